// auto-generated by cutlass_sweep.gemm — config: {"arch": "sm_90", "cluster_m": 1, "cluster_n": 1, "dtype": "e4m3", "dtype_b": "e4m3", "layout": "nt", "stages": 0, "tile_k": 32, "tile_m": 512, "tile_n": 240}
#include "cutlass/cutlass.h"
#include "cutlass/gemm/collective/collective_builder.hpp"
#include "cutlass/gemm/device/gemm_universal_adapter.h"
#include "cutlass/gemm/kernel/gemm_universal.hpp"
#include "cutlass/epilogue/collective/collective_builder.hpp"

using ElemA = cutlass::float_e4m3_t;
using ElemB = cutlass::float_e4m3_t;
using ElemCD = cutlass::float_e4m3_t;
using Acc  = float;
using TileShape    = cute::Shape<cute::_512, cute::_240, cute::_32>;
using ClusterShape = cute::Shape<cute::_1, cute::_1, cute::_1>;

using CollectiveEpilogue = typename cutlass::epilogue::collective::CollectiveBuilder<
    cutlass::arch::Sm90, cutlass::arch::OpClassTensorOp,
    TileShape, ClusterShape,
    cutlass::epilogue::collective::EpilogueTileAuto,
    Acc, Acc,
    ElemCD, cutlass::layout::RowMajor, 128 / cutlass::sizeof_bits<ElemCD>::value,
    ElemCD, cutlass::layout::RowMajor, 128 / cutlass::sizeof_bits<ElemCD>::value,
    cutlass::epilogue::collective::EpilogueScheduleAuto
  >::CollectiveOp;

using CollectiveMainloop = typename cutlass::gemm::collective::CollectiveBuilder<
    cutlass::arch::Sm90, cutlass::arch::OpClassTensorOp,
    ElemA, cutlass::layout::RowMajor, 128 / cutlass::sizeof_bits<ElemA>::value,
    ElemB, cutlass::layout::ColumnMajor, 128 / cutlass::sizeof_bits<ElemB>::value,
    Acc,
    TileShape, ClusterShape,
    cutlass::gemm::collective::StageCountAutoCarveout<static_cast<int>(sizeof(typename CollectiveEpilogue::SharedStorage))>,
    cutlass::gemm::collective::KernelScheduleAuto
  >::CollectiveOp;

using GemmKernel = cutlass::gemm::kernel::GemmUniversal<
    cute::Shape<int,int,int,int>,
    CollectiveMainloop,
    CollectiveEpilogue
>;
using Gemm = cutlass::gemm::device::GemmUniversalAdapter<GemmKernel>;

// Force the device kernel symbol into the cubin without needing a host main.
auto* _anchor = &cutlass::device_kernel<GemmKernel>;


// ===== COMPILED SASS (sm_90a) =====

	.target	sm_90a

	.elftype	@"ET_EXEC"


//--------------------- .note.nv.tkinfo           --------------------------
	.section	.note.nv.tkinfo,"",@"SHT_NOTE"
	.sectionflags	@"SHF_NOTE_NV_TKINFO"
	.tkinfo
        /*0018*/ 	.word	0x00000002
        /*0030*/ 	.string	""
        /*0030*/ 	.string	"ptxas"
        /*0030*/ 	.string	"Cuda compilation tools, release 13.0, V13.0.88"
        /*0030*/ 	.string	"Build cuda_13.0.r13.0/compiler.36424714_0"
        /*0030*/ 	.string	"-arch sm_90a -m 64 "



//--------------------- .note.nv.cuinfo           --------------------------
	.section	.note.nv.cuinfo,"",@"SHT_NOTE"
	.sectionflags	@"SHF_NOTE_NV_CUINFO"
        /*0018*/ 	.short	0x0002
        /*001a*/ 	.short	0x005a
        /*001c*/ 	.short	0x0082
	.zero		2


//--------------------- .nv.info                  --------------------------
	.section	.nv.info,"",@"SHT_CUDA_INFO"
	.align	4


	//----- nvinfo : EIATTR_REGCOUNT
	.align		4
        /*0000*/ 	.byte	0x04, 0x2f
        /*0002*/ 	.short	(.L_12 - .L_11)
	.align		4
.L_11:
        /*0004*/ 	.word	index@(_ZN7cutlass13device_kernelINS_4gemm6kernel13GemmUniversalIN4cute5tupleIJiiiiEEENS1_10collective13CollectiveMmaINS1_37MainloopSm90TmaGmmaWarpSpecializedFP8ILi9ENS5_IJNS4_1CILi1EEESB_SB_EEENS1_35KernelTmaWarpSpecializedCooperativeEEENS5_IJNSA_ILi512EEENSA_ILi240EEENSA_ILi32EEEEEENS_12float_e4m3_tENS5_IJlSB_lEEESJ_SK_NS4_8TiledMMAINS4_8MMA_AtomIJNS4_4SM904GMMA30MMA_64x16x32_F32E4M3E4M3_SS_TNILNSO_7ScaleInE1ELSQ_1EEEEEENS4_6LayoutINS5_IJNSA_ILi2EEESB_SB_EEENS5_IJSB_NSA_ILi0EEESW_EEEEENS5_IJNS4_10UnderscoreESZ_SZ_EEEEENS4_13SM90_TMA_LOADENS4_14ComposedLayoutINS4_7SwizzleILi1ELi4ELi3EEENS4_18smem_ptr_flag_bitsILi8EEENST_INS5_IJNSA_ILi8EEESH_EEENS5_IJSH_SB_EEEEEEEvNS4_8identityES12_S1C_vS1D_EENS_8epilogue10collective6detail29Sm90TmaWarpSpecializedAdapterINS1G_15DefaultEpilogueISJ_SK_SK_NS1F_6thread17LinearCombinationISJ_Li1EffLNS1K_9ScaleType4KindE0ELNS_15FloatRoundStyleE2ESJ_EENS1_15EpilogueDefaultEEEEEvvEEEEvNT_6ParamsE)
        /*0008*/ 	.word	0x000000a8


	//----- nvinfo : EIATTR_FRAME_SIZE
	.align		4
.L_12:
        /*000c*/ 	.byte	0x04, 0x11
        /*000e*/ 	.short	(.L_14 - .L_13)
	.align		4
.L_13:
        /*0010*/ 	.word	index@(_ZN7cutlass13device_kernelINS_4gemm6kernel13GemmUniversalIN4cute5tupleIJiiiiEEENS1_10collective13CollectiveMmaINS1_37MainloopSm90TmaGmmaWarpSpecializedFP8ILi9ENS5_IJNS4_1CILi1EEESB_SB_EEENS1_35KernelTmaWarpSpecializedCooperativeEEENS5_IJNSA_ILi512EEENSA_ILi240EEENSA_ILi32EEEEEENS_12float_e4m3_tENS5_IJlSB_lEEESJ_SK_NS4_8TiledMMAINS4_8MMA_AtomIJNS4_4SM904GMMA30MMA_64x16x32_F32E4M3E4M3_SS_TNILNSO_7ScaleInE1ELSQ_1EEEEEENS4_6LayoutINS5_IJNSA_ILi2EEESB_SB_EEENS5_IJSB_NSA_ILi0EEESW_EEEEENS5_IJNS4_10UnderscoreESZ_SZ_EEEEENS4_13SM90_TMA_LOADENS4_14ComposedLayoutINS4_7SwizzleILi1ELi4ELi3EEENS4_18smem_ptr_flag_bitsILi8EEENST_INS5_IJNSA_ILi8EEESH_EEENS5_IJSH_SB_EEEEEEEvNS4_8identityES12_S1C_vS1D_EENS_8epilogue10collective6detail29Sm90TmaWarpSpecializedAdapterINS1G_15DefaultEpilogueISJ_SK_SK_NS1F_6thread17LinearCombinationISJ_Li1EffLNS1K_9ScaleType4KindE0ELNS_15FloatRoundStyleE2ESJ_EENS1_15EpilogueDefaultEEEEEvvEEEEvNT_6ParamsE)
        /*0014*/ 	.word	0x00000d18


	//----- nvinfo : EIATTR_MIN_STACK_SIZE
	.align		4
.L_14:
        /*0018*/ 	.byte	0x04, 0x12
        /*001a*/ 	.short	(.L_16 - .L_15)
	.align		4
.L_15:
        /*001c*/ 	.word	index@(_ZN7cutlass13device_kernelINS_4gemm6kernel13GemmUniversalIN4cute5tupleIJiiiiEEENS1_10collective13CollectiveMmaINS1_37MainloopSm90TmaGmmaWarpSpecializedFP8ILi9ENS5_IJNS4_1CILi1EEESB_SB_EEENS1_35KernelTmaWarpSpecializedCooperativeEEENS5_IJNSA_ILi512EEENSA_ILi240EEENSA_ILi32EEEEEENS_12float_e4m3_tENS5_IJlSB_lEEESJ_SK_NS4_8TiledMMAINS4_8MMA_AtomIJNS4_4SM904GMMA30MMA_64x16x32_F32E4M3E4M3_SS_TNILNSO_7ScaleInE1ELSQ_1EEEEEENS4_6LayoutINS5_IJNSA_ILi2EEESB_SB_EEENS5_IJSB_NSA_ILi0EEESW_EEEEENS5_IJNS4_10UnderscoreESZ_SZ_EEEEENS4_13SM90_TMA_LOADENS4_14ComposedLayoutINS4_7SwizzleILi1ELi4ELi3EEENS4_18smem_ptr_flag_bitsILi8EEENST_INS5_IJNSA_ILi8EEESH_EEENS5_IJSH_SB_EEEEEEEvNS4_8identityES12_S1C_vS1D_EENS_8epilogue10collective6detail29Sm90TmaWarpSpecializedAdapterINS1G_15DefaultEpilogueISJ_SK_SK_NS1F_6thread17LinearCombinationISJ_Li1EffLNS1K_9ScaleType4KindE0ELNS_15FloatRoundStyleE2ESJ_EENS1_15EpilogueDefaultEEEEEvvEEEEvNT_6ParamsE)
        /*0020*/ 	.word	0x00000d18
.L_16:


//--------------------- .nv.compat                --------------------------
	.section	.nv.compat,"",@"SHT_CUDA_COMPAT_INFO"
	.align	4
        /*0000*/ 	.byte	0x02, 0x09, 0x01, 0x00, 0x02, 0x02, 0x04, 0x00, 0x02, 0x05, 0x05, 0x00, 0x03, 0x07, 0x01, 0x01
        /*0010*/ 	.byte	0x02, 0x03, 0x01, 0x00, 0x02, 0x06, 0x01, 0x00, 0x04, 0x0b, 0x08, 0x00, 0x00, 0x00, 0x00, 0x00
        /*0020*/ 	.byte	0x00, 0x00, 0x00, 0x00


//--------------------- .nv.info._ZN7cutlass13device_kernelINS_4gemm6kernel13GemmUniversalIN4cute5tupleIJiiiiEEENS1_10collective13CollectiveMmaINS1_37MainloopSm90TmaGmmaWarpSpecializedFP8ILi9ENS5_IJNS4_1CILi1EEESB_SB_EEENS1_35KernelTmaWarpSpecializedCooperativeEEENS5_IJNSA_ILi512EEENSA_ILi240EEENSA_ILi32EEEEEENS_12float_e4m3_tENS5_IJlSB_lEEESJ_SK_NS4_8TiledMMAINS4_8MMA_AtomIJNS4_4SM904GMMA30MMA_64x16x32_F32E4M3E4M3_SS_TNILNSO_7ScaleInE1ELSQ_1EEEEEENS4_6LayoutINS5_IJNSA_ILi2EEESB_SB_EEENS5_IJSB_NSA_ILi0EEESW_EEEEENS5_IJNS4_10UnderscoreESZ_SZ_EEEEENS4_13SM90_TMA_LOADENS4_14ComposedLayoutINS4_7SwizzleILi1ELi4ELi3EEENS4_18smem_ptr_flag_bitsILi8EEENST_INS5_IJNSA_ILi8EEESH_EEENS5_IJSH_SB_EEEEEEEvNS4_8identityES12_S1C_vS1D_EENS_8epilogue10collective6detail29Sm90TmaWarpSpecializedAdapterINS1G_15DefaultEpilogueISJ_SK_SK_NS1F_6thread17LinearCombinationISJ_Li1EffLNS1K_9ScaleType4KindE0ELNS_15FloatRoundStyleE2ESJ_EENS1_15EpilogueDefaultEEEEEvvEEEEvNT_6ParamsE --------------------------
	.section	.nv.info._ZN7cutlass13device_kernelINS_4gemm6kernel13GemmUniversalIN4cute5tupleIJiiiiEEENS1_10collective13CollectiveMmaINS1_37MainloopSm90TmaGmmaWarpSpecializedFP8ILi9ENS5_IJNS4_1CILi1EEESB_SB_EEENS1_35KernelTmaWarpSpecializedCooperativeEEENS5_IJNSA_ILi512EEENSA_ILi240EEENSA_ILi32EEEEEENS_12float_e4m3_tENS5_IJlSB_lEEESJ_SK_NS4_8TiledMMAINS4_8MMA_AtomIJNS4_4SM904GMMA30MMA_64x16x32_F32E4M3E4M3_SS_TNILNSO_7ScaleInE1ELSQ_1EEEEEENS4_6LayoutINS5_IJNSA_ILi2EEESB_SB_EEENS5_IJSB_NSA_ILi0EEESW_EEEEENS5_IJNS4_10UnderscoreESZ_SZ_EEEEENS4_13SM90_TMA_LOADENS4_14ComposedLayoutINS4_7SwizzleILi1ELi4ELi3EEENS4_18smem_ptr_flag_bitsILi8EEENST_INS5_IJNSA_ILi8EEESH_EEENS5_IJSH_SB_EEEEEEEvNS4_8identityES12_S1C_vS1D_EENS_8epilogue10collective6detail29Sm90TmaWarpSpecializedAdapterINS1G_15DefaultEpilogueISJ_SK_SK_NS1F_6thread17LinearCombinationISJ_Li1EffLNS1K_9ScaleType4KindE0ELNS_15FloatRoundStyleE2ESJ_EENS1_15EpilogueDefaultEEEEEvvEEEEvNT_6ParamsE,"",@"SHT_CUDA_INFO"
	.sectionflags	@""
	.align	4


	//----- nvinfo : EIATTR_CUDA_API_VERSION
	.align		4
        /*0000*/ 	.byte	0x04, 0x37
        /*0002*/ 	.short	(.L_18 - .L_17)
.L_17:
        /*0004*/ 	.word	0x00000082


	//----- nvinfo : EIATTR_KPARAM_INFO
	.align		4
.L_18:
        /*0008*/ 	.byte	0x04, 0x17
        /*000a*/ 	.short	(.L_20 - .L_19)
.L_19:
        /*000c*/ 	.word	0x00000000
        /*0010*/ 	.short	0x0000
        /*0012*/ 	.short	0x0070
        /*0014*/ 	.byte	0x00, 0xf0, 0x01, 0x10


	//----- nvinfo : EIATTR_SPARSE_MMA_MASK
	.align		4
.L_20:
        /*0018*/ 	.byte	0x03, 0x50
        /*001a*/ 	.short	0x0000


	//----- nvinfo : EIATTR_MAXREG_COUNT
	.align		4
        /*001c*/ 	.byte	0x03, 0x1b
        /*001e*/ 	.short	0x00a8


	//----- nvinfo : EIATTR_NUM_BARRIERS
	.align		4
        /*0020*/ 	.byte	0x02, 0x4c
        /*0022*/ 	.byte	0x01
	.zero		1


	//----- nvinfo : EIATTR_ANNOTATIONS
	.align		4
        /*0024*/ 	.byte	0x04, 0x55
        /*0026*/ 	.short	(.L_22 - .L_21)


	//   ....[0]....
.L_21:
        /*0028*/ 	.word	0x00000001
        /*002c*/ 	.byte	0x50, 0x02, 0x00, 0x00, 0x01, 0x00, 0x00, 0x00, 0xa0, 0x06, 0x00, 0x00, 0x01, 0x00, 0x00, 0x00
        /* <DEDUP_REMOVED lines=3081> */
        /*c0cc*/ 	.byte	0x40, 0xc7, 0x05, 0x00, 0x01, 0x00, 0x00, 0x00, 0x90, 0xc7, 0x05, 0x00


	//----- nvinfo : EIATTR_MERCURY_ISA_VERSION
	.align		4
.L_22:
        /*c0d8*/ 	.byte	0x03, 0x5f
        /*c0da*/ 	.short	0x0101


	//----- nvinfo : EIATTR_INT_WARP_WIDE_INSTR_OFFSETS
	.align		4
        /*c0dc*/ 	.byte	0x04, 0x31
        /*c0de*/ 	.short	(.L_24 - .L_23)


	//   ....[0]....
.L_23:
        /*c0e0*/ 	.word	0x00000560


	//   ....[1]....
        /*c0e4*/ 	.word	0x00000570


	//   ....[2]....
        /*c0e8*/ 	.word	0x000006b0


	//----- nvinfo : EIATTR_COOP_GROUP_MASK_REGIDS
	.align		4
.L_24:
        /*c0ec*/ 	.byte	0x04, 0x29
        /*c0ee*/ 	.short	(.L_26 - .L_25)


	//   ....[0]....
.L_25:
        /*c0f0*/ 	.word	0xffffffff


	//   ....[1]....
        /*c0f4*/ 	.word	0xffffffff


	//   ....[2]....
        /*c0f8*/ 	.word	0xffffffff


	//   ....[3]....
        /*c0fc*/ 	.word	0xffffffff


	//   ....[4]....
        /*c100*/ 	.word	0xffffffff


	//----- nvinfo : EIATTR_COOP_GROUP_INSTR_OFFSETS
	.align		4
.L_26:
        /*c104*/ 	.byte	0x04, 0x28
        /*c106*/ 	.short	(.L_28 - .L_27)


	//   ....[0]....
.L_27:
        /*c108*/ 	.word	0x00000070


	//   ....[1]....
        /*c10c*/ 	.word	0x00000080


	//   ....[2]....
        /*c110*/ 	.word	0x000001a0


	//   ....[3]....
        /*c114*/ 	.word	0x000004a0


	//   ....[4]....
        /*c118*/ 	.word	0x000040e0


	//----- nvinfo : EIATTR_REG_RECONFIG
	.align		4
.L_28:
        /*c11c*/ 	.byte	0x01, 0x54
	.zero		2


	//----- nvinfo : EIATTR_MBARRIER_INSTR_OFFSETS
	.align		4
        /*c120*/ 	.byte	0x04, 0x39
        /*c122*/ 	.short	(.L_30 - .L_29)


	//   ....[0]....
.L_29:
        /*c124*/ 	.word	0x00000360
        /*c128*/ 	.word	0x000000ff
        /*c12c*/ 	.word	0x00000000
        /*c130*/ 	.short	0x0100
        /*c132*/ 	.byte	0x09
	.zero		1


	//   ....[1]....
        /*c134*/ 	.word	0x00000370
        /*c138*/ 	.word	0x000000ff
        /*c13c*/ 	.word	0x00000048
        /*c140*/ 	.short	0x0100
        /*c142*/ 	.byte	0x09
	.zero		1


	//   ....[2]....
        /*c144*/ 	.word	0x00000380
        /*c148*/ 	.word	0x000000ff
        /*c14c*/ 	.word	0x00000008
        /*c150*/ 	.short	0x0100
        /*c152*/ 	.byte	0x09
	.zero		1


	//   ....[3]....
        /*c154*/ 	.word	0x00000390
        /*c158*/ 	.word	0x000000ff
        /*c15c*/ 	.word	0x00000050
        /*c160*/ 	.short	0x0100
        /*c162*/ 	.byte	0x09
	.zero		1


	//   ....[4]....
        /*c164*/ 	.word	0x000003a0
        /*c168*/ 	.word	0x000000ff
        /*c16c*/ 	.word	0x00000010
        /*c170*/ 	.short	0x0100
        /*c172*/ 	.byte	0x09
	.zero		1


	//   ....[5]....
        /*c174*/ 	.word	0x000003b0
        /*c178*/ 	.word	0x000000ff
        /*c17c*/ 	.word	0x00000058
        /*c180*/ 	.short	0x0100
        /*c182*/ 	.byte	0x09
	.zero		1


	//   ....[6]....
        /*c184*/ 	.word	0x000003c0
        /*c188*/ 	.word	0x000000ff
        /*c18c*/ 	.word	0x00000018
        /*c190*/ 	.short	0x0100
        /*c192*/ 	.byte	0x09
	.zero		1


	//   ....[7]....
        /*c194*/ 	.word	0x000003d0
        /*c198*/ 	.word	0x000000ff
        /*c19c*/ 	.word	0x00000060
        /*c1a0*/ 	.short	0x0100
        /*c1a2*/ 	.byte	0x09
	.zero		1


	//   ....[8]....
        /*c1a4*/ 	.word	0x000003e0
        /*c1a8*/ 	.word	0x000000ff
        /*c1ac*/ 	.word	0x00000020
        /*c1b0*/ 	.short	0x0100
        /*c1b2*/ 	.byte	0x09
	.zero		1


	//   ....[9]....
        /*c1b4*/ 	.word	0x000003f0
        /*c1b8*/ 	.word	0x000000ff
        /*c1bc*/ 	.word	0x00000068
        /*c1c0*/ 	.short	0x0100
        /*c1c2*/ 	.byte	0x09
	.zero		1


	//   ....[10]....
        /*c1c4*/ 	.word	0x00000400
        /*c1c8*/ 	.word	0x000000ff
        /*c1cc*/ 	.word	0x00000028
        /*c1d0*/ 	.short	0x0100
        /*c1d2*/ 	.byte	0x09
	.zero		1


	//   ....[11]....
        /*c1d4*/ 	.word	0x00000410
        /*c1d8*/ 	.word	0x000000ff
        /*c1dc*/ 	.word	0x00000070
        /*c1e0*/ 	.short	0x0100
        /*c1e2*/ 	.byte	0x09
	.zero		1


	//   ....[12]....
        /*c1e4*/ 	.word	0x00000420
        /*c1e8*/ 	.word	0x000000ff
        /*c1ec*/ 	.word	0x00000030
        /*c1f0*/ 	.short	0x0100
        /*c1f2*/ 	.byte	0x09
	.zero		1


	//   ....[13]....
        /*c1f4*/ 	.word	0x00000430
        /*c1f8*/ 	.word	0x000000ff
        /*c1fc*/ 	.word	0x00000078
        /*c200*/ 	.short	0x0100
        /*c202*/ 	.byte	0x09
	.zero		1


	//   ....[14]....
        /*c204*/ 	.word	0x00000440
        /*c208*/ 	.word	0x000000ff
        /*c20c*/ 	.word	0x00000038
        /*c210*/ 	.short	0x0100
        /*c212*/ 	.byte	0x09
	.zero		1


	//   ....[15]....
        /*c214*/ 	.word	0x00000450
        /*c218*/ 	.word	0x000000ff
        /*c21c*/ 	.word	0x00000080
        /*c220*/ 	.short	0x0100
        /*c222*/ 	.byte	0x09
	.zero		1


	//   ....[16]....
        /*c224*/ 	.word	0x00000460
        /*c228*/ 	.word	0x000000ff
        /*c22c*/ 	.word	0x00000040
        /*c230*/ 	.short	0x0100
        /*c232*/ 	.byte	0x09
	.zero		1


	//   ....[17]....
        /*c234*/ 	.word	0x00000470
        /*c238*/ 	.word	0x000000ff
        /*c23c*/ 	.word	0x00000088
        /*c240*/ 	.short	0x0100
        /*c242*/ 	.byte	0x09
	.zero		1


	//   ....[18]....
        /*c244*/ 	.word	0x000006e0
        /*c248*/ 	.word	0x000000ff
        /*c24c*/ 	.word	0x000000a0
        /*c250*/ 	.short	0x0100
        /*c252*/ 	.byte	0x06
	.zero		1


	//   ....[19]....
        /*c254*/ 	.word	0x000006f0
        /*c258*/ 	.word	0x000000ff
        /*c25c*/ 	.word	0x000000a8
        /*c260*/ 	.short	0x0100
        /*c262*/ 	.byte	0x06
	.zero		1


	//   ....[20]....
        /*c264*/ 	.word	0x00004a30
        /*c268*/ 	.word	0x000000ff
        /*c26c*/ 	.word	0x00000000
        /*c270*/ 	.short	0x010a
        /*c272*/ 	.byte	0x0b
	.zero		1


	//   ....[21]....
        /*c274*/ 	.word	0x00004aa0
        /*c278*/ 	.word	0x000000ff
        /*c27c*/ 	.word	0x00000000
        /*c280*/ 	.short	0x010a
        /*c282*/ 	.byte	0x0b
	.zero		1


	//   ....[22]....
        /*c284*/ 	.word	0x0000dc30
        /*c288*/ 	.word	0x000000ff
        /*c28c*/ 	.word	0x00000000
        /*c290*/ 	.short	0x010a
        /*c292*/ 	.byte	0x0d
	.zero		1


	//   ....[23]....
        /*c294*/ 	.word	0x0000dc70
        /*c298*/ 	.word	0x000000ff
        /*c29c*/ 	.word	0x00000000
        /*c2a0*/ 	.short	0x010a
        /*c2a2*/ 	.byte	0x0d
	.zero		1


	//   ....[24]....
        /*c2a4*/ 	.word	0x00017be0
        /*c2a8*/ 	.word	0x000000ff
        /*c2ac*/ 	.word	0x00000000
        /*c2b0*/ 	.short	0x0101
        /*c2b2*/ 	.byte	0x0c
	.zero		1


	//   ....[25]....
        /*c2b4*/ 	.word	0x0001ee90
        /*c2b8*/ 	.word	0x000000ff
        /*c2bc*/ 	.word	0x00000000
        /*c2c0*/ 	.short	0x0101
        /*c2c2*/ 	.byte	0x0b
	.zero		1


	//   ....[26]....
        /*c2c4*/ 	.word	0x0005b6b0
        /*c2c8*/ 	.word	0x0000000b
        /*c2cc*/ 	.word	0x00000048
        /*c2d0*/ 	.short	0x010a
        /*c2d2*/ 	.byte	0x3f
	.zero		1


	//   ....[27]....
        /*c2d4*/ 	.word	0x0005ba10
        /*c2d8*/ 	.word	0x00000002
        /*c2dc*/ 	.word	0x000000a8
        /*c2e0*/ 	.short	0x0101
        /*c2e2*/ 	.byte	0x3f
	.zero		1


	//   ....[28]....
        /*c2e4*/ 	.word	0x0005c200
        /*c2e8*/ 	.word	0x00000003
        /*c2ec*/ 	.word	0x00000000
        /*c2f0*/ 	.short	0x010a
        /*c2f2*/ 	.byte	0x3f
	.zero		1


	//   ....[29]....
        /*c2f4*/ 	.word	0x0005c290
        /*c2f8*/ 	.word	0x00000003
        /*c2fc*/ 	.word	0x00000000
        /*c300*/ 	.short	0x010a
        /*c302*/ 	.byte	0x3f
	.zero		1


	//   ....[30]....
        /*c304*/ 	.word	0x0005c320
        /*c308*/ 	.word	0x00000003
        /*c30c*/ 	.word	0x00000000
        /*c310*/ 	.short	0x010a
        /*c312*/ 	.byte	0x3f
	.zero		1


	//   ....[31]....
        /*c314*/ 	.word	0x0005c3b0
        /*c318*/ 	.word	0x00000003
        /*c31c*/ 	.word	0x00000000
        /*c320*/ 	.short	0x010a
        /*c322*/ 	.byte	0x3f
	.zero		1


	//   ....[32]....
        /*c324*/ 	.word	0x0005c440
        /*c328*/ 	.word	0x00000003
        /*c32c*/ 	.word	0x00000000
        /*c330*/ 	.short	0x010a
        /*c332*/ 	.byte	0x3f
	.zero		1


	//   ....[33]....
        /*c334*/ 	.word	0x0005c4d0
        /*c338*/ 	.word	0x00000003
        /*c33c*/ 	.word	0x00000000
        /*c340*/ 	.short	0x010a
        /*c342*/ 	.byte	0x3f
	.zero		1


	//   ....[34]....
        /*c344*/ 	.word	0x0005c560
        /*c348*/ 	.word	0x00000003
        /*c34c*/ 	.word	0x00000000
        /*c350*/ 	.short	0x010a
        /*c352*/ 	.byte	0x3f
	.zero		1


	//   ....[35]....
        /*c354*/ 	.word	0x0005c5f0
        /*c358*/ 	.word	0x00000003
        /*c35c*/ 	.word	0x00000000
        /*c360*/ 	.short	0x010a
        /*c362*/ 	.byte	0x3f
	.zero		1


	//   ....[36]....
        /*c364*/ 	.word	0x0005c680
        /*c368*/ 	.word	0x00000003
        /*c36c*/ 	.word	0x00000000
        /*c370*/ 	.short	0x010a
        /*c372*/ 	.byte	0x3f
	.zero		1


	//   ....[37]....
        /*c374*/ 	.word	0x0005c6f0
        /*c378*/ 	.word	0x00000006
        /*c37c*/ 	.word	0x00000000
        /*c380*/ 	.short	0x010a
        /*c382*/ 	.byte	0x3f
	.zero		1


	//   ....[38]....
        /*c384*/ 	.word	0x0005c760
        /*c388*/ 	.word	0x00000000
        /*c38c*/ 	.word	0x00000000
        /*c390*/ 	.short	0x010a
        /*c392*/ 	.byte	0x3f
	.zero		1


	//   ....[39]....
        /*c394*/ 	.word	0x0005c840
        /*c398*/ 	.word	0x0000000b
        /*c39c*/ 	.word	0x00000048
        /*c3a0*/ 	.short	0x010a
        /*c3a2*/ 	.byte	0x3f
	.zero		1


	//   ....[40]....
        /*c3a4*/ 	.word	0x0005c920
        /*c3a8*/ 	.word	0x00000003
        /*c3ac*/ 	.word	0x00000000
        /*c3b0*/ 	.short	0x010a
        /*c3b2*/ 	.byte	0x3f
	.zero		1


	//   ....[41]....
        /*c3b4*/ 	.word	0x0005c970
        /*c3b8*/ 	.word	0x00000003
        /*c3bc*/ 	.word	0x00000000
        /*c3c0*/ 	.short	0x010a
        /*c3c2*/ 	.byte	0x3f
	.zero		1


	//   ....[42]....
        /*c3c4*/ 	.word	0x0005c9c0
        /*c3c8*/ 	.word	0x00000003
        /*c3cc*/ 	.word	0x00000000
        /*c3d0*/ 	.short	0x010a
        /*c3d2*/ 	.byte	0x3f
	.zero		1


	//   ....[43]....
        /*c3d4*/ 	.word	0x0005ca10
        /*c3d8*/ 	.word	0x00000003
        /*c3dc*/ 	.word	0x00000000
        /*c3e0*/ 	.short	0x010a
        /*c3e2*/ 	.byte	0x3f
	.zero		1


	//   ....[44]....
        /*c3e4*/ 	.word	0x0005ca60
        /*c3e8*/ 	.word	0x00000003
        /*c3ec*/ 	.word	0x00000000
        /*c3f0*/ 	.short	0x010a
        /*c3f2*/ 	.byte	0x3f
	.zero		1


	//   ....[45]....
        /*c3f4*/ 	.word	0x0005cab0
        /*c3f8*/ 	.word	0x00000003
        /*c3fc*/ 	.word	0x00000000
        /*c400*/ 	.short	0x010a
        /*c402*/ 	.byte	0x3f
	.zero		1


	//   ....[46]....
        /*c404*/ 	.word	0x0005cb00
        /*c408*/ 	.word	0x00000003
        /*c40c*/ 	.word	0x00000000
        /*c410*/ 	.short	0x010a
        /*c412*/ 	.byte	0x3f
	.zero		1


	//   ....[47]....
        /*c414*/ 	.word	0x0005cb50
        /*c418*/ 	.word	0x00000003
        /*c41c*/ 	.word	0x00000000
        /*c420*/ 	.short	0x010a
        /*c422*/ 	.byte	0x3f
	.zero		1


	//----- nvinfo : EIATTR_NUM_MBARRIERS
	.align		4
.L_30:
        /*c424*/ 	.byte	0x03, 0x38
        /*c426*/ 	.short	0x0014


	//----- nvinfo : EIATTR_EXIT_INSTR_OFFSETS
	.align		4
        /*c428*/ 	.byte	0x04, 0x1c
        /*c42a*/ 	.short	(.L_32 - .L_31)


	//   ....[0]....
.L_31:
        /*c42c*/ 	.word	0x00000750


	//   ....[1]....
        /*c430*/ 	.word	0x000010f0


	//   ....[2]....
        /*c434*/ 	.word	0x0005acb0


	//   ....[3]....
        /*c438*/ 	.word	0x0005b320


	//   ....[4]....
        /*c43c*/ 	.word	0x0005c6d0


	//----- nvinfo : EIATTR_MAX_THREADS
	.align		4
.L_32:
        /*c440*/ 	.byte	0x04, 0x05
        /*c442*/ 	.short	(.L_34 - .L_33)
.L_33:
        /*c444*/ 	.word	0x00000180
        /*c448*/ 	.word	0x00000001
        /*c44c*/ 	.word	0x00000001


	//----- nvinfo : EIATTR_CRS_STACK_SIZE
	.align		4
.L_34:
        /*c450*/ 	.byte	0x04, 0x1e
        /*c452*/ 	.short	(.L_36 - .L_35)
.L_35:
        /*c454*/ 	.word	0x00000000


	//----- nvinfo : EIATTR_CBANK_PARAM_SIZE
	.align		4
.L_36:
        /*c458*/ 	.byte	0x03, 0x19
        /*c45a*/ 	.short	0x0470


	//----- nvinfo : EIATTR_PARAM_CBANK
	.align		4
        /*c45c*/ 	.byte	0x04, 0x0a
        /*c45e*/ 	.short	(.L_38 - .L_37)
	.align		4
.L_37:
        /*c460*/ 	.word	index@(.nv.constant0._ZN7cutlass13device_kernelINS_4gemm6kernel13GemmUniversalIN4cute5tupleIJiiiiEEENS1_10collective13CollectiveMmaINS1_37MainloopSm90TmaGmmaWarpSpecializedFP8ILi9ENS5_IJNS4_1CILi1EEESB_SB_EEENS1_35KernelTmaWarpSpecializedCooperativeEEENS5_IJNSA_ILi512EEENSA_ILi240EEENSA_ILi32EEEEEENS_12float_e4m3_tENS5_IJlSB_lEEESJ_SK_NS4_8TiledMMAINS4_8MMA_AtomIJNS4_4SM904GMMA30MMA_64x16x32_F32E4M3E4M3_SS_TNILNSO_7ScaleInE1ELSQ_1EEEEEENS4_6LayoutINS5_IJNSA_ILi2EEESB_SB_EEENS5_IJSB_NSA_ILi0EEESW_EEEEENS5_IJNS4_10UnderscoreESZ_SZ_EEEEENS4_13SM90_TMA_LOADENS4_14ComposedLayoutINS4_7SwizzleILi1ELi4ELi3EEENS4_18smem_ptr_flag_bitsILi8EEENST_INS5_IJNSA_ILi8EEESH_EEENS5_IJSH_SB_EEEEEEEvNS4_8identityES12_S1C_vS1D_EENS_8epilogue10collective6detail29Sm90TmaWarpSpecializedAdapterINS1G_15DefaultEpilogueISJ_SK_SK_NS1F_6thread17LinearCombinationISJ_Li1EffLNS1K_9ScaleType4KindE0ELNS_15FloatRoundStyleE2ESJ_EENS1_15EpilogueDefaultEEEEEvvEEEEvNT_6ParamsE)
        /*c464*/ 	.short	0x0210
        /*c466*/ 	.short	0x0470


	//----- nvinfo : EIATTR_SW_WAR
	.align		4
.L_38:
        /*c468*/ 	.byte	0x04, 0x36
        /*c46a*/ 	.short	(.L_40 - .L_39)
.L_39:
        /*c46c*/ 	.word	0x00000008
.L_40:


//--------------------- .nv.callgraph             --------------------------
	.section	.nv.callgraph,"",@"SHT_CUDA_CALLGRAPH"
	.align	4
	.sectionentsize	8
	.align		4
        /*0000*/ 	.word	0x00000000
	.align		4
        /*0004*/ 	.word	0xffffffff
	.align		4
        /*0008*/ 	.word	0x00000000
	.align		4
        /*000c*/ 	.word	0xfffffffe
	.align		4
        /*0010*/ 	.word	0x00000000
	.align		4
        /*0014*/ 	.word	0xfffffffd
	.align		4
        /*0018*/ 	.word	0x00000000
	.align		4
        /*001c*/ 	.word	0xfffffffc


//--------------------- .nv.constant4             --------------------------
	.section	.nv.constant4,"a",@progbits
	.align	8
	.align		8
.nv.constant4:
        /*0000*/ 	.dword	_ZN40_INTERNAL_3cacd606_4_k_cu_4c3875b2_175214cuda3std3__45__cpo5beginE
	.align		8
        /*0008*/ 	.dword	_ZN40_INTERNAL_3cacd606_4_k_cu_4c3875b2_175214cuda3std3__45__cpo3endE
	.align		8
        /*0010*/ 	.dword	_ZN40_INTERNAL_3cacd606_4_k_cu_4c3875b2_175214cuda3std3__45__cpo6cbeginE
	.align		8
        /*0018*/ 	.dword	_ZN40_INTERNAL_3cacd606_4_k_cu_4c3875b2_175214cuda3std3__45__cpo4cendE
	.align		8
        /*0020*/ 	.dword	_ZN40_INTERNAL_3cacd606_4_k_cu_4c3875b2_175214cuda3std3__442_GLOBAL__N__3cacd606_4_k_cu_4c3875b2_175216ignoreE
	.align		8
        /*0028*/ 	.dword	_ZN40_INTERNAL_3cacd606_4_k_cu_4c3875b2_175214cuda3std3__419piecewise_constructE
	.align		8
        /*0030*/ 	.dword	_ZN40_INTERNAL_3cacd606_4_k_cu_4c3875b2_175214cuda3std3__48in_placeE
	.align		8
        /*0038*/ 	.dword	_ZN40_INTERNAL_3cacd606_4_k_cu_4c3875b2_175214cuda3std6ranges3__45__cpo4swapE
	.align		8
        /*0040*/ 	.dword	_ZN40_INTERNAL_3cacd606_4_k_cu_4c3875b2_175214cuda3std6ranges3__45__cpo9iter_moveE
	.align		8
        /*0048*/ 	.dword	_ZN40_INTERNAL_3cacd606_4_k_cu_4c3875b2_175214cute7productE
	.align		8
        /*0050*/ 	.dword	_ZN40_INTERNAL_3cacd606_4_k_cu_4c3875b2_175214cute1_E


//--------------------- .text._ZN7cutlass13device_kernelINS_4gemm6kernel13GemmUniversalIN4cute5tupleIJiiiiEEENS1_10collective13CollectiveMmaINS1_37MainloopSm90TmaGmmaWarpSpecializedFP8ILi9ENS5_IJNS4_1CILi1EEESB_SB_EEENS1_35KernelTmaWarpSpecializedCooperativeEEENS5_IJNSA_ILi512EEENSA_ILi240EEENSA_ILi32EEEEEENS_12float_e4m3_tENS5_IJlSB_lEEESJ_SK_NS4_8TiledMMAINS4_8MMA_AtomIJNS4_4SM904GMMA30MMA_64x16x32_F32E4M3E4M3_SS_TNILNSO_7ScaleInE1ELSQ_1EEEEEENS4_6LayoutINS5_IJNSA_ILi2EEESB_SB_EEENS5_IJSB_NSA_ILi0EEESW_EEEEENS5_IJNS4_10UnderscoreESZ_SZ_EEEEENS4_13SM90_TMA_LOADENS4_14ComposedLayoutINS4_7SwizzleILi1ELi4ELi3EEENS4_18smem_ptr_flag_bitsILi8EEENST_INS5_IJNSA_ILi8EEESH_EEENS5_IJSH_SB_EEEEEEEvNS4_8identityES12_S1C_vS1D_EENS_8epilogue10collective6detail29Sm90TmaWarpSpecializedAdapterINS1G_15DefaultEpilogueISJ_SK_SK_NS1F_6thread17LinearCombinationISJ_Li1EffLNS1K_9ScaleType4KindE0ELNS_15FloatRoundStyleE2ESJ_EENS1_15EpilogueDefaultEEEEEvvEEEEvNT_6ParamsE --------------------------
	.section	.text._ZN7cutlass13device_kernelINS_4gemm6kernel13GemmUniversalIN4cute5tupleIJiiiiEEENS1_10collective13CollectiveMmaINS1_37MainloopSm90TmaGmmaWarpSpecializedFP8ILi9ENS5_IJNS4_1CILi1EEESB_SB_EEENS1_35KernelTmaWarpSpecializedCooperativeEEENS5_IJNSA_ILi512EEENSA_ILi240EEENSA_ILi32EEEEEENS_12float_e4m3_tENS5_IJlSB_lEEESJ_SK_NS4_8TiledMMAINS4_8MMA_AtomIJNS4_4SM904GMMA30MMA_64x16x32_F32E4M3E4M3_SS_TNILNSO_7ScaleInE1ELSQ_1EEEEEENS4_6LayoutINS5_IJNSA_ILi2EEESB_SB_EEENS5_IJSB_NSA_ILi0EEESW_EEEEENS5_IJNS4_10UnderscoreESZ_SZ_EEEEENS4_13SM90_TMA_LOADENS4_14ComposedLayoutINS4_7SwizzleILi1ELi4ELi3EEENS4_18smem_ptr_flag_bitsILi8EEENST_INS5_IJNSA_ILi8EEESH_EEENS5_IJSH_SB_EEEEEEEvNS4_8identityES12_S1C_vS1D_EENS_8epilogue10collective6detail29Sm90TmaWarpSpecializedAdapterINS1G_15DefaultEpilogueISJ_SK_SK_NS1F_6thread17LinearCombinationISJ_Li1EffLNS1K_9ScaleType4KindE0ELNS_15FloatRoundStyleE2ESJ_EENS1_15EpilogueDefaultEEEEEvvEEEEvNT_6ParamsE,"ax",@progbits
	.align	128
.text._ZN7cutlass13device_kernelINS_4gemm6kernel13GemmUniversalIN4cute5tupleIJiiiiEEENS1_10collective13CollectiveMmaINS1_37MainloopSm90TmaGmmaWarpSpecializedFP8ILi9ENS5_IJNS4_1CILi1EEESB_SB_EEENS1_35KernelTmaWarpSpecializedCooperativeEEENS5_IJNSA_ILi512EEENSA_ILi240EEENSA_ILi32EEEEEENS_12float_e4m3_tENS5_IJlSB_lEEESJ_SK_NS4_8TiledMMAINS4_8MMA_AtomIJNS4_4SM904GMMA30MMA_64x16x32_F32E4M3E4M3_SS_TNILNSO_7ScaleInE1ELSQ_1EEEEEENS4_6LayoutINS5_IJNSA_ILi2EEESB_SB_EEENS5_IJSB_NSA_ILi0EEESW_EEEEENS5_IJNS4_10UnderscoreESZ_SZ_EEEEENS4_13SM90_TMA_LOADENS4_14ComposedLayoutINS4_7SwizzleILi1ELi4ELi3EEENS4_18smem_ptr_flag_bitsILi8EEENST_INS5_IJNSA_ILi8EEESH_EEENS5_IJSH_SB_EEEEEEEvNS4_8identityES12_S1C_vS1D_EENS_8epilogue10collective6detail29Sm90TmaWarpSpecializedAdapterINS1G_15DefaultEpilogueISJ_SK_SK_NS1F_6thread17LinearCombinationISJ_Li1EffLNS1K_9ScaleType4KindE0ELNS_15FloatRoundStyleE2ESJ_EENS1_15EpilogueDefaultEEEEEvvEEEEvNT_6ParamsE:
        .type           _ZN7cutlass13device_kernelINS_4gemm6kernel13GemmUniversalIN4cute5tupleIJiiiiEEENS1_10collective13CollectiveMmaINS1_37MainloopSm90TmaGmmaWarpSpecializedFP8ILi9ENS5_IJNS4_1CILi1EEESB_SB_EEENS1_35KernelTmaWarpSpecializedCooperativeEEENS5_IJNSA_ILi512EEENSA_ILi240EEENSA_ILi32EEEEEENS_12float_e4m3_tENS5_IJlSB_lEEESJ_SK_NS4_8TiledMMAINS4_8MMA_AtomIJNS4_4SM904GMMA30MMA_64x16x32_F32E4M3E4M3_SS_TNILNSO_7ScaleInE1ELSQ_1EEEEEENS4_6LayoutINS5_IJNSA_ILi2EEESB_SB_EEENS5_IJSB_NSA_ILi0EEESW_EEEEENS5_IJNS4_10UnderscoreESZ_SZ_EEEEENS4_13SM90_TMA_LOADENS4_14ComposedLayoutINS4_7SwizzleILi1ELi4ELi3EEENS4_18smem_ptr_flag_bitsILi8EEENST_INS5_IJNSA_ILi8EEESH_EEENS5_IJSH_SB_EEEEEEEvNS4_8identityES12_S1C_vS1D_EENS_8epilogue10collective6detail29Sm90TmaWarpSpecializedAdapterINS1G_15DefaultEpilogueISJ_SK_SK_NS1F_6thread17LinearCombinationISJ_Li1EffLNS1K_9ScaleType4KindE0ELNS_15FloatRoundStyleE2ESJ_EENS1_15EpilogueDefaultEEEEEvvEEEEvNT_6ParamsE,@function
        .size           _ZN7cutlass13device_kernelINS_4gemm6kernel13GemmUniversalIN4cute5tupleIJiiiiEEENS1_10collective13CollectiveMmaINS1_37MainloopSm90TmaGmmaWarpSpecializedFP8ILi9ENS5_IJNS4_1CILi1EEESB_SB_EEENS1_35KernelTmaWarpSpecializedCooperativeEEENS5_IJNSA_ILi512EEENSA_ILi240EEENSA_ILi32EEEEEENS_12float_e4m3_tENS5_IJlSB_lEEESJ_SK_NS4_8TiledMMAINS4_8MMA_AtomIJNS4_4SM904GMMA30MMA_64x16x32_F32E4M3E4M3_SS_TNILNSO_7ScaleInE1ELSQ_1EEEEEENS4_6LayoutINS5_IJNSA_ILi2EEESB_SB_EEENS5_IJSB_NSA_ILi0EEESW_EEEEENS5_IJNS4_10UnderscoreESZ_SZ_EEEEENS4_13SM90_TMA_LOADENS4_14ComposedLayoutINS4_7SwizzleILi1ELi4ELi3EEENS4_18smem_ptr_flag_bitsILi8EEENST_INS5_IJNSA_ILi8EEESH_EEENS5_IJSH_SB_EEEEEEEvNS4_8identityES12_S1C_vS1D_EENS_8epilogue10collective6detail29Sm90TmaWarpSpecializedAdapterINS1G_15DefaultEpilogueISJ_SK_SK_NS1F_6thread17LinearCombinationISJ_Li1EffLNS1K_9ScaleType4KindE0ELNS_15FloatRoundStyleE2ESJ_EENS1_15EpilogueDefaultEEEEEvvEEEEvNT_6ParamsE,(.L_x_204 - _ZN7cutlass13device_kernelINS_4gemm6kernel13GemmUniversalIN4cute5tupleIJiiiiEEENS1_10collective13CollectiveMmaINS1_37MainloopSm90TmaGmmaWarpSpecializedFP8ILi9ENS5_IJNS4_1CILi1EEESB_SB_EEENS1_35KernelTmaWarpSpecializedCooperativeEEENS5_IJNSA_ILi512EEENSA_ILi240EEENSA_ILi32EEEEEENS_12float_e4m3_tENS5_IJlSB_lEEESJ_SK_NS4_8TiledMMAINS4_8MMA_AtomIJNS4_4SM904GMMA30MMA_64x16x32_F32E4M3E4M3_SS_TNILNSO_7ScaleInE1ELSQ_1EEEEEENS4_6LayoutINS5_IJNSA_ILi2EEESB_SB_EEENS5_IJSB_NSA_ILi0EEESW_EEEEENS5_IJNS4_10UnderscoreESZ_SZ_EEEEENS4_13SM90_TMA_LOADENS4_14ComposedLayoutINS4_7SwizzleILi1ELi4ELi3EEENS4_18smem_ptr_flag_bitsILi8EEENST_INS5_IJNSA_ILi8EEESH_EEENS5_IJSH_SB_EEEEEEEvNS4_8identityES12_S1C_vS1D_EENS_8epilogue10collective6detail29Sm90TmaWarpSpecializedAdapterINS1G_15DefaultEpilogueISJ_SK_SK_NS1F_6thread17LinearCombinationISJ_Li1EffLNS1K_9ScaleType4KindE0ELNS_15FloatRoundStyleE2ESJ_EENS1_15EpilogueDefaultEEEEEvvEEEEvNT_6ParamsE)
        .other          _ZN7cutlass13device_kernelINS_4gemm6kernel13GemmUniversalIN4cute5tupleIJiiiiEEENS1_10collective13CollectiveMmaINS1_37MainloopSm90TmaGmmaWarpSpecializedFP8ILi9ENS5_IJNS4_1CILi1EEESB_SB_EEENS1_35KernelTmaWarpSpecializedCooperativeEEENS5_IJNSA_ILi512EEENSA_ILi240EEENSA_ILi32EEEEEENS_12float_e4m3_tENS5_IJlSB_lEEESJ_SK_NS4_8TiledMMAINS4_8MMA_AtomIJNS4_4SM904GMMA30MMA_64x16x32_F32E4M3E4M3_SS_TNILNSO_7ScaleInE1ELSQ_1EEEEEENS4_6LayoutINS5_IJNSA_ILi2EEESB_SB_EEENS5_IJSB_NSA_ILi0EEESW_EEEEENS5_IJNS4_10UnderscoreESZ_SZ_EEEEENS4_13SM90_TMA_LOADENS4_14ComposedLayoutINS4_7SwizzleILi1ELi4ELi3EEENS4_18smem_ptr_flag_bitsILi8EEENST_INS5_IJNSA_ILi8EEESH_EEENS5_IJSH_SB_EEEEEEEvNS4_8identityES12_S1C_vS1D_EENS_8epilogue10collective6detail29Sm90TmaWarpSpecializedAdapterINS1G_15DefaultEpilogueISJ_SK_SK_NS1F_6thread17LinearCombinationISJ_Li1EffLNS1K_9ScaleType4KindE0ELNS_15FloatRoundStyleE2ESJ_EENS1_15EpilogueDefaultEEEEEvvEEEEvNT_6ParamsE,@"STO_CUDA_ENTRY STV_DEFAULT"
_ZN7cutlass13device_kernelINS_4gemm6kernel13GemmUniversalIN4cute5tupleIJiiiiEEENS1_10collective13CollectiveMmaINS1_37MainloopSm90TmaGmmaWarpSpecializedFP8ILi9ENS5_IJNS4_1CILi1EEESB_SB_EEENS1_35KernelTmaWarpSpecializedCooperativeEEENS5_IJNSA_ILi512EEENSA_ILi240EEENSA_ILi32EEEEEENS_12float_e4m3_tENS5_IJlSB_lEEESJ_SK_NS4_8TiledMMAINS4_8MMA_AtomIJNS4_4SM904GMMA30MMA_64x16x32_F32E4M3E4M3_SS_TNILNSO_7ScaleInE1ELSQ_1EEEEEENS4_6LayoutINS5_IJNSA_ILi2EEESB_SB_EEENS5_IJSB_NSA_ILi0EEESW_EEEEENS5_IJNS4_10UnderscoreESZ_SZ_EEEEENS4_13SM90_TMA_LOADENS4_14ComposedLayoutINS4_7SwizzleILi1ELi4ELi3EEENS4_18smem_ptr_flag_bitsILi8EEENST_INS5_IJNSA_ILi8EEESH_EEENS5_IJSH_SB_EEEEEEEvNS4_8identityES12_S1C_vS1D_EENS_8epilogue10collective6detail29Sm90TmaWarpSpecializedAdapterINS1G_15DefaultEpilogueISJ_SK_SK_NS1F_6thread17LinearCombinationISJ_Li1EffLNS1K_9ScaleType4KindE0ELNS_15FloatRoundStyleE2ESJ_EENS1_15EpilogueDefaultEEEEEvvEEEEvNT_6ParamsE:
[----:B------:R-:W0:Y:S02]  /*0000*/  LDC R1, c[0x0][0x28] ;  /* 0x00000a00ff017b82 */ /* 0x000e240000000800 */
[----:B0-----:R-:W-:Y:S01]  /*0010*/  VIADD R1, R1, 0xfffff2e8 ;  /* 0xfffff2e801017836 */ /* 0x001fe20000000000 */
[----:B------:R-:W0:Y:S01]  /*0020*/  S2R R2, SR_TID.X ;  /* 0x0000000000027919 */ /* 0x000e220000002100 */
[----:B------:R-:W-:Y:S01]  /*0030*/  ELECT P0, URZ, PT ;  /* 0x00000000003f782f */ /* 0x000fe20003800000 */
[----:B------:R-:W-:Y:S01]  /*0040*/  BSSY B0, `(.L_x_0) ;  /* 0x0000015000007945 */ /* 0x000fe20003800000 */
[--C-:B0-----:R-:W-:Y:S02]  /*0050*/  SHF.R.U32.HI R0, RZ, 0x5, R2.reuse ;  /* 0x00000005ff007819 */ /* 0x101fe40000011602 */
[----:B------:R-:W-:-:S03]  /*0060*/  SHF.R.U32.HI R2, RZ, 0x7, R2 ;  /* 0x00000007ff027819 */ /* 0x000fc60000011602 */
[----:B------:R-:W0:Y:S04]  /*0070*/  SHFL.IDX PT, R3, R0, RZ, 0x1f ;  /* 0x00001fff00037589 */ /* 0x000e2800000e0000 */
[----:B------:R-:W1:Y:S01]  /*0080*/  SHFL.IDX PT, R2, R2, RZ, 0x1f ;  /* 0x00001fff02027589 */ /* 0x000e6200000e0000 */
[----:B0-----:R-:W-:Y:S02]  /*0090*/  R2UR UR4, R3 ;  /* 0x00000000030472ca */ /* 0x001fe400000e0000 */
[----:B-1----:R-:W-:-:S11]  /*00a0*/  R2UR UR6, R2 ;  /* 0x00000000020672ca */ /* 0x002fd600000e0000 */
[----:B------:R-:W-:Y:S02]  /*00b0*/  USHF.R.S32.HI UR5, URZ, 0x1f, UR4 ;  /* 0x0000001f3f057899 */ /* 0x000fe40008011404 */
[----:B------:R-:W-:Y:S02]  /*00c0*/  ISETP.NE.OR P0, PT, RZ, UR4, !P0 ;  /* 0x00000004ff007c0c */ /* 0x000fe4000c705670 */
[----:B------:R-:W-:-:S04]  /*00d0*/  ULEA.HI UR5, UR5, UR4, URZ, 0x2 ;  /* 0x0000000405057291 */ /* 0x000fc8000f8f103f */
[----:B------:R-:W-:-:S04]  /*00e0*/  ULOP3.LUT UR5, UR5, 0xfffffffc, URZ, 0xc0, !UPT ;  /* 0xfffffffc05057892 */ /* 0x000fc8000f8ec03f */
[----:B------:R-:W-:-:S03]  /*00f0*/  UIADD3 UR8, UR4, -UR5, URZ ;  /* 0x8000000504087290 */ /* 0x000fc6000fffe03f */
[----:B------:R-:W-:Y:S09]  /*0100*/  @P0 BRA `(.L_x_1) ;  /* 0x0000000000200947 */ /* 0x000ff20003800000 */
[----:B------:R-:W-:Y:S02]  /*0110*/  ULDC.64 UR4, c[0x0][0x198] ;  /* 0x0000660000047ab9 */ /* 0x000fe40000000a00 */
[----:B------:R-:W-:Y:S02]  /*0120*/  UIADD3 UR10, UP0, UR4, 0xf0, URZ ;  /* 0x000000f0040a7890 */ /* 0x000fe4000ff1e03f */
[----:B------:R-:W-:Y:S02]  /*0130*/  UIADD3 UR4, UP1, UR4, 0x1f0, URZ ;  /* 0x000001f004047890 */ /* 0x000fe4000ff3e03f */
[----:B------:R-:W-:Y:S02]  /*0140*/  UIADD3.X UR11, URZ, UR5, URZ, UP0, !UPT ;  /* 0x000000053f0b7290 */ /* 0x000fe400087fe43f */
[----:B------:R-:W-:-:S07]  /*0150*/  UIADD3.X UR5, URZ, UR5, URZ, UP1, !UPT ;  /* 0x000000053f057290 */ /* 0x000fce0008ffe43f */
[----:B------:R0:W-:Y:S02]  /*0160*/  UTMACCTL.PF [UR10] ;  /* 0x000000000a0079b9 */ /* 0x0001e40008040000 */
[----:B------:R0:W-:Y:S02]  /*0170*/  UTMACCTL.PF [UR4] ;  /* 0x00000000040079b9 */ /* 0x0001e40008040000 */
[----:B0-----:R-:W-:Y:S01]  /*0180*/  NOP ;  /* 0x0000000000007918 */ /* 0x001fe20000000000 */
.L_x_1:
[----:B------:R-:W-:Y:S05]  /*0190*/  BSYNC B0 ;  /* 0x0000000000007941 */ /* 0x000fea0003800000 */
.L_x_0:
[----:B------:R-:W0:Y:S01]  /*01a0*/  SHFL.IDX PT, R2, R0, RZ, 0x1f ;  /* 0x00001fff00027589 */ /* 0x000e2200000e0000 */
[----:B------:R-:W-:Y:S01]  /*01b0*/  UISETP.NE.AND UP0, UPT, UR8, 0x3, UPT ;  /* 0x000000030800788c */ /* 0x000fe2000bf05270 */
[----:B------:R-:W-:Y:S01]  /*01c0*/  ISETP.NE.AND P1, PT, RZ, UR6, PT ;  /* 0x00000006ff007c0c */ /* 0x000fe2000bf25270 */
[----:B------:R-:W-:Y:S02]  /*01d0*/  UIADD3 UR10, UR6, -0x1, URZ ;  /* 0xffffffff060a7890 */ /* 0x000fe4000fffe03f */
[----:B------:R-:W-:Y:S02]  /*01e0*/  UISETP.EQ.OR UP0, UPT, UR8, URZ, !UP0 ;  /* 0x0000003f0800728c */ /* 0x000fe4000c702670 */
[----:B------:R-:W-:Y:S02]  /*01f0*/  UISETP.GE.U32.AND UP1, UPT, UR10, 0x2, UPT ;  /* 0x000000020a00788c */ /* 0x000fe4000bf26070 */
[----:B------:R-:W-:-:S04]  /*0200*/  UISETP.EQ.AND UP0, UPT, UR6, URZ, UP0 ;  /* 0x0000003f0600728c */ /* 0x000fc80008702270 */
[----:B------:R-:W-:-:S04]  /*0210*/  USEL UR4, URZ, 0x1, !UP0 ;  /* 0x000000013f047887 */ /* 0x000fc8000c000000 */
[----:B------:R-:W-:Y:S01]  /*0220*/  USEL UR4, UR4, 0x2, UP1 ;  /* 0x0000000204047887 */ /* 0x000fe20008800000 */
[----:B0-----:R-:W-:-:S05]  /*0230*/  ISETP.NE.AND P0, PT, R2, RZ, PT ;  /* 0x000000ff0200720c */ /* 0x001fca0003f05270 */
[----:B------:R-:W-:-:S05]  /*0240*/  IMAD.U32 R2, RZ, RZ, UR4 ;  /* 0x00000004ff027e24 */ /* 0x000fca000f8e00ff */
[----:B------:R0:W-:Y:S03]  /*0250*/  STL [R1+0xb9c], R2 ;  /* 0x000b9c0201007387 */ /* 0x0001e60000100800 */
[----:B------:R-:W-:Y:S05]  /*0260*/  @P0 BRA `(.L_x_2) ;  /* 0x00000000008c0947 */ /* 0x000fea0003800000 */
[----:B------:R-:W-:Y:S01]  /*0270*/  ELECT P0, URZ, PT ;  /* 0x00000000003f782f */ /* 0x000fe20003800000 */
[----:B------:R-:W-:-:S12]  /*0280*/  BSSY B0, `(.L_x_2) ;  /* 0x0000021000007945 */ /* 0x000fd80003800000 */
[----:B------:R-:W-:Y:S05]  /*0290*/  @!P0 BRA `(.L_x_3) ;  /* 0x00000000007c8947 */ /* 0x000fea0003800000 */
[----:B------:R-:W1:Y:S01]  /*02a0*/  S2UR UR9, SR_CgaCtaId ;  /* 0x00000000000979c3 */ /* 0x000e620000008800 */
[----:B------:R-:W-:Y:S01]  /*02b0*/  UMOV UR4, 0x400 ;  /* 0x0000040000047882 */ /* 0x000fe20000000000 */
[----:B------:R-:W-:Y:S01]  /*02c0*/  UMOV UR5, 0x1 ;  /* 0x0000000100057882 */ /* 0x000fe20000000000 */
[----:B------:R-:W-:Y:S02]  /*02d0*/  UMOV UR6, 0x100 ;  /* 0x0000010000067882 */ /* 0x000fe40000000000 */
[----:B------:R-:W-:-:S04]  /*02e0*/  UIADD3 UR6, -UR6, 0x100000, URZ ;  /* 0x0010000006067890 */ /* 0x000fc8000fffe13f */
[----:B------:R-:W-:Y:S02]  /*02f0*/  USHF.L.U32 UR7, UR6, 0xb, URZ ;  /* 0x0000000b06077899 */ /* 0x000fe4000800063f */
[----:B------:R-:W-:Y:S02]  /*0300*/  USHF.L.U32 UR6, UR6, 0x1, URZ ;  /* 0x0000000106067899 */ /* 0x000fe4000800063f */
[----:B-1----:R-:W-:Y:S02]  /*0310*/  ULEA UR9, UR9, UR4, 0x18 ;  /* 0x0000000409097291 */ /* 0x002fe4000f8ec03f */
[----:B------:R-:W-:-:S04]  /*0320*/  UIADD3 UR4, -UR5, 0x100000, URZ ;  /* 0x0010000005047890 */ /* 0x000fc8000fffe13f */
[----:B------:R-:W-:Y:S02]  /*0330*/  USHF.L.U32 UR5, UR4, 0xb, URZ ;  /* 0x0000000b04057899 */ /* 0x000fe4000800063f */
[----:B------:R-:W-:Y:S01]  /*0340*/  USHF.L.U32 UR4, UR4, 0x1, URZ ;  /* 0x0000000104047899 */ /* 0x000fe2000800063f */
[----:B------:R-:W1:Y:S11]  /*0350*/  FENCE.VIEW.ASYNC.S ;  /* 0x00000000000073c6 */ /* 0x000e760000000000 */
[----:B-1----:R1:W2:Y:S01]  /*0360*/  SYNCS.EXCH.64 URZ, [UR9], UR4 ;  /* 0x00000004093f75b2 */ /* 0x0022a20008000100 */
[----:B------:R1:W3:Y:S01]  /*0370*/  SYNCS.EXCH.64 URZ, [UR9+0x48], UR6 ;  /* 0x00004806093f75b2 */ /* 0x0002e20008000100 */
[----:B------:R1:W4:Y:S01]  /*0380*/  SYNCS.EXCH.64 URZ, [UR9+0x8], UR4 ;  /* 0x00000804093f75b2 */ /* 0x0003220008000100 */
[----:B------:R1:W0:Y:S01]  /*0390*/  SYNCS.EXCH.64 URZ, [UR9+0x50], UR6 ;  /* 0x00005006093f75b2 */ /* 0x0002220008000100 */
        /* <DEDUP_REMOVED lines=13> */
[----:B------:R1:W0:Y:S02]  /*0470*/  SYNCS.EXCH.64 URZ, [UR9+0x88], UR6 ;  /* 0x00008806093f75b2 */ /* 0x0002240008000100 */
[----:B-1----:R-:W-:Y:S01]  /*0480*/  NOP ;  /* 0x0000000000007918 */ /* 0x002fe20000000000 */
.L_x_3:
[----:B------:R-:W-:Y:S05]  /*0490*/  BSYNC B0 ;  /* 0x0000000000007941 */ /* 0x000fea0003800000 */
.L_x_2:
[----:B------:R-:W1:Y:S01]  /*04a0*/  SHFL.IDX PT, R0, R0, RZ, 0x1f ;  /* 0x00001fff00007589 */ /* 0x000e6200000e0000 */
[----:B------:R-:W5:Y:S01]  /*04b0*/  LDC R3, c[0x0][0x65c] ;  /* 0x00019700ff037b82 */ /* 0x000f620000000800 */
[----:B------:R-:W-:Y:S01]  /*04c0*/  ELECT P0, URZ, PT ;  /* 0x00000000003f782f */ /* 0x000fe20003800000 */
[----:B------:R-:W-:Y:S01]  /*04d0*/  IMAD.MOV.U32 R5, RZ, RZ, RZ ;  /* 0x000000ffff057224 */ /* 0x000fe200078e00ff */
[----:B------:R-:W2:Y:S01]  /*04e0*/  S2R R4, SR_CTAID.X ;  /* 0x0000000000047919 */ /* 0x000ea20000002500 */
[----:B------:R-:W-:Y:S01]  /*04f0*/  UMOV UR4, 0x20 ;  /* 0x0000002000047882 */ /* 0x000fe20000000000 */
[----:B------:R-:W-:Y:S01]  /*0500*/  NOP ;  /* 0x0000000000007918 */ /* 0x000fe20000000000 */
[----:B------:R-:W-:Y:S01]  /*0510*/  NOP ;  /* 0x0000000000007918 */ /* 0x000fe20000000000 */
[----:B0-----:R-:W-:Y:S02]  /*0520*/  LOP3.LUT R2, R2, 0xfffffffe, RZ, 0xc0, !PT ;  /* 0xfffffffe02027812 */ /* 0x001fe400078ec0ff */
[----:B-1----:R-:W-:-:S02]  /*0530*/  ISETP.NE.OR P0, PT, R0, RZ, !P0 ;  /* 0x000000ff0000720c */ /* 0x002fc40004705670 */
[----:B-----5:R-:W-:Y:S01]  /*0540*/  ISETP.NE.AND P2, PT, R3, 0x1, PT ;  /* 0x000000010300780c */ /* 0x020fe20003f45270 */
[----:B------:R-:W0:Y:S10]  /*0550*/  S2R R0, SR_CTAID.Y ;  /* 0x0000000000007919 */ /* 0x000e340000002600 */
[----:B------:R-:W-:Y:S01]  /*0560*/  VOTEU.ALL UP0, P0 ;  /* 0x00000000003f7886 */ /* 0x000fe20000000000 */
[----:B------:R-:W-:Y:S01]  /*0570*/  VOTEU.ALL UP1, P0 ;  /* 0x00000000003f7886 */ /* 0x000fe20000020000 */
[----:B------:R-:W2:Y:S01]  /*0580*/  @P2 LDC R9, c[0x0][0x10] ;  /* 0x00000400ff092b82 */ /* 0x000ea20000000800 */
[----:B------:R-:W-:Y:S01]  /*0590*/  @P2 IMAD.MOV.U32 R7, RZ, RZ, RZ ;  /* 0x000000ffff072224 */ /* 0x000fe200078e00ff */
[----:B------:R-:W-:Y:S01]  /*05a0*/  @P2 LOP3.LUT R2, R2, 0x1, RZ, 0xfc, !PT ;  /* 0x0000000102022812 */ /* 0x000fe200078efcff */
[----:B------:R-:W-:Y:S01]  /*05b0*/  @P2 IMAD.MOV.U32 R11, RZ, RZ, RZ ;  /* 0x000000ffff0b2224 */ /* 0x000fe200078e00ff */
[----:B------:R-:W-:Y:S01]  /*05c0*/  @!UP0 UMOV UR6, 0x400 ;  /* 0x0000040000068882 */ /* 0x000fe20000000000 */
[----:B------:R-:W-:-:S04]  /*05d0*/  @!UP0 UIADD3 UR4, -UR4, 0x100000, URZ ;  /* 0x0010000004048890 */ /* 0x000fc8000fffe13f */
[----:B------:R-:W-:Y:S02]  /*05e0*/  @!UP0 USHF.L.U32 UR5, UR4, 0xb, URZ ;  /* 0x0000000b04058899 */ /* 0x000fe4000800063f */
[----:B------:R-:W-:Y:S01]  /*05f0*/  @!UP0 USHF.L.U32 UR4, UR4, 0x1, URZ ;  /* 0x0000000104048899 */ /* 0x000fe2000800063f */
[----:B------:R-:W1:Y:S08]  /*0600*/  @!P2 LDC R3, c[0x0][0xc] ;  /* 0x00000300ff03ab82 */ /* 0x000e700000000800 */
[----:B------:R-:W5:Y:S01]  /*0610*/  @!UP0 S2UR UR7, SR_CgaCtaId ;  /* 0x00000000000789c3 */ /* 0x000f620000008800 */
[----:B0-----:R-:W-:-:S04]  /*0620*/  @P2 IMAD.MOV.U32 R6, RZ, RZ, R0 ;  /* 0x000000ffff062224 */ /* 0x001fc800078e0000 */
[----:B--2---:R-:W-:-:S04]  /*0630*/  @P2 IMAD.WIDE.U32 R8, R4, R9, R6 ;  /* 0x0000000904082225 */ /* 0x004fc800078e0006 */
[----:B------:R-:W-:Y:S02]  /*0640*/  @P2 IMAD.MOV.U32 R18, RZ, RZ, R8 ;  /* 0x000000ffff122224 */ /* 0x000fe400078e0008 */
[----:B------:R-:W-:Y:S02]  /*0650*/  @P2 IMAD.IADD R19, R9, 0x1, R11 ;  /* 0x0000000109132824 */ /* 0x000fe400078e020b */
[----:B-1----:R-:W-:-:S04]  /*0660*/  @!P2 IMAD.WIDE.U32 R6, R3, R0, R4 ;  /* 0x000000000306a225 */ /* 0x002fc800078e0004 */
[----:B------:R-:W-:Y:S02]  /*0670*/  @!P2 IMAD.MOV.U32 R18, RZ, RZ, R6 ;  /* 0x000000ffff12a224 */ /* 0x000fe400078e0006 */
[----:B------:R-:W-:Y:S01]  /*0680*/  @!P2 IMAD.MOV.U32 R19, RZ, RZ, R7 ;  /* 0x000000ffff13a224 */ /* 0x000fe200078e0007 */
[----:B-----5:R-:W-:Y:S02]  /*0690*/  @!UP0 ULEA UR6, UR7, UR6, 0x18 ;  /* 0x0000000607068291 */ /* 0x020fe4000f8ec03f */
[----:B------:R0:W-:Y:S01]  /*06a0*/  STL [R1+0xba8], R18 ;  /* 0x000ba81201007387 */ /* 0x0001e20000100800 */
[----:B------:R-:W-:-:S03]  /*06b0*/  VOTEU.ALL UP0, P0 ;  /* 0x00000000003f7886 */ /* 0x000fc60000000000 */
[----:B------:R0:W-:Y:S04]  /*06c0*/  STL [R1+0xba4], R19 ;  /* 0x000ba41301007387 */ /* 0x0001e80000100800 */
[----:B------:R-:W1:Y:S02]  /*06d0*/  FENCE.VIEW.ASYNC.S ;  /* 0x00000000000073c6 */ /* 0x000e640000000000 */
[----:B-1----:R0:W3:Y:S01]  /*06e0*/  @!UP0 SYNCS.EXCH.64 URZ, [UR6+0xa0], UR4 ;  /* 0x0000a004063f85b2 */ /* 0x0020e20008000100 */
[----:B------:R0:W3:Y:S01]  /*06f0*/  @!UP1 SYNCS.EXCH.64 URZ, [UR6+0xa8], UR4 ;  /* 0x0000a804063f95b2 */ /* 0x0000e20008000100 */
[----:B------:R-:W-:Y:S01]  /*0700*/  NOP ;  /* 0x0000000000007918 */ /* 0x000fe20000000000 */
[----:B---34-:R-:W-:Y:S06]  /*0710*/  BAR.SYNC.DEFER_BLOCKING 0x0 ;  /* 0x0000000000007b1d */ /* 0x018fec0000010000 */
[----:B0-----:R-:W-:Y:S05]  /*0720*/  @!P1 BRA `(.L_x_4) ;  /* 0x000005a400649947 */ /* 0x001fea0003800000 */
[----:B------:R-:W-:-:S06]  /*0730*/  UISETP.GT.U32.AND UP0, UPT, UR10, 0x1, UPT ;  /* 0x000000010a00788c */ /* 0x000fcc000bf04070 */
[----:B------:R-:W-:-:S13]  /*0740*/  PLOP3.LUT P0, PT, PT, PT, UP0, 0x80, 0x0 ;  /* 0x000000000000781c */ /* 0x000fda0003f0f008 */
[----:B------:R-:W-:Y:S05]  /*0750*/  @P0 EXIT ;  /* 0x000000000000094d */ /* 0x000fea0003800000 */
[----:B------:R-:W-:Y:S01]  /*0760*/  IMAD.MOV.U32 R6, RZ, RZ, -0x1 ;  /* 0xffffffffff067424 */ /* 0x000fe200078e00ff */
[----:B------:R-:W-:Y:S01]  /*0770*/  ULDC.64 UR4, c[0x0][0x650] ;  /* 0x0001940000047ab9 */ /* 0x000fe20000000a00 */
[----:B------:R-:W-:Y:S01]  /*0780*/  IMAD.MOV.U32 R7, RZ, RZ, -0x1 ;  /* 0xffffffffff077424 */ /* 0x000fe200078e00ff */
[----:B------:R-:W-:Y:S01]  /*0790*/  ISETP.GE.U32.AND P0, PT, R18, UR4, PT ;  /* 0x0000000412007c0c */ /* 0x000fe2000bf06070 */
[----:B------:R-:W-:Y:S01]  /*07a0*/  UMOV UR4, 0xffffffff ;  /* 0xffffffff00047882 */ /* 0x000fe20000000000 */
[----:B------:R0:W-:Y:S01]  /*07b0*/  STL [R1+0xb90], R6 ;  /* 0x000b900601007387 */ /* 0x0001e20000100800 */
[----:B------:R-:W-:Y:S02]  /*07c0*/  PRMT R3, RZ, 0x7610, R3 ;  /* 0x00007610ff037816 */ /* 0x000fe40000000003 */
[----:B------:R-:W-:Y:S01]  /*07d0*/  ISETP.GE.U32.AND.EX P0, PT, R19, UR5, PT, P0 ;  /* 0x0000000513007c0c */ /* 0x000fe2000bf06100 */
[----:B------:R1:W-:Y:S01]  /*07e0*/  STL [R1+0xb94], R7 ;  /* 0x000b940701007387 */ /* 0x0003e20000100800 */
[----:B0-----:R-:W-:-:S05]  /*07f0*/  IMAD.U32 R6, RZ, RZ, UR4 ;  /* 0x00000004ff067e24 */ /* 0x001fca000f8e00ff */
[----:B------:R1:W-:Y:S06]  /*0800*/  STL [R1+0xb8c], R6 ;  /* 0x000b8c0601007387 */ /* 0x0003ec0000100800 */
[----:B------:R-:W-:Y:S05]  /*0810*/  @P0 BRA `(.L_x_5) ;  /* 0x0000000400740947 */ /* 0x000fea0003800000 */
[----:B------:R-:W0:Y:S01]  /*0820*/  LDC.64 R14, c[0x0][0x628] ;  /* 0x00018a00ff0e7b82 */ /* 0x000e220000000a00 */
[----:B-1----:R-:W-:Y:S02]  /*0830*/  IMAD.MOV.U32 R6, RZ, RZ, R18 ;  /* 0x000000ffff067224 */ /* 0x002fe400078e0012 */
[----:B------:R-:W-:-:S05]  /*0840*/  IMAD.MOV.U32 R7, RZ, RZ, R19 ;  /* 0x000000ffff077224 */ /* 0x000fca00078e0013 */
[----:B------:R-:W1:Y:S08]  /*0850*/  LDC R12, c[0x0][0x630] ;  /* 0x00018c00ff0c7b82 */ /* 0x000e700000000800 */
[----:B------:R-:W2:Y:S01]  /*0860*/  LDC.64 R16, c[0x0][0x620] ;  /* 0x00018800ff107b82 */ /* 0x000ea20000000a00 */
[----:B0-----:R-:W-:-:S04]  /*0870*/  ISETP.NE.U32.AND P0, PT, R14, RZ, PT ;  /* 0x000000ff0e00720c */ /* 0x001fc80003f05070 */
[----:B------:R-:W-:-:S13]  /*0880*/  ISETP.NE.AND.EX P0, PT, R15, RZ, PT, P0 ;  /* 0x000000ff0f00720c */ /* 0x000fda0003f05300 */
[----:B-12---:R-:W-:Y:S05]  /*0890*/  @!P0 BRA `(.L_x_6) ;  /* 0x0000000000288947 */ /* 0x006fea0003800000 */
[----:B------:R-:W0:Y:S02]  /*08a0*/  LDC R3, c[0x0][0x634] ;  /* 0x00018d00ff037b82 */ /* 0x000e240000000800 */
[----:B0-----:R-:W-:-:S05]  /*08b0*/  IADD3 R3, P0, R18, R3, RZ ;  /* 0x0000000312037210 */ /* 0x001fca0007f1e0ff */
[----:B------:R-:W-:-:S04]  /*08c0*/  IMAD.X R13, RZ, RZ, R19, P0 ;  /* 0x000000ffff0d7224 */ /* 0x000fc800000e0613 */
[----:B------:R-:W-:-:S04]  /*08d0*/  IMAD.WIDE.U32 R6, R13, R14, RZ ;  /* 0x0000000e0d067225 */ /* 0x000fc800078e00ff */
[----:B------:R-:W-:-:S04]  /*08e0*/  IMAD.WIDE.U32 R8, P0, R3, R15, R6 ;  /* 0x0000000f03087225 */ /* 0x000fc80007800006 */
[----:B------:R-:W-:-:S04]  /*08f0*/  IMAD.WIDE.U32 R6, R3, R14, RZ ;  /* 0x0000000e03067225 */ /* 0x000fc800078e00ff */
[----:B------:R-:W-:Y:S01]  /*0900*/  IMAD.X R11, RZ, RZ, RZ, P0 ;  /* 0x000000ffff0b7224 */ /* 0x000fe200000e06ff */
[----:B------:R-:W-:Y:S01]  /*0910*/  IADD3 RZ, P0, R7, R8, RZ ;  /* 0x0000000807ff7210 */ /* 0x000fe20007f1e0ff */
[----:B------:R-:W-:-:S04]  /*0920*/  IMAD.MOV.U32 R10, RZ, RZ, R9 ;  /* 0x000000ffff0a7224 */ /* 0x000fc800078e0009 */
[----:B------:R-:W-:-:S08]  /*0930*/  IMAD.WIDE.U32.X R6, R13, R15, R10, P0 ;  /* 0x0000000f0d067225 */ /* 0x000fd000000e040a */
.L_x_6:
[-CC-:B------:R-:W-:Y:S01]  /*0940*/  SHF.R.U64 R23, R6, R12.reuse, R7.reuse ;  /* 0x0000000c06177219 */ /* 0x180fe20000001207 */
[----:B------:R-:W0:Y:S01]  /*0950*/  LDC R10, c[0x0][0x618] ;  /* 0x00018600ff0a7b82 */ /* 0x000e220000000800 */
[----:B------:R-:W-:Y:S01]  /*0960*/  SHF.R.U32.HI R5, RZ, R12, R7 ;  /* 0x0000000cff057219 */ /* 0x000fe20000011607 */
[----:B------:R-:W-:Y:S01]  /*0970*/  IMAD.MOV.U32 R6, RZ, RZ, R18 ;  /* 0x000000ffff067224 */ /* 0x000fe200078e0012 */
[----:B------:R-:W-:Y:S01]  /*0980*/  IADD3 R9, P0, RZ, -R23, RZ ;  /* 0x80000017ff097210 */ /* 0x000fe20007f1e0ff */
[----:B------:R-:W-:Y:S01]  /*0990*/  IMAD.MOV.U32 R7, RZ, RZ, R19 ;  /* 0x000000ffff077224 */ /* 0x000fe200078e0013 */
[----:B------:R-:W-:Y:S01]  /*09a0*/  I2FP.F32.U32 R3, R4 ;  /* 0x0000000400037245 */ /* 0x000fe20000201000 */
[----:B------:R-:W-:Y:S02]  /*09b0*/  ULDC UR4, c[0x0][0x150] ;  /* 0x0000540000047ab9 */ /* 0x000fe40000000800 */
[----:B------:R-:W1:Y:S01]  /*09c0*/  LDC.64 R18, c[0x0][0x640] ;  /* 0x00019000ff127b82 */ /* 0x000e620000000a00 */
[----:B------:R-:W-:-:S02]  /*09d0*/  IMAD.X R11, RZ, RZ, ~R5, P0 ;  /* 0x000000ffff0b7224 */ /* 0x000fc400000e0e05 */
[----:B------:R-:W-:Y:S01]  /*09e0*/  FMUL R3, R3, UR4 ;  /* 0x0000000403037c20 */ /* 0x000fe20008400000 */
[----:B------:R-:W-:Y:S01]  /*09f0*/  IMAD.WIDE.U32 R6, R9, R16, R6 ;  /* 0x0000001009067225 */ /* 0x000fe200078e0006 */
[----:B------:R-:W-:-:S03]  /*0a00*/  ULDC UR4, c[0x0][0x154] ;  /* 0x0000550000047ab9 */ /* 0x000fc60000000800 */
[----:B------:R-:W-:Y:S01]  /*0a10*/  IMAD R8, R11, R16, RZ ;  /* 0x000000100b087224 */ /* 0x000fe200078e02ff */
[----:B------:R-:W2:Y:S01]  /*0a20*/  LDC R5, c[0x0][0x144] ;  /* 0x00005100ff057b82 */ /* 0x000ea20000000800 */
[----:B------:R-:W3:Y:S02]  /*0a30*/  F2I.U32.TRUNC.NTZ R3, R3 ;  /* 0x0000000300037305 */ /* 0x000ee4000020f000 */
[----:B------:R-:W-:-:S04]  /*0a40*/  IMAD R9, R9, R17, R8 ;  /* 0x0000001109097224 */ /* 0x000fc800078e0208 */
[----:B------:R-:W-:Y:S01]  /*0a50*/  IMAD.IADD R7, R7, 0x1, R9 ;  /* 0x0000000107077824 */ /* 0x000fe200078e0209 */
[----:B------:R-:W4:Y:S01]  /*0a60*/  LDC R12, c[0x0][0x608] ;  /* 0x00018200ff0c7b82 */ /* 0x000f220000000800 */
[----:B------:R-:W-:-:S03]  /*0a70*/  IMAD.MOV.U32 R9, RZ, RZ, -0x1 ;  /* 0xffffffffff097424 */ /* 0x000fc600078e00ff */
[----:B0-----:R-:W-:Y:S02]  /*0a80*/  SHF.R.U64 R14, R6, R10, R7 ;  /* 0x0000000a060e7219 */ /* 0x001fe40000001207 */
[----:B------:R-:W-:Y:S02]  /*0a90*/  I2FP.F32.U32 R6, R0 ;  /* 0x0000000000067245 */ /* 0x000fe40000201000 */
[----:B------:R-:W0:Y:S01]  /*0aa0*/  LDC R16, c[0x0][0x658] ;  /* 0x00019600ff107b82 */ /* 0x000e220000000800 */
[----:B-1----:R-:W-:Y:S01]  /*0ab0*/  ISETP.NE.U32.AND P0, PT, R18, RZ, PT ;  /* 0x000000ff1200720c */ /* 0x002fe20003f05070 */
[----:B---3--:R-:W-:Y:S01]  /*0ac0*/  IMAD.MOV R8, RZ, RZ, -R3 ;  /* 0x000000ffff087224 */ /* 0x008fe200078e0a03 */
[----:B------:R-:W-:Y:S01]  /*0ad0*/  SHF.R.U32.HI R7, RZ, R10, R7 ;  /* 0x0000000aff077219 */ /* 0x000fe20000011607 */
[----:B------:R-:W-:Y:S01]  /*0ae0*/  FMUL R6, R6, UR4 ;  /* 0x0000000406067c20 */ /* 0x000fe20008400000 */
[----:B------:R-:W-:-:S03]  /*0af0*/  ISETP.NE.AND.EX P0, PT, R19, RZ, PT, P0 ;  /* 0x000000ff1300720c */ /* 0x000fc60003f05300 */
[----:B------:R-:W1:Y:S01]  /*0b00*/  LDC R13, c[0x0][0x148] ;  /* 0x00005200ff0d7b82 */ /* 0x000e620000000800 */
[----:B--2---:R-:W-:-:S07]  /*0b10*/  IMAD R3, R5, R8, R4 ;  /* 0x0000000805037224 */ /* 0x004fce00078e0204 */
[----:B------:R-:W2:Y:S01]  /*0b20*/  LDC R17, c[0x0][0x600] ;  /* 0x00018000ff117b82 */ /* 0x000ea20000000800 */
[-CC-:B----4-:R-:W-:Y:S02]  /*0b30*/  SHF.R.U64 R24, R14, R12.reuse, R7.reuse ;  /* 0x0000000c0e187219 */ /* 0x190fe40000001207 */
[----:B------:R-:W-:Y:S01]  /*0b40*/  SHF.R.U32.HI R5, RZ, R12, R7 ;  /* 0x0000000cff057219 */ /* 0x000fe20000011607 */
[----:B------:R-:W-:Y:S01]  /*0b50*/  IMAD.MOV.U32 R7, RZ, RZ, 0x1 ;  /* 0x00000001ff077424 */ /* 0x000fe200078e00ff */
[----:B------:R3:W4:Y:S03]  /*0b60*/  F2I.U32.TRUNC.NTZ R12, R6 ;  /* 0x00000006000c7305 */ /* 0x000726000020f000 */
[----:B------:R-:W1:Y:S01]  /*0b70*/  LDC R20, c[0x0][0x648] ;  /* 0x00019200ff147b82 */ /* 0x000e620000000800 */
[-C--:B0-----:R-:W-:Y:S02]  /*0b80*/  SHF.L.U32 R4, R9, R16.reuse, RZ ;  /* 0x0000001009047219 */ /* 0x081fe400000006ff */
[----:B------:R-:W-:-:S02]  /*0b90*/  SHF.R.U64 R26, R24, R16, R5 ;  /* 0x00000010181a7219 */ /* 0x000fc40000001205 */
[----:B------:R-:W-:Y:S02]  /*0ba0*/  LOP3.LUT R11, RZ, R4, RZ, 0x33, !PT ;  /* 0x00000004ff0b7212 */ /* 0x000fe400078e33ff */
[-C--:B------:R-:W-:Y:S01]  /*0bb0*/  SHF.R.U32.HI R5, RZ, R16.reuse, R5 ;  /* 0x00000010ff057219 */ /* 0x080fe20000011605 */
[----:B------:R-:W0:Y:S01]  /*0bc0*/  LDC R21, c[0x0][0x638] ;  /* 0x00018e00ff157b82 */ /* 0x000e220000000800 */
[----:B------:R-:W-:Y:S01]  /*0bd0*/  SHF.L.U32 R10, R7, R16, RZ ;  /* 0x00000010070a7219 */ /* 0x000fe200000006ff */
[----:B------:R-:W-:-:S06]  /*0be0*/  IMAD.MOV.U32 R4, RZ, RZ, R26 ;  /* 0x000000ffff047224 */ /* 0x000fcc00078e001a */
[----:B------:R-:W0:Y:S01]  /*0bf0*/  LDC R22, c[0x0][0x610] ;  /* 0x00018400ff167b82 */ /* 0x000e220000000800 */
[----:B---34-:R-:W-:Y:S05]  /*0c00*/  @!P0 BRA `(.L_x_7) ;  /* 0x0000000000288947 */ /* 0x018fea0003800000 */
[----:B------:R-:W3:Y:S02]  /*0c10*/  LDC R9, c[0x0][0x64c] ;  /* 0x00019300ff097b82 */ /* 0x000ee40000000800 */
[----:B---3--:R-:W-:-:S05]  /*0c20*/  IADD3 R9, P0, R26, R9, RZ ;  /* 0x000000091a097210 */ /* 0x008fca0007f1e0ff */
        /* <DEDUP_REMOVED lines=8> */
.L_x_7:
[----:B-1----:R-:W-:Y:S01]  /*0cb0*/  SHF.R.U64 R4, R4, R20, R5 ;  /* 0x0000001404047219 */ /* 0x002fe20000001205 */
[----:B--2---:R-:W-:Y:S01]  /*0cc0*/  VIADD R5, R17, 0xffffffff ;  /* 0xffffffff11057836 */ /* 0x004fe20000000000 */
[----:B------:R-:W-:Y:S01]  /*0cd0*/  LOP3.LUT R11, R24, R11, RZ, 0xc0, !PT ;  /* 0x0000000b180b7212 */ /* 0x000fe200078ec0ff */
[----:B------:R-:W-:Y:S01]  /*0ce0*/  IMAD.MOV R12, RZ, RZ, -R12 ;  /* 0x000000ffff0c7224 */ /* 0x000fe200078e0a0c */
[----:B------:R-:W-:Y:S01]  /*0cf0*/  R2UR UR4, R23 ;  /* 0x00000000170472ca */ /* 0x000fe200000e0000 */
[----:B------:R-:W-:Y:S01]  /*0d00*/  IMAD.MOV R6, RZ, RZ, -R4 ;  /* 0x000000ffff067224 */ /* 0x000fe200078e0a04 */
[----:B------:R-:W-:Y:S01]  /*0d10*/  LOP3.LUT R5, R14, R5, RZ, 0xc0, !PT ;  /* 0x000000050e057212 */ /* 0x000fe200078ec0ff */
[----:B------:R-:W-:Y:S02]  /*0d20*/  @P2 IMAD R3, R13, R12, R0 ;  /* 0x0000000c0d032224 */ /* 0x000fe400078e0200 */
[----:B------:R-:W-:Y:S02]  /*0d30*/  IMAD R10, R10, R4, R11 ;  /* 0x000000040a0a7224 */ /* 0x000fe400078e020b */
[----:B0-----:R-:W-:-:S02]  /*0d40*/  IMAD R0, R6, R21, R26 ;  /* 0x0000001506007224 */ /* 0x001fc400078e021a */
[----:B------:R-:W-:Y:S02]  /*0d50*/  IMAD R3, R10, R22, R3 ;  /* 0x000000160a037224 */ /* 0x000fe400078e0203 */
[----:B------:R-:W-:Y:S02]  /*0d60*/  IMAD R0, R0, R17, R5 ;  /* 0x0000001100007224 */ /* 0x000fe400078e0205 */
[----:B------:R-:W-:Y:S02]  /*0d70*/  IMAD.U32 R6, RZ, RZ, UR4 ;  /* 0x00000004ff067e24 */ /* 0x000fe4000f8e00ff */
[----:B------:R-:W-:Y:S01]  /*0d80*/  IMAD.MOV.U32 R4, RZ, RZ, 0x1 ;  /* 0x00000001ff047424 */ /* 0x000fe200078e00ff */
[----:B------:R-:W-:Y:S02]  /*0d90*/  SEL R5, R0, R3, !P2 ;  /* 0x0000000300057207 */ /* 0x000fe40005000000 */
[----:B------:R-:W-:Y:S01]  /*0da0*/  SEL R0, R3, R0, !P2 ;  /* 0x0000000003007207 */ /* 0x000fe20005000000 */
[----:B------:R0:W-:Y:S01]  /*0db0*/  STL [R1+0xb8c], R6 ;  /* 0x000b8c0601007387 */ /* 0x0001e20000100800 */
[----:B------:R-:W-:-:S03]  /*0dc0*/  PRMT R3, R4, 0x7610, R3 ;  /* 0x0000761004037816 */ /* 0x000fc60000000003 */
[----:B------:R0:W-:Y:S04]  /*0dd0*/  STL [R1+0xb94], R5 ;  /* 0x000b940501007387 */ /* 0x0001e80000100800 */
[----:B------:R0:W-:Y:S02]  /*0de0*/  STL [R1+0xb90], R0 ;  /* 0x000b900001007387 */ /* 0x0001e40000100800 */
.L_x_5:
[----:B------:R-:W-:-:S08]  /*0df0*/  NOP ;  /* 0x0000000000007918 */ /* 0x000fd00000000000 */
[----:B------:R-:W2:Y:S02]  /*0e00*/  USETMAXREG.TRY_ALLOC.CTAPOOL UP0, 0xf0 ;  /* 0x000000f0000079c8 */ /* 0x000ea40008000600 */
[----:B--2---:R-:W-:-:S13]  /*0e10*/  PLOP3.LUT P0, PT, PT, PT, UP0, 0x80, 0x0 ;  /* 0x000000000000781c */ /* 0x004fda0003f0f008 */
[----:B------:R-:W-:Y:S05]  /*0e20*/  @!P0 BRA `(.L_x_5) ;  /* 0xfffffffc00f08947 */ /* 0x000fea000383ffff */
[----:B------:R-:W-:Y:S01]  /*0e30*/  ULDC.64 UR4, c[0x0][0x598] ;  /* 0x0001660000047ab9 */ /* 0x000fe20000000a00 */
[----:B------:R-:W-:Y:S01]  /*0e40*/  ULDC.64 UR8, c[0x0][0x208] ;  /* 0x0000820000087ab9 */ /* 0x000fe20000000a00 */
[----:B------:R-:W-:-:S04]  /*0e50*/  ISETP.NE.U32.AND P0, PT, RZ, UR4, PT ;  /* 0x00000004ff007c0c */ /* 0x000fc8000bf05070 */
[----:B------:R-:W-:-:S13]  /*0e60*/  ISETP.NE.AND.EX P0, PT, RZ, UR5, PT, P0 ;  /* 0x00000005ff007c0c */ /* 0x000fda000bf05300 */
[----:B------:R-:W-:Y:S05]  /*0e70*/  @!P0 BRA `(.L_x_8) ;  /* 0x0000000000208947 */ /* 0x000fea0003800000 */
[----:B0-----:R-:W0:Y:S02]  /*0e80*/  LDC.64 R4, c[0x0][0x598] ;  /* 0x00016600ff047b82 */ /* 0x001e240000000a00 */
[----:B0-----:R-:W2:Y:S02]  /*0e90*/  LDG.E.64 R4, desc[UR8][R4.64] ;  /* 0x0000000804047981 */ /* 0x001ea4000c1e1b00 */
[----:B--2---:R-:W-:-:S04]  /*0ea0*/  ISETP.NE.U32.AND P0, PT, R4, RZ, PT ;  /* 0x000000ff0400720c */ /* 0x004fc80003f05070 */
[----:B------:R-:W-:-:S13]  /*0eb0*/  ISETP.NE.AND.EX P0, PT, R5, RZ, PT, P0 ;  /* 0x000000ff0500720c */ /* 0x000fda0003f05300 */
[----:B------:R-:W-:Y:S05]  /*0ec0*/  @!P0 BRA `(.L_x_8) ;  /* 0x00000000000c8947 */ /* 0x000fea0003800000 */
[----:B------:R-:W2:Y:S02]  /*0ed0*/  LD.E R4, desc[UR8][R4.64] ;  /* 0x0000000804047980 */ /* 0x000ea4000c101900 */
[----:B--2---:R-:W-:Y:S01]  /*0ee0*/  R2UR UR4, R4 ;  /* 0x00000000040472ca */ /* 0x004fe200000e0000 */
[----:B------:R-:W-:-:S14]  /*0ef0*/  BRA `(.L_x_9) ;  /* 0x0000000000247947 */ /* 0x000fdc0003800000 */
.L_x_8:
[----:B------:R-:W-:Y:S02]  /*0f00*/  ULDC.64 UR4, c[0x0][0x588] ;  /* 0x0001620000047ab9 */ /* 0x000fe40000000a00 */
[----:B------:R-:W-:-:S04]  /*0f10*/  ISETP.NE.U32.AND P0, PT, RZ, UR4, PT ;  /* 0x00000004ff007c0c */ /* 0x000fc8000bf05070 */
[----:B------:R-:W-:-:S13]  /*0f20*/  ISETP.NE.AND.EX P0, PT, RZ, UR5, PT, P0 ;  /* 0x00000005ff007c0c */ /* 0x000fda000bf05300 */
[----:B------:R-:W-:Y:S05]  /*0f30*/  @!P0 BRA `(.L_x_10) ;  /* 0x0000000000108947 */ /* 0x000fea0003800000 */
[----:B0-----:R-:W0:Y:S02]  /*0f40*/  LDC.64 R4, c[0x0][0x588] ;  /* 0x00016200ff047b82 */ /* 0x001e240000000a00 */
[----:B0-----:R-:W2:Y:S02]  /*0f50*/  LDG.E R4, desc[UR8][R4.64] ;  /* 0x0000000804047981 */ /* 0x001ea4000c1e1900 */
[----:B--2---:R-:W-:Y:S01]  /*0f60*/  R2UR UR4, R4 ;  /* 0x00000000040472ca */ /* 0x004fe200000e0000 */
[----:B------:R-:W-:-:S14]  /*0f70*/  BRA `(.L_x_9) ;  /* 0x0000000000047947 */ /* 0x000fdc0003800000 */
.L_x_10:
[----:B------:R-:W-:-:S05]  /*0f80*/  ULDC UR4, c[0x0][0x580] ;  /* 0x0001600000047ab9 */ /* 0x000fca0000000800 */
.L_x_9:
[----:B------:R-:W-:Y:S02]  /*0f90*/  ULDC.64 UR6, c[0x0][0x5a0] ;  /* 0x0001680000067ab9 */ /* 0x000fe40000000a00 */
        /* <DEDUP_REMOVED lines=11> */
.L_x_11:
        /* <DEDUP_REMOVED lines=8> */
.L_x_13:
[----:B------:R-:W-:-:S05]  /*10d0*/  ULDC UR5, c[0x0][0x584] ;  /* 0x0001610000057ab9 */ /* 0x000fca0000000800 */
.L_x_12:
[----:B------:R-:W-:-:S13]  /*10e0*/  LOP3.LUT P0, RZ, R3, 0xff, RZ, 0xc0, !PT ;  /* 0x000000ff03ff7812 */ /* 0x000fda000780c0ff */
[----:B------:R-:W-:Y:S05]  /*10f0*/  @!P0 EXIT ;  /* 0x000000000000894d */ /* 0x000fea0003800000 */
[----:B0-----:R-:W2:Y:S01]  /*1100*/  LDL R0, [R1+0xb9c] ;  /* 0x000b9c0001007983 */ /* 0x001ea20000100800 */
[----:B------:R-:W-:Y:S01]  /*1110*/  ULDC UR11, c[0x0][0x28c] ;  /* 0x0000a300000b7ab9 */ /* 0x000fe20000000800 */
[----:B------:R-:W-:Y:S01]  /*1120*/  ULDC.64 UR14, c[0x0][0x5c8] ;  /* 0x00017200000e7ab9 */ /* 0x000fe20000000a00 */
[----:B------:R-:W-:Y:S02]  /*1130*/  UIADD3 UR11, UR11, 0x1f, URZ ;  /* 0x0000001f0b0b7890 */ /* 0x000fe4000fffe03f */
[----:B------:R-:W-:Y:S02]  /*1140*/  USHF.L.U64.HI UR10, UR14, 0x7, UR15 ;  /* 0x000000070e0a7899 */ /* 0x000fe4000801020f */
[----:B------:R-:W-:Y:S02]  /*1150*/  USHF.R.S32.HI UR12, URZ, 0x1f, UR11 ;  /* 0x0000001f3f0c7899 */ /* 0x000fe4000801140b */
[----:B------:R-:W-:Y:S02]  /*1160*/  USHF.L.U32 UR60, UR14, 0x7, URZ ;  /* 0x000000070e3c7899 */ /* 0x000fe4000800063f */
[----:B------:R-:W-:-:S02]  /*1170*/  USHF.L.U64.HI UR6, UR14, 0x3, UR15 ;  /* 0x000000030e067899 */ /* 0x000fc4000801020f */
[----:B------:R-:W-:Y:S02]  /*1180*/  USHF.L.U32 UR7, UR14, 0x3, URZ ;  /* 0x000000030e077899 */ /* 0x000fe4000800063f */
[----:B------:R-:W-:Y:S02]  /*1190*/  USHF.L.U64.HI UR61, UR14, 0x8, UR15 ;  /* 0x000000080e3d7899 */ /* 0x000fe4000801020f */
[----:B------:R-:W-:Y:S02]  /*11a0*/  ULEA.HI UR12, UR12, UR11, URZ, 0x5 ;  /* 0x0000000b0c0c7291 */ /* 0x000fe4000f8f283f */
[----:B------:R-:W-:-:S06]  /*11b0*/  USHF.L.U32 UR14, UR14, 0x8, URZ ;  /* 0x000000080e0e7899 */ /* 0x000fcc000800063f */
[----:B------:R-:W-:-:S05]  /*11c0*/  IMAD.U32 R3, RZ, RZ, UR14 ;  /* 0x0000000eff037e24 */ /* 0x000fca000f8e00ff */
[----:B------:R0:W-:Y:S01]  /*11d0*/  STL [R1+0xba0], R3 ;  /* 0x000ba00301007387 */ /* 0x0001e20000100800 */
[----:B--2---:R-:W-:-:S13]  /*11e0*/  R2UR UR13, R0 ;  /* 0x00000000000d72ca */ /* 0x004fda00000e0000 */
[----:B------:R-:W-:Y:S02]  /*11f0*/  ULOP3.LUT UR11, UR13, 0x1, URZ, 0xfc, !UPT ;  /* 0x000000010d0b7892 */ /* 0x000fe4000f8efc3f */
[----:B------:R-:W-:-:S03]  /*1200*/  USHF.R.S32.HI UR13, URZ, 0x5, UR12 ;  /* 0x000000053f0d7899 */ /* 0x000fc6000801140c */
[----:B------:R-:W-:Y:S01]  /*1210*/  UMOV UR12, URZ ;  /* 0x0000003f000c7c82 */ /* 0x000fe20008000000 */
[----:B------:R-:W-:Y:S01]  /*1220*/  IMAD.U32 R0, RZ, RZ, UR11 ;  /* 0x0000000bff007e24 */ /* 0x000fe2000f8e00ff */
[----:B------:R-:W-:Y:S01]  /*1230*/  UMOV UR11, URZ ;  /* 0x0000003f000b7c82 */ /* 0x000fe20008000000 */
[----:B------:R-:W-:Y:S02]  /*1240*/  IMAD.U32 R4, RZ, RZ, UR13 ;  /* 0x0000000dff047e24 */ /* 0x000fe4000f8e00ff */
[----:B0-----:R-:W-:Y:S01]  /*1250*/  IMAD.U32 R3, RZ, RZ, UR11 ;  /* 0x0000000bff037e24 */ /* 0x001fe2000f8e00ff */
[----:B------:R0:W-:Y:S04]  /*1260*/  STL [R1+0xb98], R0 ;  /* 0x000b980001007387 */ /* 0x0001e80000100800 */
[----:B------:R2:W-:Y:S01]  /*1270*/  STL [R1+0xbb0], R4 ;  /* 0x000bb00401007387 */ /* 0x0005e20000100800 */
[----:B0-----:R-:W-:-:S05]  /*1280*/  IMAD.U32 R0, RZ, RZ, UR12 ;  /* 0x0000000cff007e24 */ /* 0x001fca000f8e00ff */
[----:B------:R2:W-:Y:S04]  /*1290*/  STL [R1+0xbac], R0 ;  /* 0x000bac0001007387 */ /* 0x0005e80000100800 */
[----:B------:R2:W-:Y:S02]  /*12a0*/  STL [R1+0xb88], R3 ;  /* 0x000b880301007387 */ /* 0x0005e40000100800 */
.L_x_158:
[----:B-12---:R-:W3:Y:S01]  /*12b0*/  LDL R7, [R1+0xbac] ;  /* 0x000bac0001077983 */ /* 0x006ee20000100800 */
[----:B0-2---:R-:W0:Y:S03]  /*12c0*/  LDC R4, c[0x0][0x28c] ;  /* 0x0000a300ff047b82 */ /* 0x005e260000000800 */
[----:B------:R-:W-:Y:S04]  /*12d0*/  STL [R1+0xb6c], RZ ;  /* 0x000b6cff01007387 */ /* 0x000fe80000100800 */
        /* <DEDUP_REMOVED lines=723> */
[----:B------:R-:W-:Y:S04]  /*4010*/  STL [R1], RZ ;  /* 0x000000ff01007387 */ /* 0x000fe80000100800 */
[----:B------:R-:W-:Y:S04]  /*4020*/  STL [R1+0x4], RZ ;  /* 0x000004ff01007387 */ /* 0x000fe80000100800 */
[----:B------:R-:W-:Y:S04]  /*4030*/  STL [R1+0x8], RZ ;  /* 0x000008ff01007387 */ /* 0x000fe80000100800 */
[----:B------:R-:W-:Y:S04]  /*4040*/  STL [R1+0xc], RZ ;  /* 0x00000cff01007387 */ /* 0x000fe80000100800 */
[----:B------:R-:W-:Y:S04]  /*4050*/  STL [R1+0x10], RZ ;  /* 0x000010ff01007387 */ /* 0x000fe80000100800 */
[----:B------:R-:W-:Y:S04]  /*4060*/  STL [R1+0x14], RZ ;  /* 0x000014ff01007387 */ /* 0x000fe80000100800 */
[----:B------:R-:W-:Y:S04]  /*4070*/  STL [R1+0x18], RZ ;  /* 0x000018ff01007387 */ /* 0x000fe80000100800 */
[----:B------:R-:W-:Y:S04]  /*4080*/  STL [R1+0x1c], RZ ;  /* 0x00001cff01007387 */ /* 0x000fe80000100800 */
[----:B------:R-:W2:Y:S01]  /*4090*/  LDL R8, [R1+0xb88] ;  /* 0x000b880001087983 */ /* 0x000ea20000100800 */
[----:B------:R-:W1:Y:S01]  /*40a0*/  S2R R3, SR_TID.X ;  /* 0x0000000000037919 */ /* 0x000e620000002100 */
[----:B------:R-:W4:Y:S01]  /*40b0*/  S2UR UR16, SR_CgaCtaId ;  /* 0x00000000001079c3 */ /* 0x000f220000008800 */
[----:B-1----:R-:W-:-:S04]  /*40c0*/  LOP3.LUT R3, R3, 0x80, RZ, 0xc0, !PT ;  /* 0x0000008003037812 */ /* 0x002fc800078ec0ff */
[----:B------:R-:W-:-:S06]  /*40d0*/  SHF.R.U32.HI R3, RZ, 0x7, R3 ;  /* 0x00000007ff037819 */ /* 0x000fcc0000011603 */
[----:B------:R-:W1:Y:S01]  /*40e0*/  SHFL.IDX PT, R3, R3, RZ, 0x1f ;  /* 0x00001fff03037589 */ /* 0x000e6200000e0000 */
[----:B---3--:R-:W-:Y:S01]  /*40f0*/  R2UR UR14, R7 ;  /* 0x00000000070e72ca */ /* 0x008fe200000e0000 */
[----:B------:R-:W-:Y:S01]  /*4100*/  UMOV UR15, 0x400 ;  /* 0x00000400000f7882 */ /* 0x000fe20000000000 */
[----:B-1----:R-:W-:-:S11]  /*4110*/  R2UR UR13, R3 ;  /* 0x00000000030d72ca */ /* 0x002fd600000e0000 */
[----:B------:R-:W-:Y:S01]  /*4120*/  IMAD.U32 R6, RZ, RZ, UR14 ;  /* 0x0000000eff067e24 */ /* 0x000fe2000f8e00ff */
[----:B----4-:R-:W-:Y:S02]  /*4130*/  ULEA UR15, UR16, UR15, 0x18 ;  /* 0x0000000f100f7291 */ /* 0x010fe4000f8ec03f */
[----:B------:R-:W-:-:S04]  /*4140*/  ULEA.HI UR14, UR13, UR13, URZ, 0x1 ;  /* 0x0000000d0d0e7291 */ /* 0x000fc8000f8f083f */
[----:B------:R-:W-:-:S04]  /*4150*/  ULOP3.LUT UR14, UR14, 0x1ffffe, URZ, 0xc0, !UPT ;  /* 0x001ffffe0e0e7892 */ /* 0x000fc8000f8ec03f */
[----:B------:R-:W-:-:S04]  /*4160*/  UIADD3 UR14, UR13, -UR14, URZ ;  /* 0x8000000e0d0e7290 */ /* 0x000fc8000fffe03f */
[----:B------:R-:W-:-:S04]  /*4170*/  ULEA UR14, UR14, UR15, 0xb ;  /* 0x0000000f0e0e7291 */ /* 0x000fc8000f8e583f */
[----:B------:R-:W-:-:S04]  /*4180*/  UIADD3 UR14, UR14, 0x180, URZ ;  /* 0x000001800e0e7890 */ /* 0x000fc8000fffe03f */
[----:B------:R-:W-:-:S04]  /*4190*/  USHF.R.U32.HI UR14, URZ, 0x4, UR14 ;  /* 0x000000043f0e7899 */ /* 0x000fc8000801160e */
[----:B------:R-:W-:Y:S01]  /*41a0*/  ULOP3.LUT UR13, UR14, 0x3fff, URZ, 0xc0, !UPT ;  /* 0x00003fff0e0d7892 */ /* 0x000fe2000f8ec03f */
[----:B0-----:R-:W-:-:S05]  /*41b0*/  ISETP.GE.AND P0, PT, R4, 0x1, PT ;  /* 0x000000010400780c */ /* 0x001fca0003f06270 */
[----:B------:R-:W-:Y:S01]  /*41c0*/  IMAD.U32 R3, RZ, RZ, UR13 ;  /* 0x0000000dff037e24 */ /* 0x000fe2000f8e00ff */
[----:B------:R-:W-:Y:S01]  /*41d0*/  UMOV UR11, URZ ;  /* 0x0000003f000b7c82 */ /* 0x000fe20008000000 */
[----:B------:R-:W-:Y:S01]  /*41e0*/  UMOV UR12, URZ ;  /* 0x0000003f000c7c82 */ /* 0x000fe20008000000 */
[----:B------:R-:W-:Y:S02]  /*41f0*/  IMAD.U32 R5, RZ, RZ, UR11 ;  /* 0x0000000bff057e24 */ /* 0x000fe4000f8e00ff */
[----:B------:R0:W-:Y:S01]  /*4200*/  STL [R1+0xb84], R3 ;  /* 0x000b840301007387 */ /* 0x0001e20000100800 */
[----:B------:R-:W-:Y:S01]  /*4210*/  IMAD.U32 R4, RZ, RZ, UR15 ;  /* 0x0000000fff047e24 */ /* 0x000fe2000f8e00ff */
[----:B------:R-:W-:Y:S02]  /*4220*/  CS2R R236, SRZ ;  /* 0x0000000000ec7805 */ /* 0x000fe4000001ff00 */
[----:B------:R-:W-:Y:S02]  /*4230*/  CS2R R234, SRZ ;  /* 0x0000000000ea7805 */ /* 0x000fe4000001ff00 */
[----:B------:R-:W-:-:S02]  /*4240*/  CS2R R232, SRZ ;  /* 0x0000000000e87805 */ /* 0x000fc4000001ff00 */
[----:B------:R-:W-:Y:S02]  /*4250*/  CS2R R22, SRZ ;  /* 0x0000000000167805 */ /* 0x000fe4000001ff00 */
[----:B------:R-:W-:Y:S02]  /*4260*/  CS2R R20, SRZ ;  /* 0x0000000000147805 */ /* 0x000fe4000001ff00 */
[----:B------:R-:W-:Y:S02]  /*4270*/  CS2R R18, SRZ ;  /* 0x0000000000127805 */ /* 0x000fe4000001ff00 */
        /* <DEDUP_REMOVED lines=108> */
[----:B--2---:R-:W-:-:S13]  /*4940*/  R2UR UR13, R8 ;  /* 0x00000000080d72ca */ /* 0x004fda00000e0000 */
[----:B0-----:R-:W-:Y:S01]  /*4950*/  IMAD.U32 R3, RZ, RZ, UR13 ;  /* 0x0000000dff037e24 */ /* 0x001fe2000f8e00ff */
[----:B------:R-:W-:Y:S06]  /*4960*/  @!P0 BRA `(.L_x_14) ;  /* 0x00000090004c8947 */ /* 0x000fec0003800000 */
[----:B------:R-:W2:Y:S02]  /*4970*/  LDL R9, [R1+0xb98] ;  /* 0x000b980001097983 */ /* 0x000ea40000100800 */
[----:B--2---:R-:W-:-:S13]  /*4980*/  R2UR UR11, R9 ;  /* 0x00000000090b72ca */ /* 0x004fda00000e0000 */
[----:B------:R-:W-:-:S06]  /*4990*/  UISETP.NE.AND UP0, UPT, UR11, 0x3, UPT ;  /* 0x000000030b00788c */ /* 0x000fcc000bf05270 */
[----:B------:R-:W-:-:S13]  /*49a0*/  PLOP3.LUT P1, PT, PT, PT, UP0, 0x80, 0x0 ;  /* 0x000000000000781c */ /* 0x000fda0003f2f008 */
[----:B------:R-:W-:Y:S05]  /*49b0*/  @!P1 BRA `(.L_x_15) ;  /* 0x0000000000049947 */ /* 0x000fea0003800000 */
[----:B------:R-:W-:Y:S01]  /*49c0*/  BPT.TRAP 0x1 ;  /* 0x000000040000795c */ /* 0x000fe20000300000 */
.L_x_15:
[----:B------:R-:W-:Y:S02]  /*49d0*/  R2UR UR13, R4 ;  /* 0x00000000040d72ca */ /* 0x000fe400000e0000 */
[----:B------:R-:W-:Y:S02]  /*49e0*/  R2UR UR11, R8 ;  /* 0x00000000080b72ca */ /* 0x000fe400000e0000 */
[----:B------:R-:W-:-:S11]  /*49f0*/  R2UR UR12, R7 ;  /* 0x00000000070c72ca */ /* 0x000fd600000e0000 */
[----:B------:R-:W-:Y:S02]  /*4a00*/  ULEA UR11, UR11, UR13, 0x3 ;  /* 0x0000000d0b0b7291 */ /* 0x000fe4000f8e183f */
[----:B------:R-:W-:-:S05]  /*4a10*/  IMAD.U32 R3, RZ, RZ, UR12 ;  /* 0x0000000cff037e24 */ /* 0x000fca000f8e00ff */
[----:B------:R-:W-:-:S04]  /*4a20*/  SHF.L.U32 R3, R3, 0x1f, RZ ;  /* 0x0000001f03037819 */ /* 0x000fc800000006ff */
[----:B------:R0:W1:Y:S01]  /*4a30*/  SYNCS.PHASECHK.TRANS64.TRYWAIT P0, [UR11], R3 ;  /* 0x00000003ff0075a7 */ /* 0x000062000800014b */
[----:B------:R-:W-:Y:S05]  /*4a40*/  @!P1 BRA `(.L_x_16) ;  /* 0x0000000000049947 */ /* 0x000fea0003800000 */
[----:B------:R-:W-:Y:S01]  /*4a50*/  BPT.TRAP 0x1 ;  /* 0x000000040000795c */ /* 0x000fe20000300000 */
.L_x_16:
[----:B------:R2:W-:Y:S01]  /*4a60*/  STL [R1+0xb6c], RZ ;  /* 0x000b6cff01007387 */ /* 0x0005e20000100800 */
[----:B------:R-:W-:Y:S02]  /*4a70*/  UMOV UR12, 0x1 ;  /* 0x00000001000c7882 */ /* 0x000fe40000000000 */
[----:B------:R-:W-:Y:S01]  /*4a80*/  IMAD.U32 R5, RZ, RZ, UR12 ;  /* 0x0000000cff057e24 */ /* 0x000fe2000f8e00ff */
[----:B-1----:R-:W-:Y:S06]  /*4a90*/  @P0 BRA `(.L_x_17) ;  /* 0x0000000000080947 */ /* 0x002fec0003800000 */
[----:B------:R-:W1:Y:S02]  /*4aa0*/  SYNCS.PHASECHK.TRANS64.TRYWAIT P0, [UR11], R3 ;  /* 0x00000003ff0075a7 */ /* 0x000e64000800014b */
[----:B-1----:R-:W-:Y:S05]  /*4ab0*/  @!P0 BRA `(.L_x_18) ;  /* 0x0000057c00088947 */ /* 0x002fea0003800000 */
.L_x_17:
[----:B------:R-:W3:Y:S04]  /*4ac0*/  LDL R7, [R1+0xb84] ;  /* 0x000b840001077983 */ /* 0x000ee80000100800 */
[----:B-1----:R-:W4:Y:S01]  /*4ad0*/  LDL R6, [R1+0xb88] ;  /* 0x000b880001067983 */ /* 0x002f220000100800 */
[----:B------:R-:W-:Y:S01]  /*4ae0*/  R2UR UR11, R4 ;  /* 0x00000000040b72ca */ /* 0x000fe200000e0000 */
[----:B------:R-:W-:Y:S01]  /*4af0*/  WARPGROUP.ARRIVE ;  /* 0x00000000000079c5 */ /* 0x000fe20000000000 */
[----:B------:R-:W-:Y:S01]  /*4b00*/  UMOV UR21, 0xc0000010 ;  /* 0xc000001000157882 */ /* 0x000fe20000000000 */
[----:B------:R-:W-:Y:S01]  /*4b10*/  STL [R1+0xb68], RZ ;  /* 0x000b68ff01007387 */ /* 0x000fe20000100800 */
[----:B------:R-:W-:Y:S01]  /*4b20*/  UMOV UR23, 0xc0000010 ;  /* 0xc000001000177882 */ /* 0x000fe20000000000 */
[----:B------:R-:W-:Y:S01]  /*4b30*/  UMOV UR17, UR21 ;  /* 0x0000001500117c82 */ /* 0x000fe20008000000 */
[----:B------:R-:W-:Y:S01]  /*4b40*/  UMOV UR19, 0xc0000010 ;  /* 0xc000001000137882 */ /* 0x000fe20000000000 */
[----:B------:R-:W-:Y:S01]  /*4b50*/  STL [R1+0xb64], RZ ;  /* 0x000b64ff01007387 */ /* 0x000fe20000100800 */
[----:B------:R-:W-:Y:S01]  /*4b60*/  UMOV UR25, UR19 ;  /* 0x0000001300197c82 */ /* 0x000fe20008000000 */
[----:B------:R-:W-:Y:S01]  /*4b70*/  UMOV UR29, UR21 ;  /* 0x00000015001d7c82 */ /* 0x000fe20008000000 */
[----:B------:R-:W-:Y:S01]  /*4b80*/  UMOV UR31, 0xc0000010 ;  /* 0xc0000010001f7882 */ /* 0x000fe20000000000 */
[----:B------:R-:W-:Y:S01]  /*4b90*/  STL [R1+0xb60], RZ ;  /* 0x000b60ff01007387 */ /* 0x000fe20000100800 */
[----:B------:R-:W-:Y:S01]  /*4ba0*/  UMOV UR57, UR21 ;  /* 0x0000001500397c82 */ /* 0x000fe20008000000 */
[----:B------:R-:W-:Y:S01]  /*4bb0*/  UIADD3 UR11, UR11, 0x24180, URZ ;  /* 0x000241800b0b7890 */ /* 0x000fe2000fffe03f */
[----:B------:R-:W-:Y:S01]  /*4bc0*/  CS2R R236, SRZ ;  /* 0x0000000000ec7805 */ /* 0x000fe2000001ff00 */
[----:B------:R-:W-:Y:S01]  /*4bd0*/  STL [R1+0xb5c], RZ ;  /* 0x000b5cff01007387 */ /* 0x000fe20000100800 */
[----:B------:R-:W-:Y:S01]  /*4be0*/  UMOV UR59, 0xc0000010 ;  /* 0xc0000010003b7882 */ /* 0x000fe20000000000 */
[----:B------:R-:W-:Y:S01]  /*4bf0*/  USHF.R.U32.HI UR11, URZ, 0x4, UR11 ;  /* 0x000000043f0b7899 */ /* 0x000fe2000801160b */
[----:B------:R-:W-:Y:S01]  /*4c00*/  CS2R R234, SRZ ;  /* 0x0000000000ea7805 */ /* 0x000fe2000001ff00 */
[----:B------:R-:W-:Y:S01]  /*4c10*/  STL [R1+0xb58], RZ ;  /* 0x000b58ff01007387 */ /* 0x000fe20000100800 */
[----:B------:R-:W-:Y:S01]  /*4c20*/  UMOV UR53, UR21 ;  /* 0x0000001500357c82 */ /* 0x000fe20008000000 */
[----:B------:R-:W-:Y:S01]  /*4c30*/  ULOP3.LUT UR11, UR11, 0x3fff, URZ, 0xc0, !UPT ;  /* 0x00003fff0b0b7892 */ /* 0x000fe2000f8ec03f */
[----:B------:R-:W-:Y:S01]  /*4c40*/  CS2R R232, SRZ ;  /* 0x0000000000e87805 */ /* 0x000fe2000001ff00 */
[----:B------:R-:W-:Y:S01]  /*4c50*/  STL [R1+0xb54], RZ ;  /* 0x000b54ff01007387 */ /* 0x000fe20000100800 */
[----:B------:R-:W-:Y:S01]  /*4c60*/  UMOV UR55, 0xc0000010 ;  /* 0xc000001000377882 */ /* 0x000fe20000000000 */
[----:B------:R-:W-:Y:S01]  /*4c70*/  ULOP3.LUT UR11, UR11, 0x10000, URZ, 0xfc, !UPT ;  /* 0x000100000b0b7892 */ /* 0x000fe2000f8efc3f */
[----:B------:R-:W-:Y:S01]  /*4c80*/  CS2R R22, SRZ ;  /* 0x0000000000167805 */ /* 0x000fe2000001ff00 */
[----:B------:R-:W-:Y:S01]  /*4c90*/  STL [R1+0xb50], RZ ;  /* 0x000b50ff01007387 */ /* 0x000fe20000100800 */
[----:B------:R-:W-:Y:S01]  /*4ca0*/  UMOV UR49, UR21 ;  /* 0x0000001500317c82 */ /* 0x000fe20008000000 */
[----:B------:R-:W-:Y:S01]  /*4cb0*/  UMOV UR51, 0xc0000010 ;  /* 0xc000001000337882 */ /* 0x000fe20000000000 */
[----:B------:R-:W-:Y:S01]  /*4cc0*/  UMOV UR45, UR21 ;  /* 0x00000015002d7c82 */ /* 0x000fe20008000000 */
[----:B------:R-:W-:Y:S01]  /*4cd0*/  STL [R1+0xb4c], RZ ;  /* 0x000b4cff01007387 */ /* 0x000fe20000100800 */
[----:B------:R-:W-:Y:S01]  /*4ce0*/  UMOV UR47, 0xc0000010 ;  /* 0xc0000010002f7882 */ /* 0x000fe20000000000 */
[----:B------:R-:W-:Y:S01]  /*4cf0*/  UMOV UR41, UR21 ;  /* 0x0000001500297c82 */ /* 0x000fe20008000000 */
[----:B------:R-:W-:Y:S01]  /*4d00*/  UMOV UR43, 0xc0000010 ;  /* 0xc0000010002b7882 */ /* 0x000fe20000000000 */
[----:B------:R-:W-:Y:S01]  /*4d10*/  STL [R1+0xb48], RZ ;  /* 0x000b48ff01007387 */ /* 0x000fe20000100800 */
[----:B------:R-:W-:Y:S01]  /*4d20*/  UMOV UR37, UR21 ;  /* 0x0000001500257c82 */ /* 0x000fe20008000000 */
[----:B------:R-:W-:Y:S01]  /*4d30*/  UMOV UR39, 0xc0000010 ;  /* 0xc000001000277882 */ /* 0x000fe20000000000 */
[----:B------:R-:W-:Y:S01]  /*4d40*/  UMOV UR33, UR21 ;  /* 0x0000001500217c82 */ /* 0x000fe20008000000 */
[----:B------:R-:W-:Y:S01]  /*4d50*/  STL [R1+0xb44], RZ ;  /* 0x000b44ff01007387 */ /* 0x000fe20000100800 */
[----:B------:R-:W-:Y:S01]  /*4d60*/  UMOV UR35, 0xc0000010 ;  /* 0xc000001000237882 */ /* 0x000fe20000000000 */
[----:B------:R-:W-:-:S02]  /*4d70*/  CS2R R20, SRZ ;  /* 0x0000000000147805 */ /* 0x000fc4000001ff00 */
        /* <DEDUP_REMOVED lines=63> */
[----:B------:R-:W-:Y:S01]  /*5170*/  STL [R1+0xa44], RZ ;  /* 0x000a44ff01007387 */ /* 0x000fe20000100800 */
[----:B---3--:R-:W-:-:S03]  /*5180*/  R2UR UR13, R7 ;  /* 0x00000000070d72ca */ /* 0x008fc600000e0000 */
[----:B------:R-:W-:Y:S01]  /*5190*/  STL [R1+0xa40], RZ ;  /* 0x000a40ff01007387 */ /* 0x000fe20000100800 */
[----:B----4-:R-:W-:-:S03]  /*51a0*/  R2UR UR12, R6 ;  /* 0x00000000060c72ca */ /* 0x010fc600000e0000 */
[----:B------:R-:W-:Y:S04]  /*51b0*/  STL [R1+0xa3c], RZ ;  /* 0x000a3cff01007387 */ /* 0x000fe80000100800 */
[----:B------:R-:W-:Y:S02]  /*51c0*/  STL [R1+0xa38], RZ ;  /* 0x000a38ff01007387 */ /* 0x000fe40000100800 */
[----:B------:R-:W-:Y:S02]  /*51d0*/  ULOP3.LUT UR20, UR13, 0x10000, URZ, 0xfc, !UPT ;  /* 0x000100000d147892 */ /* 0x000fe4000f8efc3f */
[----:B------:R-:W-:Y:S02]  /*51e0*/  STL [R1+0xa34], RZ ;  /* 0x000a34ff01007387 */ /* 0x000fe40000100800 */
[----:B------:R-:W-:-:S02]  /*51f0*/  ULEA UR20, UR12, UR20, 0xa ;  /* 0x000000140c147291 */ /* 0x000fc4000f8e503f */
[----:B------:R-:W-:Y:S01]  /*5200*/  STL [R1+0xa30], RZ ;  /* 0x000a30ff01007387 */ /* 0x000fe20000100800 */
[----:B------:R-:W-:-:S03]  /*5210*/  UIMAD UR11, UR12, 0x1e0, UR11 ;  /* 0x000001e00c0b78a4 */ /* 0x000fc6000f8e020b */
[----:B------:R-:W-:Y:S01]  /*5220*/  STL [R1+0xa2c], RZ ;  /* 0x000a2cff01007387 */ /* 0x000fe20000100800 */
[----:B------:R-:W-:Y:S01]  /*5230*/  UIADD3 UR12, UR11, 0x20, URZ ;  /* 0x000000200b0c7890 */ /* 0x000fe2000fffe03f */
[----:B------:R-:W-:Y:S02]  /*5240*/  UMOV UR16, UR20 ;  /* 0x0000001400107c82 */ /* 0x000fe40008000000 */
[----:B------:R-:W-:Y:S01]  /*5250*/  STL [R1+0xa28], RZ ;  /* 0x000a28ff01007387 */ /* 0x000fe20000100800 */
[----:B------:R-:W-:Y:S01]  /*5260*/  UMOV UR22, UR11 ;  /* 0x0000000b00167c82 */ /* 0x000fe20008000000 */
[----:B------:R-:W-:Y:S01]  /*5270*/  UIADD3 UR13, UR11, 0x40, URZ ;  /* 0x000000400b0d7890 */ /* 0x000fe2000fffe03f */
[----:B------:R-:W-:Y:S01]  /*5280*/  QGMMA.64x16x32.F32.E4M3.E4M3 R24, gdesc[UR20], RZ, !UPT, gsb0 ;  /* 0x00200000141879f3 */ /* 0x000fe2000c0008ff */
[----:B------:R-:W-:Y:S01]  /*5290*/  STL [R1+0xa24], RZ ;  /* 0x000a24ff01007387 */ /* 0x000fe20000100800 */
[----:B------:R-:W-:Y:S01]  /*52a0*/  UMOV UR18, UR12 ;  /* 0x0000000c00127c82 */ /* 0x000fe20008000000 */
[----:B------:R-:W-:-:S02]  /*52b0*/  UIADD3 UR12, UR11, 0x60, URZ ;  /* 0x000000600b0c7890 */ /* 0x000fc4000fffe03f */
[----:B------:R-:W-:Y:S01]  /*52c0*/  STL [R1+0xa20], RZ ;  /* 0x000a20ff01007387 */ /* 0x000fe20000100800 */
[----:B------:R-:W-:Y:S01]  /*52d0*/  UMOV UR24, UR18 ;  /* 0x0000001200187c82 */ /* 0x000fe20008000000 */
[----:B------:R-:W-:Y:S01]  /*52e0*/  UMOV UR28, UR20 ;  /* 0x00000014001c7c82 */ /* 0x000fe20008000000 */
[----:B------:R-:W-:Y:S01]  /*52f0*/  UIADD3 UR58, UR11, 0xc0, URZ ;  /* 0x000000c00b3a7890 */ /* 0x000fe2000fffe03f */
[----:B------:R-:W-:Y:S01]  /*5300*/  STL [R1+0xa1c], RZ ;  /* 0x000a1cff01007387 */ /* 0x000fe20000100800 */
[----:B------:R-:W-:Y:S01]  /*5310*/  UMOV UR30, UR12 ;  /* 0x0000000c001e7c82 */ /* 0x000fe20008000000 */
[----:B------:R-:W-:Y:S02]  /*5320*/  UIADD3 UR12, UR11, 0xa0, URZ ;  /* 0x000000a00b0c7890 */ /* 0x000fe4000fffe03f */
[----:B------:R-:W-:Y:S01]  /*5330*/  STL [R1+0xa18], RZ ;  /* 0x000a18ff01007387 */ /* 0x000fe20000100800 */
[----:B------:R-:W-:Y:S01]  /*5340*/  UMOV UR56, UR20 ;  /* 0x0000001400387c82 */ /* 0x000fe20008000000 */
[----:B------:R-:W-:-:S02]  /*5350*/  UIADD3 UR54, UR11, 0xe0, URZ ;  /* 0x000000e00b367890 */ /* 0x000fc4000fffe03f */
[----:B------:R-:W-:Y:S01]  /*5360*/  STL [R1+0xa14], RZ ;  /* 0x000a14ff01007387 */ /* 0x000fe20000100800 */
[----:B------:R-:W-:Y:S01]  /*5370*/  UMOV UR52, UR20 ;  /* 0x0000001400347c82 */ /* 0x000fe20008000000 */
[----:B------:R-:W-:Y:S02]  /*5380*/  UIADD3 UR50, UR11, 0x100, URZ ;  /* 0x000001000b327890 */ /* 0x000fe4000fffe03f */
        /* <DEDUP_REMOVED lines=13> */
[----:B------:R-:W-:-:S03]  /*5460*/  UMOV UR32, UR20 ;  /* 0x0000001400207c82 */ /* 0x000fc60008000000 */
[----:B------:R-:W-:Y:S04]  /*5470*/  STL [R1+0x9fc], RZ ;  /* 0x0009fcff01007387 */ /* 0x000fe80000100800 */
[----:B------:R-:W-:Y:S04]  /*5480*/  STL [R1+0x9f8], RZ ;  /* 0x0009f8ff01007387 */ /* 0x000fe80000100800 */
[----:B------:R-:W-:Y:S01]  /*5490*/  STL [R1+0x9f4], RZ ;  /* 0x0009f4ff01007387 */ /* 0x000fe20000100800 */
[----:B------:R-:W-:-:S03]  /*54a0*/  WARPGROUP.DEPBAR.LE gsb0, 0x0 ;  /* 0x00008000000079c5 */ /* 0x000fc60000010000 */
        /* <DEDUP_REMOVED lines=352> */
[----:B------:R-:W-:Y:S04]  /*6ab0*/  STL.64 [R1+0x420], R24 ;  /* 0x0004201801007387 */ /* 0x000fe80000100a00 */
[----:B------:R-:W-:Y:S04]  /*6ac0*/  STL.64 [R1+0x428], R26 ;  /* 0x0004281a01007387 */ /* 0x000fe80000100a00 */
[----:B------:R-:W-:Y:S04]  /*6ad0*/  STL.64 [R1+0x430], R28 ;  /* 0x0004301c01007387 */ /* 0x000fe80000100a00 */
[----:B------:R1:W-:Y:S02]  /*6ae0*/  STL.64 [R1+0x438], R30 ;  /* 0x0004381e01007387 */ /* 0x0003e40000100a00 */
[----:B-1----:R-:W-:-:S06]  /*6af0*/  WARPGROUP.ARRIVE ;  /* 0x00000000000079c5 */ /* 0x002fcc0000000000 */
[----:B------:R-:W-:Y:S01]  /*6b00*/  QGMMA.64x16x32.F32.E4M3.E4M3 R24, gdesc[UR16], RZ, !UPT, gsb0 ;  /* 0x00200000101879f3 */ /* 0x000fe2000c0008ff */
[----:B------:R-:W-:Y:S01]  /*6b10*/  UMOV UR16, UR20 ;  /* 0x0000001400107c82 */ /* 0x000fe20008000000 */
[----:B------:R-:W-:Y:S01]  /*6b20*/  UMOV UR17, UR21 ;  /* 0x0000001500117c82 */ /* 0x000fe20008000000 */
[----:B------:R-:W-:Y:S01]  /*6b30*/  UMOV UR18, UR13 ;  /* 0x0000000d00127c82 */ /* 0x000fe20008000000 */
[----:B------:R-:W-:Y:S01]  /*6b40*/  UMOV UR19, 0xc0000010 ;  /* 0xc000001000137882 */ /* 0x000fe20000000000 */
[----:B------:R-:W-:Y:S01]  /*6b50*/  UIADD3 UR13, UR11, 0x80, URZ ;  /* 0x000000800b0d7890 */ /* 0x000fe2000fffe03f */
[----:B------:R-:W-:Y:S02]  /*6b60*/  WARPGROUP.DEPBAR.LE gsb0, 0x0 ;  /* 0x00008000000079c5 */ /* 0x000fe40000010000 */
        /* <DEDUP_REMOVED lines=41> */
[----:B------:R-:W-:Y:S01]  /*6e00*/  UIADD3 UR30, UR11, 0x1a0, URZ ;  /* 0x000001a00b1e7890 */ /* 0x000fe2000fffe03f */
[----:B------:R-:W-:Y:S01]  /*6e10*/  UMOV UR28, UR20 ;  /* 0x00000014001c7c82 */ /* 0x000fe20008000000 */
[----:B------:R-:W-:Y:S01]  /*6e20*/  UMOV UR29, UR21 ;  /* 0x00000015001d7c82 */ /* 0x000fe20008000000 */
[----:B------:R-:W-:Y:S01]  /*6e30*/  UMOV UR31, 0xc0000010 ;  /* 0xc0000010001f7882 */ /* 0x000fe20000000000 */
        /* <DEDUP_REMOVED lines=28> */
[----:B------:R-:W-:Y:S01]  /*7000*/  UIADD3 UR16, UR20, 0x100, URZ ;  /* 0x0000010014107890 */ /* 0x000fe2000fffe03f */
[----:B------:R-:W-:Y:S01]  /*7010*/  UMOV UR49, UR17 ;  /* 0x0000001100317c82 */ /* 0x000fe20008000000 */
[----:B------:R-:W-:Y:S02]  /*7020*/  UMOV UR17, 0xc0000010 ;  /* 0xc000001000117882 */ /* 0x000fe40000000000 */
[----:B------:R-:W-:-:S03]  /*7030*/  UMOV UR25, UR17 ;  /* 0x0000001100197c82 */ /* 0x000fc60008000000 */
[----:B------:R-:W-:Y:S01]  /*7040*/  UMOV UR24, UR16 ;  /* 0x0000001000187c82 */ /* 0x000fe20008000000 */
[----:B------:R-:W-:Y:S02]  /*7050*/  WARPGROUP.DEPBAR.LE gsb0, 0x0 ;  /* 0x00008000000079c5 */ /* 0x000fe40000010000 */
[----:B------:R-:W-:Y:S01]  /*7060*/  WARPGROUP.ARRIVE ;  /* 0x00000000000079c5 */ /* 0x000fe20000000000 */
[----:B------:R-:W-:Y:S04]  /*7070*/  STL.64 [R1+0x20], R24 ;  /* 0x0000201801007387 */ /* 0x000fe80000100a00 */
[----:B------:R-:W-:Y:S01]  /*7080*/  STL.64 [R1+0x28], R26 ;  /* 0x0000281a01007387 */ /* 0x000fe20000100a00 */
[----:B------:R-:W-:Y:S01]  /*7090*/  QGMMA.64x16x32.F32.E4M3.E4M3 R208, gdesc[UR44], RZ, !UPT, gsb0 ;  /* 0x002000002cd079f3 */ /* 0x000fe2000c0008ff */
[----:B------:R-:W-:Y:S01]  /*70a0*/  UMOV UR44, UR12 ;  /* 0x0000000c002c7c82 */ /* 0x000fe20008000000 */
[----:B------:R-:W-:Y:S01]  /*70b0*/  UMOV UR45, UR13 ;  /* 0x0000000d002d7c82 */ /* 0x000fe20008000000 */
[----:B------:R-:W-:Y:S01]  /*70c0*/  UMOV UR12, UR20 ;  /* 0x00000014000c7c82 */ /* 0x000fe20008000000 */
[----:B------:R-:W-:Y:S01]  /*70d0*/  UMOV UR13, UR21 ;  /* 0x00000015000d7c82 */ /* 0x000fe20008000000 */
[----:B------:R-:W-:Y:S04]  /*70e0*/  STL.64 [R1+0x30], R28 ;  /* 0x0000301c01007387 */ /* 0x000fe80000100a00 */
[----:B------:R1:W-:Y:S01]  /*70f0*/  STL.64 [R1+0x38], R30 ;  /* 0x0000381e01007387 */ /* 0x0003e20000100a00 */
[----:B------:R-:W-:-:S02]  /*7100*/  WARPGROUP.DEPBAR.LE gsb0, 0x0 ;  /* 0x00008000000079c5 */ /* 0x000fc40000010000 */
[----:B------:R-:W-:Y:S01]  /*7110*/  WARPGROUP.ARRIVE ;  /* 0x00000000000079c5 */ /* 0x000fe20000000000 */
[----:B------:R-:W-:Y:S04]  /*7120*/  STL.64 [R1+0xbd0], R214 ;  /* 0x000bd0d601007387 */ /* 0x000fe80000100a00 */
[----:B------:R-:W-:Y:S01]  /*7130*/  STL.64 [R1+0xbc8], R212 ;  /* 0x000bc8d401007387 */ /* 0x000fe20000100a00 */
[----:B------:R-:W-:Y:S01]  /*7140*/  QGMMA.64x16x32.F32.E4M3.E4M3 R176, gdesc[UR40], RZ, !UPT, gsb0 ;  /* 0x0020000028b079f3 */ /* 0x000fe2000c0008ff */
[----:B------:R-:W-:Y:S01]  /*7150*/  UMOV UR40, UR14 ;  /* 0x0000000e00287c82 */ /* 0x000fe20008000000 */
[----:B------:R-:W-:Y:S01]  /*7160*/  UIADD3 UR14, UR11, 0x1c0, URZ ;  /* 0x000001c00b0e7890 */ /* 0x000fe2000fffe03f */
[----:B------:R-:W-:Y:S01]  /*7170*/  STL.64 [R1+0xbc0], R210 ;  /* 0x000bc0d201007387 */ /* 0x000fe20000100a00 */
[----:B------:R-:W-:Y:S01]  /*7180*/  UMOV UR41, UR15 ;  /* 0x0000000f00297c82 */ /* 0x000fe20008000000 */
[----:B------:R-:W-:Y:S01]  /*7190*/  UMOV UR15, 0xc0000010 ;  /* 0xc0000010000f7882 */ /* 0x000fe20000000000 */
[----:B------:R-:W-:Y:S01]  /*71a0*/  UIADD3 UR11, UR20, 0x200, URZ ;  /* 0x00000200140b7890 */ /* 0x000fe2000fffe03f */
[----:B------:R-:W-:Y:S01]  /*71b0*/  STL.64 [R1+0xbb8], R208 ;  /* 0x000bb8d001007387 */ /* 0x000fe20000100a00 */
[----:B------:R-:W-:Y:S01]  /*71c0*/  UMOV UR19, UR15 ;  /* 0x0000000f00137c82 */ /* 0x000fe20008000000 */
[----:B------:R-:W-:-:S02]  /*71d0*/  UMOV UR18, UR14 ;  /* 0x0000000e00127c82 */ /* 0x000fc40008000000 */
[----:B------:R-:W-:Y:S04]  /*71e0*/  STL [R1+0x470], RZ ;  /* 0x000470ff01007387 */ /* 0x000fe80000100800 */
[----:B------:R-:W-:Y:S04]  /*71f0*/  STL [R1+0x46c], RZ ;  /* 0x00046cff01007387 */ /* 0x000fe80000100800 */
[----:B------:R-:W-:Y:S04]  /*7200*/  STL [R1+0x468], RZ ;  /* 0x000468ff01007387 */ /* 0x000fe80000100800 */
[----:B------:R-:W-:Y:S04]  /*7210*/  STL [R1+0x464], RZ ;  /* 0x000464ff01007387 */ /* 0x000fe80000100800 */
[----:B------:R-:W-:Y:S04]  /*7220*/  STL [R1+0x460], RZ ;  /* 0x000460ff01007387 */ /* 0x000fe80000100800 */
[----:B------:R-:W-:Y:S04]  /*7230*/  STL [R1+0x45c], RZ ;  /* 0x00045cff01007387 */ /* 0x000fe80000100800 */
[----:B------:R-:W-:Y:S01]  /*7240*/  STL [R1+0x458], RZ ;  /* 0x000458ff01007387 */ /* 0x000fe20000100800 */
[----:B------:R-:W-:-:S02]  /*7250*/  WARPGROUP.DEPBAR.LE gsb0, 0x0 ;  /* 0x00008000000079c5 */ /* 0x000fc40000010000 */
[----:B------:R-:W-:-:S06]  /*7260*/  WARPGROUP.ARRIVE ;  /* 0x00000000000079c5 */ /* 0x000fcc0000000000 */
[----:B------:R-:W-:Y:S03]  /*7270*/  QGMMA.64x16x32.F32.E4M3.E4M3 R144, gdesc[UR36], RZ, !UPT, gsb0 ;  /* 0x00200000249079f3 */ /* 0x000fe6000c0008ff */
[----:B------:R-:W-:Y:S02]  /*7280*/  WARPGROUP.DEPBAR.LE gsb0, 0x0 ;  /* 0x00008000000079c5 */ /* 0x000fe40000010000 */
[----:B------:R-:W-:-:S06]  /*7290*/  WARPGROUP.ARRIVE ;  /* 0x00000000000079c5 */ /* 0x000fcc0000000000 */
[----:B------:R-:W-:Y:S03]  /*72a0*/  QGMMA.64x16x32.F32.E4M3.E4M3 R112, gdesc[UR32], RZ, !UPT, gsb0 ;  /* 0x00200000207079f3 */ /* 0x000fe6000c0008ff */
[----:B------:R-:W-:Y:S02]  /*72b0*/  WARPGROUP.DEPBAR.LE gsb0, 0x0 ;  /* 0x00008000000079c5 */ /* 0x000fe40000010000 */
[----:B------:R-:W-:-:S06]  /*72c0*/  WARPGROUP.ARRIVE ;  /* 0x00000000000079c5 */ /* 0x000fcc0000000000 */
[----:B------:R-:W-:Y:S03]  /*72d0*/  QGMMA.64x16x32.F32.E4M3.E4M3 R80, gdesc[UR28], RZ, !UPT, gsb0 ;  /* 0x002000001c5079f3 */ /* 0x000fe6000c0008ff */
[----:B------:R-:W-:Y:S02]  /*72e0*/  WARPGROUP.DEPBAR.LE gsb0, 0x0 ;  /* 0x00008000000079c5 */ /* 0x000fe40000010000 */
[----:B------:R-:W-:-:S06]  /*72f0*/  WARPGROUP.ARRIVE ;  /* 0x00000000000079c5 */ /* 0x000fcc0000000000 */
[----:B------:R-:W-:Y:S01]  /*7300*/  QGMMA.64x16x32.F32.E4M3.E4M3 R48, gdesc[UR12], RZ, !UPT, gsb0 ;  /* 0x002000000c3079f3 */ /* 0x000fe2000c0008ff */
[----:B------:R-:W-:Y:S01]  /*7310*/  UIADD3 UR12, UR20, 0x300, URZ ;  /* 0x00000300140c7890 */ /* 0x000fe2000fffe03f */
[----:B------:R-:W-:Y:S02]  /*7320*/  UMOV UR13, 0xc0000010 ;  /* 0xc0000010000d7882 */ /* 0x000fe40000000000 */
[----:B------:R-:W-:Y:S01]  /*7330*/  UMOV UR37, UR13 ;  /* 0x0000000d00257c82 */ /* 0x000fe20008000000 */
[----:B------:R-:W-:Y:S01]  /*7340*/  UMOV UR33, UR13 ;  /* 0x0000000d00217c82 */ /* 0x000fe20008000000 */
[----:B------:R-:W-:Y:S02]  /*7350*/  UMOV UR29, UR13 ;  /* 0x0000000d001d7c82 */ /* 0x000fe40008000000 */
[----:B------:R-:W-:Y:S01]  /*7360*/  UMOV UR36, UR12 ;  /* 0x0000000c00247c82 */ /* 0x000fe20008000000 */
[----:B------:R-:W-:Y:S01]  /*7370*/  UMOV UR32, UR12 ;  /* 0x0000000c00207c82 */ /* 0x000fe20008000000 */
[----:B------:R-:W-:Y:S01]  /*7380*/  UMOV UR28, UR12 ;  /* 0x0000000c001c7c82 */ /* 0x000fe20008000000 */
[----:B------:R-:W-:Y:S01]  /*7390*/  UMOV UR20, UR12 ;  /* 0x0000000c00147c82 */ /* 0x000fe20008000000 */
[----:B------:R-:W-:Y:S01]  /*73a0*/  UMOV UR21, UR13 ;  /* 0x0000000d00157c82 */ /* 0x000fe20008000000 */
[----:B------:R-:W-:-:S02]  /*73b0*/  WARPGROUP.DEPBAR.LE gsb0, 0x0 ;  /* 0x00008000000079c5 */ /* 0x000fc40000010000 */
[----:B------:R-:W-:-:S06]  /*73c0*/  WARPGROUP.ARRIVE ;  /* 0x00000000000079c5 */ /* 0x000fcc0000000000 */
[----:B------:R-:W-:Y:S01]  /*73d0*/  QGMMA.64x16x32.F32.E4M3.E4M3 R40, gdesc[UR16], RZ, !UPT, gsb0 ;  /* 0x00200000102879f3 */ /* 0x000fe2000c0008ff */
[----:B------:R-:W-:Y:S01]  /*73e0*/  UMOV UR18, UR30 ;  /* 0x0000001e00127c82 */ /* 0x000fe20008000000 */
[----:B------:R-:W-:Y:S01]  /*73f0*/  UMOV UR19, UR31 ;  /* 0x0000001f00137c82 */ /* 0x000fe20008000000 */
[----:B------:R-:W-:Y:S02]  /*7400*/  WARPGROUP.DEPBAR.LE gsb0, 0x0 ;  /* 0x00008000000079c5 */ /* 0x000fe40000010000 */
        /* <DEDUP_REMOVED lines=30> */
[----:B-1----:R-:W-:Y:S01]  /*75f0*/  WARPGROUP.ARRIVE ;  /* 0x00000000000079c5 */ /* 0x002fe20000000000 */
[----:B------:R-:W-:Y:S01]  /*7600*/  STL.64 [R1], R12 ;  /* 0x0000000c01007387 */ /* 0x000fe20000100a00 */
[----:B------:R-:W-:Y:S01]  /*7610*/  IMAD.MOV.U32 R9, RZ, RZ, R16 ;  /* 0x000000ffff097224 */ /* 0x000fe200078e0010 */
[----:B------:R-:W-:Y:S01]  /*7620*/  CS2R R10, SRZ ;  /* 0x00000000000a7805 */ /* 0x000fe2000001ff00 */
[----:B------:R-:W-:Y:S01]  /*7630*/  IMAD.MOV.U32 R8, RZ, RZ, R17 ;  /* 0x000000ffff087224 */ /* 0x000fe200078e0011 */
[----:B------:R1:W-:Y:S01]  /*7640*/  STL.64 [R1+0x8], R14 ;  /* 0x0000080e01007387 */ /* 0x0003e20000100a00 */
[----:B------:R-:W-:Y:S01]  /*7650*/  QGMMA.64x16x32.F32.E4M3.E4M3 R24, gdesc[UR16], RZ, !UPT, gsb0 ;  /* 0x00200000101879f3 */ /* 0x000fe2000c0008ff */
[----:B------:R-:W-:Y:S01]  /*7660*/  UMOV UR18, UR58 ;  /* 0x0000003a00127c82 */ /* 0x000fe20008000000 */
[----:B------:R-:W-:Y:S01]  /*7670*/  UMOV UR19, UR59 ;  /* 0x0000003b00137c82 */ /* 0x000fe20008000000 */
[----:B------:R3:W-:Y:S01]  /*7680*/  STL.64 [R1+0x10], R16 ;  /* 0x0000101001007387 */ /* 0x0007e20000100a00 */
[----:B------:R-:W-:-:S02]  /*7690*/  IMAD.MOV.U32 R7, RZ, RZ, R18 ;  /* 0x000000ffff077224 */ /* 0x000fc400078e0012 */
[----:B0-----:R-:W-:Y:S01]  /*76a0*/  IMAD.MOV.U32 R3, RZ, RZ, R19 ;  /* 0x000000ffff037224 */ /* 0x001fe200078e0013 */
[----:B------:R0:W-:Y:S04]  /*76b0*/  STL.64 [R1+0x18], R18 ;  /* 0x0000181201007387 */ /* 0x0001e80000100a00 */
[----:B------:R-:W-:Y:S01]  /*76c0*/  STL [R1+0x454], RZ ;  /* 0x000454ff01007387 */ /* 0x000fe20000100800 */
[----:B-1----:R-:W-:Y:S02]  /*76d0*/  CS2R R14, SRZ ;  /* 0x00000000000e7805 */ /* 0x002fe4000001ff00 */
[----:B------:R-:W-:Y:S02]  /*76e0*/  CS2R R12, SRZ ;  /* 0x00000000000c7805 */ /* 0x000fe4000001ff00 */
[----:B---3--:R-:W-:-:S02]  /*76f0*/  CS2R R16, SRZ ;  /* 0x0000000000107805 */ /* 0x008fc4000001ff00 */
[----:B0-----:R-:W-:Y:S01]  /*7700*/  CS2R R18, SRZ ;  /* 0x0000000000127805 */ /* 0x001fe2000001ff00 */
[----:B------:R-:W-:Y:S02]  /*7710*/  WARPGROUP.DEPBAR.LE gsb0, 0x0 ;  /* 0x00008000000079c5 */ /* 0x000fe40000010000 */
[----:B------:R-:W-:Y:S04]  /*7720*/  STL.64 [R1+0x80], R24 ;  /* 0x0000801801007387 */ /* 0x000fe80000100a00 */
[----:B------:R-:W-:Y:S04]  /*7730*/  STL.64 [R1+0x88], R26 ;  /* 0x0000881a01007387 */ /* 0x000fe80000100a00 */
[----:B------:R-:W-:Y:S04]  /*7740*/  STL.64 [R1+0x90], R28 ;  /* 0x0000901c01007387 */ /* 0x000fe80000100a00 */
[----:B------:R0:W-:Y:S04]  /*7750*/  STL.64 [R1+0x98], R30 ;  /* 0x0000981e01007387 */ /* 0x0001e80000100a00 */
[----:B------:R-:W-:Y:S01]  /*7760*/  STL [R1+0x450], RZ ;  /* 0x000450ff01007387 */ /* 0x000fe20000100800 */
[----:B0-----:R-:W-:-:S06]  /*7770*/  WARPGROUP.ARRIVE ;  /* 0x00000000000079c5 */ /* 0x001fcc0000000000 */
[----:B------:R-:W-:Y:S01]  /*7780*/  QGMMA.64x16x32.F32.E4M3.E4M3 R24, gdesc[UR16], RZ, !UPT, gsb0 ;  /* 0x00200000101879f3 */ /* 0x000fe2000c0008ff */
[----:B------:R-:W-:Y:S01]  /*7790*/  UMOV UR18, UR44 ;  /* 0x0000002c00127c82 */ /* 0x000fe20008000000 */
[----:B------:R-:W-:Y:S01]  /*77a0*/  UMOV UR19, UR45 ;  /* 0x0000002d00137c82 */ /* 0x000fe20008000000 */
        /* <DEDUP_REMOVED lines=58> */
[----:B------:R-:W-:Y:S01]  /*7b50*/  UMOV UR16, UR11 ;  /* 0x0000000b00107c82 */ /* 0x000fe20008000000 */
[----:B------:R-:W-:Y:S01]  /*7b60*/  UMOV UR17, 0xc0000010 ;  /* 0xc000001000117882 */ /* 0x000fe20000000000 */
[----:B------:R-:W-:Y:S01]  /*7b70*/  UMOV UR24, UR16 ;  /* 0x0000001000187c82 */ /* 0x000fe20008000000 */
[----:B------:R-:W-:Y:S01]  /*7b80*/  UMOV UR25, UR17 ;  /* 0x0000001100197c82 */ /* 0x000fe20008000000 */
[----:B------:R-:W-:Y:S02]  /*7b90*/  ULDC UR11, c[0x0][0x50c] ;  /* 0x00014300000b7ab9 */ /* 0x000fe40000000800 */
[----:B------:R-:W-:-:S04]  /*7ba0*/  UISETP.NE.AND UP0, UPT, UR11, 0x1, UPT ;  /* 0x000000010b00788c */ /* 0x000fc8000bf05270 */
[----:B------:R-:W-:-:S06]  /*7bb0*/  USEL UR11, URZ, 0x1, UP0 ;  /* 0x000000013f0b7887 */ /* 0x000fcc0008000000 */
[----:B------:R-:W-:Y:S01]  /*7bc0*/  ISETP.NE.AND P0, PT, RZ, UR11, PT ;  /* 0x0000000bff007c0c */ /* 0x000fe2000bf05270 */
        /* <DEDUP_REMOVED lines=79> */
[----:B------:R-:W-:Y:S04]  /*80c0*/  STL.64 [R1+0x70], R28 ;  /* 0x0000701c01007387 */ /* 0x000fe80000100a00 */
[----:B------:R0:W-:Y:S01]  /*80d0*/  STL.64 [R1+0x78], R30 ;  /* 0x0000781e01007387 */ /* 0x0001e20000100a00 */
        /* <DEDUP_REMOVED lines=15> */
[----:B------:R-:W-:Y:S01]  /*81d0*/  UMOV UR26, UR34 ;  /* 0x00000022001a7c82 */ /* 0x000fe20008000000 */
[----:B------:R-:W-:Y:S01]  /*81e0*/  UMOV UR27, UR35 ;  /* 0x00000023001b7c82 */ /* 0x000fe20008000000 */
[----:B------:R-:W-:Y:S01]  /*81f0*/  UMOV UR34, UR44 ;  /* 0x0000002c00227c82 */ /* 0x000fe20008000000 */
[----:B------:R-:W-:Y:S01]  /*8200*/  UMOV UR35, UR45 ;  /* 0x0000002d00237c82 */ /* 0x000fe20008000000 */
        /* <DEDUP_REMOVED lines=24> */
[----:B0-----:R-:W-:-:S06]  /*8390*/  WARPGROUP.ARRIVE ;  /* 0x00000000000079c5 */ /* 0x001fcc0000000000 */
[----:B------:R-:W-:Y:S01]  /*83a0*/  QGMMA.64x16x32.F32.E4M3.E4M3 R24, gdesc[UR12], RZ, !UPT, gsb0 ;  /* 0x002000000c1879f3 */ /* 0x000fe2000c0008ff */
        /* <DEDUP_REMOVED lines=48> */
[----:B------:R-:W-:Y:S04]  /*86b0*/  STL.64 [R1+0x40], R208 ;  /* 0x000040d001007387 */ /* 0x000fe80000100a00 */
[----:B------:R-:W-:Y:S04]  /*86c0*/  STL.64 [R1+0x48], R210 ;  /* 0x000048d201007387 */ /* 0x000fe80000100a00 */
[----:B------:R-:W-:Y:S04]  /*86d0*/  STL.64 [R1+0x50], R212 ;  /* 0x000050d401007387 */ /* 0x000fe80000100a00 */
[----:B------:R0:W-:Y:S02]  /*86e0*/  STL.64 [R1+0x58], R214 ;  /* 0x000058d601007387 */ /* 0x0001e40000100a00 */
[----:B0-----:R-:W-:-:S06]  /*86f0*/  WARPGROUP.ARRIVE ;  /* 0x00000000000079c5 */ /* 0x001fcc0000000000 */
        /* <DEDUP_REMOVED lines=47> */
[----:B------:R0:W-:Y:S04]  /*89f0*/  STL.64 [R1+0x3d8], R214 ;  /* 0x0003d8d601007387 */ /* 0x0001e80000100a00 */
[----:B0-----:R0:W5:Y:S04]  /*8a00*/  LDL.LU.64 R214, [R1+0xbd0] ;  /* 0x000bd00001d67983 */ /* 0x0011680000300a00 */
[----:B------:R0:W5:Y:S04]  /*8a10*/  LDL.LU.64 R212, [R1+0xbc8] ;  /* 0x000bc80001d47983 */ /* 0x0001680000300a00 */
[----:B------:R0:W5:Y:S04]  /*8a20*/  LDL.LU.64 R210, [R1+0xbc0] ;  /* 0x000bc00001d27983 */ /* 0x0001680000300a00 */
[----:B------:R0:W5:Y:S01]  /*8a30*/  LDL.LU.64 R208, [R1+0xbb8] ;  /* 0x000bb80001d07983 */ /* 0x0001620000300a00 */
[----:B------:R-:W-:Y:S05]  /*8a40*/  @!P0 BRA `(.L_x_19) ;  /* 0x0000004c00e88947 */ /* 0x000fea0003800000 */
[----:B------:R-:W3:Y:S04]  /*8a50*/  LDL R234, [R1+0x3e0] ;  /* 0x0003e00001ea7983 */ /* 0x000ee80000100800 */
[----:B------:R-:W4:Y:S04]  /*8a60*/  LDL R19, [R1+0x404] ;  /* 0x0004040001137983 */ /* 0x000f280000100800 */
[----:B------:R-:W2:Y:S04]  /*8a70*/  LDL R20, [R1+0x408] ;  /* 0x0004080001147983 */ /* 0x000ea80000100800 */
[----:B------:R-:W3:Y:S04]  /*8a80*/  LDL R21, [R1+0x40c] ;  /* 0x00040c0001157983 */ /* 0x000ee80000100800 */
        /* <DEDUP_REMOVED lines=13> */
[----:B------:R1:W-:Y:S04]  /*8b60*/  STL [R1+0xc30], R52 ;  /* 0x000c303401007387 */ /* 0x0003e80000100800 */
[----:B------:R0:W-:Y:S04]  /*8b70*/  STL [R1+0xc2c], R53 ;  /* 0x000c2c3501007387 */ /* 0x0001e80000100800 */
[----:B------:R-:W-:Y:S04]  /*8b80*/  STL [R1+0xc28], R54 ;  /* 0x000c283601007387 */ /* 0x000fe80000100800 */
        /* <DEDUP_REMOVED lines=28> */
[----:B------:R0:W-:Y:S04]  /*8d50*/  STL [R1+0xbb4], R0 ;  /* 0x000bb40001007387 */ /* 0x0001e80000100800 */
[----:B-1----:R-:W3:Y:S04]  /*8d60*/  LDL R52, [R1+0x3e8] ;  /* 0x0003e80001347983 */ /* 0x002ee80000100800 */
[----:B0-----:R-:W3:Y:S04]  /*8d70*/  LDL R53, [R1+0x3ec] ;  /* 0x0003ec0001357983 */ /* 0x001ee80000100800 */
        /* <DEDUP_REMOVED lines=25> */
[----:B------:R-:W3:Y:S01]  /*8f10*/  LDL R42, [R1+0x394] ;  /* 0x00039400012a7983 */ /* 0x000ee20000100800 */
[----:B------:R-:W-:-:S01]  /*8f20*/  FADD R8, RZ, R8 ;  /* 0x00000008ff087221 */ /* 0x000fc20000000000 */
[----:B------:R-:W-:Y:S01]  /*8f30*/  FADD R7, RZ, R7 ;  /* 0x00000007ff077221 */ /* 0x000fe20000000000 */
[----:B------:R-:W-:Y:S01]  /*8f40*/  UMOV UR12, URZ ;  /* 0x0000003f000c7c82 */ /* 0x000fe20008000000 */
[----:B------:R-:W3:Y:S01]  /*8f50*/  LDL R41, [R1+0x398] ;  /* 0x0003980001297983 */ /* 0x000ee20000100800 */
[----:B----4-:R-:W-:-:S01]  /*8f60*/  FADD R19, RZ, R19 ;  /* 0x00000013ff137221 */ /* 0x010fc20000000000 */
[----:B--2---:R-:W-:-:S02]  /*8f70*/  FADD R20, RZ, R20 ;  /* 0x00000014ff147221 */ /* 0x004fc40000000000 */
[----:B------:R-:W2:Y:S01]  /*8f80*/  LDL R40, [R1+0x39c] ;  /* 0x00039c0001287983 */ /* 0x000ea20000100800 */
[----:B---3--:R-:W-:-:S03]  /*8f90*/  FADD R21, RZ, R21 ;  /* 0x00000015ff157221 */ /* 0x008fc60000000000 */
[----:B------:R-:W3:Y:S01]  /*8fa0*/  LDL R55, [R1+0x360] ;  /* 0x0003600001377983 */ /* 0x000ee20000100800 */
[----:B------:R-:W-:-:S03]  /*8fb0*/  FADD R22, RZ, R22 ;  /* 0x00000016ff167221 */ /* 0x000fc60000000000 */
[----:B------:R-:W4:Y:S01]  /*8fc0*/  LDL R54, [R1+0x364] ;  /* 0x0003640001367983 */ /* 0x000f220000100800 */
[----:B------:R-:W-:-:S03]  /*8fd0*/  FADD R23, RZ, R23 ;  /* 0x00000017ff177221 */ /* 0x000fc60000000000 */
[----:B------:R-:W4:Y:S01]  /*8fe0*/  LDL R5, [R1+0x368] ;  /* 0x0003680001057983 */ /* 0x000f220000100800 */
[----:B------:R-:W-:-:S03]  /*8ff0*/  FADD R232, RZ, R232 ;  /* 0x000000e8ffe87221 */ /* 0x000fc60000000000 */
[----:B------:R-:W4:Y:S01]  /*9000*/  LDL R235, [R1+0x3e4] ;  /* 0x0003e40001eb7983 */ /* 0x000f220000100800 */
[----:B------:R-:W-:-:S01]  /*9010*/  FADD R233, RZ, R233 ;  /* 0x000000e9ffe97221 */ /* 0x000fc20000000000 */
[----:B------:R-:W-:Y:S01]  /*9020*/  FADD R234, RZ, R234 ;  /* 0x000000eaffea7221 */ /* 0x000fe20000000000 */
        /* <DEDUP_REMOVED lines=9> */
[----:B------:R-:W-:-:S02]  /*90c0*/  FADD R236, RZ, R52 ;  /* 0x00000034ffec7221 */ /* 0x000fc40000000000 */
[----:B------:R-:W4:Y:S01]  /*90d0*/  LDL.LU R52, [R1+0xc30] ;  /* 0x000c300001347983 */ /* 0x000f220000300800 */
[----:B------:R-:W-:-:S03]  /*90e0*/  FADD R237, RZ, R53 ;  /* 0x00000035ffed7221 */ /* 0x000fc60000000000 */
[----:B------:R-:W4:Y:S01]  /*90f0*/  LDL.LU R53, [R1+0xc2c] ;  /* 0x000c2c0001357983 */ /* 0x000f220000300800 */
[----:B------:R-:W-:-:S05]  /*9100*/  FADD R0, RZ, R0 ;  /* 0x00000000ff007221 */ /* 0x000fca0000000000 */
[----:B------:R0:W-:Y:S02]  /*9110*/  STL [R1+0x440], R0 ;  /* 0x0004400001007387 */ /* 0x0001e40000100800 */
[----:B0-----:R-:W-:-:S01]  /*9120*/  FADD R0, RZ, R2 ;  /* 0x00000002ff007221 */ /* 0x001fc20000000000 */
[----:B------:R-:W-:Y:S01]  /*9130*/  FADD R2, RZ, R4 ;  /* 0x00000004ff027221 */ /* 0x000fe20000000000 */
[----:B------:R-:W-:-:S03]  /*9140*/  FADD R4, RZ, R6 ;  /* 0x00000006ff047221 */ /* 0x000fc60000000000 */
[----:B------:R0:W-:Y:S04]  /*9150*/  STL [R1+0x444], R0 ;  /* 0x0004440001007387 */ /* 0x0001e80000100800 */
[----:B------:R1:W-:Y:S01]  /*9160*/  STL [R1+0x448], R2 ;  /* 0x0004480201007387 */ /* 0x0003e20000100800 */
[----:B0-----:R-:W-:-:S03]  /*9170*/  FADD R0, RZ, R31 ;  /* 0x0000001fff007221 */ /* 0x001fc60000000000 */
[----:B------:R0:W-:Y:S01]  /*9180*/  STL [R1+0x44c], R4 ;  /* 0x00044c0401007387 */ /* 0x0001e20000100800 */
[----:B-1----:R-:W-:-:S03]  /*9190*/  FADD R2, RZ, R30 ;  /* 0x0000001eff027221 */ /* 0x002fc60000000000 */
[----:B------:R1:W-:Y:S01]  /*91a0*/  STL [R1+0x450], R0 ;  /* 0x0004500001007387 */ /* 0x0003e20000100800 */
[----:B0-----:R-:W-:-:S03]  /*91b0*/  FADD R4, RZ, R29 ;  /* 0x0000001dff047221 */ /* 0x001fc60000000000 */
[----:B------:R0:W-:Y:S01]  /*91c0*/  STL [R1+0x454], R2 ;  /* 0x0004540201007387 */ /* 0x0001e20000100800 */
[----:B-1----:R-:W-:-:S03]  /*91d0*/  FADD R0, RZ, R28 ;  /* 0x0000001cff007221 */ /* 0x002fc60000000000 */
[----:B------:R1:W-:Y:S04]  /*91e0*/  STL [R1+0x458], R4 ;  /* 0x0004580401007387 */ /* 0x0003e80000100800 */
[----:B------:R1:W-:Y:S01]  /*91f0*/  STL [R1+0x45c], R0 ;  /* 0x00045c0001007387 */ /* 0x0003e20000100800 */
[----:B0-----:R-:W-:-:S01]  /*9200*/  FADD R2, RZ, R27 ;  /* 0x0000001bff027221 */ /* 0x001fc20000000000 */
[----:B-1----:R-:W-:-:S04]  /*9210*/  FADD R4, RZ, R26 ;  /* 0x0000001aff047221 */ /* 0x002fc80000000000 */
[----:B------:R0:W-:Y:S01]  /*9220*/  STL [R1+0x460], R2 ;  /* 0x0004600201007387 */ /* 0x0001e20000100800 */
[----:B------:R-:W-:-:S03]  /*9230*/  FADD R0, RZ, R25 ;  /* 0x00000019ff007221 */ /* 0x000fc60000000000 */
        /* <DEDUP_REMOVED lines=17> */
[----:B--2---:R-:W-:-:S03]  /*9350*/  FADD R0, RZ, R32 ;  /* 0x00000020ff007221 */ /* 0x004fc60000000000 */
        /* <DEDUP_REMOVED lines=17> */
[----:B---3--:R-:W-:-:S03]  /*9470*/  FADD R0, RZ, R55 ;  /* 0x00000037ff007221 */ /* 0x008fc60000000000 */
[----:B------:R0:W-:Y:S04]  /*9480*/  STL [R1+0x4ac], R4 ;  /* 0x0004ac0401007387 */ /* 0x0001e80000100800 */
[----:B------:R1:W-:Y:S01]  /*9490*/  STL [R1+0x4b0], R0 ;  /* 0x0004b00001007387 */ /* 0x0003e20000100800 */
[----:B----4-:R-:W-:-:S01]  /*94a0*/  FADD R2, RZ, R54 ;  /* 0x00000036ff027221 */ /* 0x010fc20000000000 */
[----:B0-----:R-:W-:Y:S02]  /*94b0*/  FADD R4, RZ, R5 ;  /* 0x00000005ff047221 */ /* 0x001fe40000000000 */
[----:B-1----:R-:W2:Y:S04]  /*94c0*/  LDL R0, [R1+0x36c] ;  /* 0x00036c0001007983 */ /* 0x002ea80000100800 */
[----:B------:R0:W-:Y:S04]  /*94d0*/  STL [R1+0x4b4], R2 ;  /* 0x0004b40201007387 */ /* 0x0001e80000100800 */
[----:B0-----:R-:W3:Y:S04]  /*94e0*/  LDL R2, [R1+0x370] ;  /* 0x0003700001027983 */ /* 0x001ee80000100800 */
[----:B------:R0:W-:Y:S04]  /*94f0*/  STL [R1+0x4b8], R4 ;  /* 0x0004b80401007387 */ /* 0x0001e80000100800 */
[----:B------:R-:W4:Y:S04]  /*9500*/  LDL R6, [R1+0x378] ;  /* 0x0003780001067983 */ /* 0x000f280000100800 */
[----:B------:R-:W4:Y:S04]  /*9510*/  LDL R31, [R1+0x37c] ;  /* 0x00037c00011f7983 */ /* 0x000f280000100800 */
[----:B0-----:R-:W4:Y:S04]  /*9520*/  LDL R4, [R1+0x374] ;  /* 0x0003740001047983 */ /* 0x001f280000100800 */
[----:B------:R-:W4:Y:S04]  /*9530*/  LDL R30, [R1+0x340] ;  /* 0x00034000011e7983 */ /* 0x000f280000100800 */
        /* <DEDUP_REMOVED lines=24> */
[----:B------:R-:W4:Y:S01]  /*96c0*/  LDL R5, [R1+0x2e4] ;  /* 0x0002e40001057983 */ /* 0x000f220000100800 */
[----:B--2---:R-:W-:-:S05]  /*96d0*/  FADD R0, RZ, R0 ;  /* 0x00000000ff007221 */ /* 0x004fca0000000000 */
[----:B------:R3:W-:Y:S02]  /*96e0*/  STL [R1+0x4bc], R0 ;  /* 0x0004bc0001007387 */ /* 0x0007e40000100800 */
[----:B---3--:R-:W-:-:S05]  /*96f0*/  FADD R0, RZ, R2 ;  /* 0x00000002ff007221 */ /* 0x008fca0000000000 */
[----:B------:R0:W-:Y:S01]  /*9700*/  STL [R1+0x4c0], R0 ;  /* 0x0004c00001007387 */ /* 0x0001e20000100800 */
[----:B----4-:R-:W-:-:S01]  /*9710*/  FADD R2, RZ, R4 ;  /* 0x00000004ff027221 */ /* 0x010fc20000000000 */
[----:B------:R-:W-:Y:S01]  /*9720*/  FADD R4, RZ, R6 ;  /* 0x00000006ff047221 */ /* 0x000fe20000000000 */
[----:B0-----:R-:W-:-:S03]  /*9730*/  FADD R0, RZ, R31 ;  /* 0x0000001fff007221 */ /* 0x001fc60000000000 */
[----:B------:R0:W-:Y:S04]  /*9740*/  STL [R1+0x4c4], R2 ;  /* 0x0004c40201007387 */ /* 0x0001e80000100800 */
        /* <DEDUP_REMOVED lines=51> */
[----:B-1----:R-:W-:Y:S02]  /*9a80*/  FADD R4, RZ, R5 ;  /* 0x00000005ff047221 */ /* 0x002fe40000000000 */
[----:B--2---:R-:W2:Y:S04]  /*9a90*/  LDL R0, [R1+0x2e8] ;  /* 0x0002e80001007983 */ /* 0x004ea80000100800 */
        /* <DEDUP_REMOVED lines=409> */
[----:B0-----:R-:W-:Y:S01]  /*b430*/  FADD R0, RZ, R6 ;  /* 0x00000006ff007221 */ /* 0x001fe20000000000 */
        /* <DEDUP_REMOVED lines=54> */
[----:B------:R-:W2:Y:S04]  /*b7a0*/  LDL R54, [R1+0x94] ;  /* 0x0000940001367983 */ /* 0x000ea80000100800 */
[----:B------:R1:W-:Y:S04]  /*b7b0*/  STL [R1+0x79c], R2 ;  /* 0x00079c0201007387 */ /* 0x0003e80000100800 */
[----:B------:R-:W3:Y:S04]  /*b7c0*/  LDL R55, [R1+0x98] ;  /* 0x0000980001377983 */ /* 0x000ee80000100800 */
[----:B------:R4:W-:Y:S04]  /*b7d0*/  STL [R1+0x7a0], R0 ;  /* 0x0007a00001007387 */ /* 0x0009e80000100800 */
        /* <DEDUP_REMOVED lines=25> */
[----:B0-----:R-:W3:Y:S04]  /*b970*/  LDL R4, [R1] ;  /* 0x0000000001047983 */ /* 0x001ee80000100800 */
[----:B-1----:R-:W3:Y:S04]  /*b980*/  LDL R2, [R1+0x4] ;  /* 0x0000040001027983 */ /* 0x002ee80000100800 */
[----:B----4-:R-:W4:Y:S04]  /*b990*/  LDL R0, [R1+0x8] ;  /* 0x0000080001007983 */ /* 0x010f280000100800 */
[----:B------:R-:W4:Y:S01]  /*b9a0*/  LDL R5, [R1+0xc] ;  /* 0x00000c0001057983 */ /* 0x000f220000100800 */
[----:B--2---:R-:W-:-:S05]  /*b9b0*/  FADD R54, RZ, R54 ;  /* 0x00000036ff367221 */ /* 0x004fca0000000000 */
[----:B------:R0:W-:Y:S01]  /*b9c0*/  STL [R1+0x7a4], R54 ;  /* 0x0007a43601007387 */ /* 0x0001e20000100800 */
[----:B---3--:R-:W-:-:S03]  /*b9d0*/  FADD R55, RZ, R55 ;  /* 0x00000037ff377221 */ /* 0x008fc60000000000 */
[----:B0-----:R-:W2:Y:S01]  /*b9e0*/  LDL.LU R54, [R1+0xc28] ;  /* 0x000c280001367983 */ /* 0x001ea20000300800 */
[----:B------:R-:W-:-:S03]  /*b9f0*/  FADD R40, RZ, R40 ;  /* 0x00000028ff287221 */ /* 0x000fc60000000000 */
[----:B------:R0:W-:Y:S01]  /*ba00*/  STL [R1+0x7a8], R55 ;  /* 0x0007a83701007387 */ /* 0x0001e20000100800 */
[----:B------:R-:W-:-:S01]  /*ba10*/  FADD R41, RZ, R41 ;  /* 0x00000029ff297221 */ /* 0x000fc20000000000 */
[----:B------:R-:W-:Y:S02]  /*ba20*/  FADD R42, RZ, R42 ;  /* 0x0000002aff2a7221 */ /* 0x000fe40000000000 */
[----:B0-----:R-:W3:Y:S01]  /*ba30*/  LDL.LU R55, [R1+0xc24] ;  /* 0x000c240001377983 */ /* 0x001ee20000300800 */
[----:B------:R-:W-:-:S03]  /*ba40*/  FADD R43, RZ, R43 ;  /* 0x0000002bff2b7221 */ /* 0x000fc60000000000 */
[----:B------:R0:W-:Y:S01]  /*ba50*/  STL [R1+0x7ac], R40 ;  /* 0x0007ac2801007387 */ /* 0x0001e20000100800 */
[----:B------:R-:W-:-:S01]  /*ba60*/  FADD R44, RZ, R44 ;  /* 0x0000002cff2c7221 */ /* 0x000fc20000000000 */
[----:B------:R-:W-:Y:S02]  /*ba70*/  FADD R45, RZ, R45 ;  /* 0x0000002dff2d7221 */ /* 0x000fe40000000000 */
[----:B0-----:R-:W3:Y:S04]  /*ba80*/  LDL.LU R40, [R1+0xc20] ;  /* 0x000c200001287983 */ /* 0x001ee80000300800 */
[----:B------:R0:W-:Y:S01]  /*ba90*/  STL [R1+0x7b0], R41 ;  /* 0x0007b02901007387 */ /* 0x0001e20000100800 */
[----:B------:R-:W-:-:S01]  /*baa0*/  FADD R46, RZ, R46 ;  /* 0x0000002eff2e7221 */ /* 0x000fc20000000000 */
[----:B------:R-:W-:-:S02]  /*bab0*/  FADD R47, RZ, R47 ;  /* 0x0000002fff2f7221 */ /* 0x000fc40000000000 */
[----:B0-----:R-:W3:Y:S04]  /*bac0*/  LDL.LU R41, [R1+0xc1c] ;  /* 0x000c1c0001297983 */ /* 0x001ee80000300800 */
[----:B------:R0:W-:Y:S01]  /*bad0*/  STL [R1+0x7b4], R42 ;  /* 0x0007b42a01007387 */ /* 0x0001e20000100800 */
[----:B------:R-:W-:-:S01]  /*bae0*/  FADD R32, RZ, R32 ;  /* 0x00000020ff207221 */ /* 0x000fc20000000000 */
[----:B------:R-:W-:Y:S02]  /*baf0*/  FADD R33, RZ, R33 ;  /* 0x00000021ff217221 */ /* 0x000fe40000000000 */
[----:B0-----:R-:W3:Y:S04]  /*bb00*/  LDL.LU R42, [R1+0xc18] ;  /* 0x000c1800012a7983 */ /* 0x001ee80000300800 */
[----:B------:R0:W-:Y:S01]  /*bb10*/  STL [R1+0x7b8], R43 ;  /* 0x0007b82b01007387 */ /* 0x0001e20000100800 */
[----:B------:R-:W-:-:S03]  /*bb20*/  FADD R34, RZ, R34 ;  /* 0x00000022ff227221 */ /* 0x000fc60000000000 */
        /* <DEDUP_REMOVED lines=50> */
[----:B----4-:R-:W-:-:S03]  /*be50*/  FADD R0, RZ, R0 ;  /* 0x00000000ff007221 */ /* 0x010fc60000000000 */
[----:B0-----:R-:W4:Y:S04]  /*be60*/  LDL.LU R28, [R1+0xbd0] ;  /* 0x000bd000011c7983 */ /* 0x001f280000300800 */
[----:B------:R0:W-:Y:S01]  /*be70*/  STL [R1+0x800], R29 ;  /* 0x0008001d01007387 */ /* 0x0001e20000100800 */
[----:B------:R-:W-:-:S03]  /*be80*/  FADD R5, RZ, R5 ;  /* 0x00000005ff057221 */ /* 0x000fc60000000000 */
[----:B0-----:R-:W4:Y:S04]  /*be90*/  LDL.LU R29, [R1+0xbcc] ;  /* 0x000bcc00011d7983 */ /* 0x001f280000300800 */
[----:B------:R0:W-:Y:S04]  /*bea0*/  STL [R1+0x804], R30 ;  /* 0x0008041e01007387 */ /* 0x0001e80000100800 */
[----:B0-----:R-:W4:Y:S04]  /*beb0*/  LDL.LU R30, [R1+0xbc8] ;  /* 0x000bc800011e7983 */ /* 0x001f280000300800 */
[----:B------:R0:W-:Y:S04]  /*bec0*/  STL [R1+0x808], R31 ;  /* 0x0008081f01007387 */ /* 0x0001e80000100800 */
[----:B0-----:R-:W4:Y:S04]  /*bed0*/  LDL.LU R31, [R1+0xbc4] ;  /* 0x000bc400011f7983 */ /* 0x001f280000300800 */
[----:B------:R0:W-:Y:S04]  /*bee0*/  STL [R1+0x80c], R6 ;  /* 0x00080c0601007387 */ /* 0x0001e80000100800 */
[----:B0-----:R1:W5:Y:S04]  /*bef0*/  LDL.LU R6, [R1+0xbc0] ;  /* 0x000bc00001067983 */ /* 0x0013680000300800 */
[----:B------:R0:W-:Y:S04]  /*bf00*/  STL [R1+0x810], R4 ;  /* 0x0008100401007387 */ /* 0x0001e80000100800 */
[----:B0-----:R1:W5:Y:S04]  /*bf10*/  LDL.LU R4, [R1+0xbbc] ;  /* 0x000bbc0001047983 */ /* 0x0013680000300800 */
[----:B------:R0:W-:Y:S04]  /*bf20*/  STL [R1+0x814], R2 ;  /* 0x0008140201007387 */ /* 0x0001e80000100800 */
[----:B0-----:R1:W5:Y:S04]  /*bf30*/  LDL.LU R2, [R1+0xbb8] ;  /* 0x000bb80001027983 */ /* 0x0013680000300800 */
[----:B------:R0:W-:Y:S04]  /*bf40*/  STL [R1+0x818], R0 ;  /* 0x0008180001007387 */ /* 0x0001e80000100800 */
[----:B0-----:R1:W5:Y:S04]  /*bf50*/  LDL.LU R0, [R1+0xbb4] ;  /* 0x000bb40001007983 */ /* 0x0013680000300800 */
[----:B------:R0:W-:Y:S02]  /*bf60*/  STL [R1+0x81c], R5 ;  /* 0x00081c0501007387 */ /* 0x0001e40000100800 */
[----:B0-----:R-:W-:-:S05]  /*bf70*/  FADD R5, RZ, R9 ;  /* 0x00000009ff057221 */ /* 0x001fca0000000000 */
[----:B------:R0:W-:Y:S04]  /*bf80*/  STL [R1+0x820], R5 ;  /* 0x0008200501007387 */ /* 0x0001e80000100800 */
[----:B------:R-:W-:Y:S01]  /*bf90*/  STL [R1+0x824], R8 ;  /* 0x0008240801007387 */ /* 0x000fe20000100800 */
[----:B0-----:R-:W-:-:S01]  /*bfa0*/  FADD R5, RZ, R3 ;  /* 0x00000003ff057221 */ /* 0x001fc20000000000 */
[----:B------:R-:W-:Y:S02]  /*bfb0*/  FADD R3, RZ, R224 ;  /* 0x000000e0ff037221 */ /* 0x000fe40000000000 */
[----:B------:R0:W-:Y:S04]  /*bfc0*/  STL [R1+0x828], R7 ;  /* 0x0008280701007387 */ /* 0x0001e80000100800 */
[----:B------:R2:W-:Y:S04]  /*bfd0*/  STL [R1+0x82c], R5 ;  /* 0x00082c0501007387 */ /* 0x0005e80000100800 */
[----:B------:R1:W-:Y:S01]  /*bfe0*/  STL [R1+0x830], R3 ;  /* 0x0008300301007387 */ /* 0x0003e20000100800 */
[----:B0-----:R-:W-:-:S01]  /*bff0*/  FADD R7, RZ, R225 ;  /* 0x000000e1ff077221 */ /* 0x001fc20000000000 */
[----:B--2---:R-:W-:-:S04]  /*c000*/  FADD R5, RZ, R226 ;  /* 0x000000e2ff057221 */ /* 0x004fc80000000000 */
[----:B------:R0:W-:Y:S01]  /*c010*/  STL [R1+0x834], R7 ;  /* 0x0008340701007387 */ /* 0x0001e20000100800 */
[----:B-1----:R-:W-:-:S03]  /*c020*/  FADD R3, RZ, R227 ;  /* 0x000000e3ff037221 */ /* 0x002fc60000000000 */
        /* <DEDUP_REMOVED lines=26> */
[----:B0----5:R-:W-:-:S01]  /*c1d0*/  FADD R7, RZ, R208 ;  /* 0x000000d0ff077221 */ /* 0x021fc20000000000 */
        /* <DEDUP_REMOVED lines=374> */
[----:B----4-:R-:W-:-:S03]  /*d940*/  FADD R3, RZ, R28 ;  /* 0x0000001cff037221 */ /* 0x010fc60000000000 */
[----:B------:R1:W-:Y:S04]  /*d950*/  STL [R1+0xb5c], R5 ;  /* 0x000b5c0501007387 */ /* 0x0003e80000100800 */
[----:B------:R2:W-:Y:S01]  /*d960*/  STL [R1+0xb60], R3 ;  /* 0x000b600301007387 */ /* 0x0005e20000100800 */
[----:B0-----:R-:W-:-:S01]  /*d970*/  FADD R7, RZ, R29 ;  /* 0x0000001dff077221 */ /* 0x001fc20000000000 */
[----:B-1----:R-:W-:-:S04]  /*d980*/  FADD R5, RZ, R30 ;  /* 0x0000001eff057221 */ /* 0x002fc80000000000 */
[----:B------:R-:W-:Y:S01]  /*d990*/  STL [R1+0xb64], R7 ;  /* 0x000b640701007387 */ /* 0x000fe20000100800 */
[----:B--2---:R-:W-:-:S03]  /*d9a0*/  FADD R3, RZ, R31 ;  /* 0x0000001fff037221 */ /* 0x004fc60000000000 */
[----:B------:R0:W-:Y:S04]  /*d9b0*/  STL [R1+0xb68], R5 ;  /* 0x000b680501007387 */ /* 0x0001e80000100800 */
[----:B------:R1:W-:Y:S01]  /*d9c0*/  STL [R1+0xb6c], R3 ;  /* 0x000b6c0301007387 */ /* 0x0003e20000100800 */
[----:B------:R-:W-:-:S01]  /*d9d0*/  FADD R235, RZ, R235 ;  /* 0x000000ebffeb7221 */ /* 0x000fc20000000000 */
[----:B0-----:R-:W-:-:S07]  /*d9e0*/  IMAD.U32 R5, RZ, RZ, UR12 ;  /* 0x0000000cff057e24 */ /* 0x001fce000f8e00ff */
.L_x_19:
[----:B-1----:R-:W3:Y:S01]  /*d9f0*/  LDL R3, [R1+0xbac] ;  /* 0x000bac0001037983 */ /* 0x002ee20000100800 */
[----:B------:R-:W-:-:S13]  /*da00*/  R2UR UR12, R6 ;  /* 0x00000000060c72ca */ /* 0x000fda00000e0000 */
[----:B------:R-:W-:-:S04]  /*da10*/  UIADD3 UR12, UR12, 0x1, URZ ;  /* 0x000000010c0c7890 */ /* 0x000fc8000fffe03f */
[----:B------:R-:W-:-:S04]  /*da20*/  UISETP.NE.AND UP0, UPT, UR12, 0x9, UPT ;  /* 0x000000090c00788c */ /* 0x000fc8000bf05270 */
[----:B------:R-:W-:Y:S01]  /*da30*/  USEL UR13, URZ, 0x1, UP0 ;  /* 0x000000013f0d7887 */ /* 0x000fe20008000000 */
[----:B---3--:R-:W-:-:S13]  /*da40*/  R2UR UR14, R3 ;  /* 0x00000000030e72ca */ /* 0x008fda00000e0000 */
[----:B------:R-:W-:Y:S02]  /*da50*/  ULOP3.LUT UR13, UR14, UR13, URZ, 0x3c, !UPT ;  /* 0x0000000d0e0d7292 */ /* 0x000fe4000f8e3c3f */
[----:B------:R-:W-:-:S03]  /*da60*/  USEL UR14, UR12, URZ, UP0 ;  /* 0x0000003f0c0e7287 */ /* 0x000fc60008000000 */
[----:B------:R-:W-:Y:S01]  /*da70*/  UMOV UR12, 0x1 ;  /* 0x00000001000c7882 */ /* 0x000fe20000000000 */
[----:B------:R-:W-:Y:S02]  /*da80*/  IMAD.U32 R6, RZ, RZ, UR13 ;  /* 0x0000000dff067e24 */ /* 0x000fe4000f8e00ff */
[----:B------:R-:W-:-:S07]  /*da90*/  IMAD.U32 R3, RZ, RZ, UR14 ;  /* 0x0000000eff037e24 */ /* 0x000fce000f8e00ff */
.L_x_14:
[----:B------:R-:W3:Y:S02]  /*daa0*/  LDL R7, [R1+0xbb0] ;  /* 0x000bb00001077983 */ /* 0x000ee40000100800 */
[----:B---3--:R-:W-:-:S13]  /*dab0*/  R2UR UR14, R7 ;  /* 0x00000000070e72ca */ /* 0x008fda00000e0000 */
[----:B------:R-:W-:-:S04]  /*dac0*/  UISETP.LT.AND UP0, UPT, UR14, 0x1, UPT ;  /* 0x000000010e00788c */ /* 0x000fc8000bf01270 */
[----:B------:R-:W-:-:S04]  /*dad0*/  USEL UR13, UR14, 0x1, UP0 ;  /* 0x000000010e0d7887 */ /* 0x000fc80008000000 */
[----:B------:R-:W-:-:S04]  /*dae0*/  UIADD3 UR13, UR14, -UR13, URZ ;  /* 0x8000000d0e0d7290 */ /* 0x000fc8000fffe03f */
[----:B------:R-:W-:-:S06]  /*daf0*/  UISETP.GE.AND UP0, UPT, UR13, 0x1, UPT ;  /* 0x000000010d00788c */ /* 0x000fcc000bf06270 */
[----:B------:R-:W-:-:S13]  /*db00*/  PLOP3.LUT P0, PT, PT, PT, UP0, 0x80, 0x0 ;  /* 0x000000000000781c */ /* 0x000fda0003f0f008 */
[----:B------:R-:W-:Y:S05]  /*db10*/  @!P0 BRA `(.L_x_20) ;  /* 0x000000a000888947 */ /* 0x000fea0003800000 */
[----:B------:R-:W3:Y:S02]  /*db20*/  LDL R7, [R1+0xb88] ;  /* 0x000b880001077983 */ /* 0x000ee40000100800 */
[----:B---3--:R-:W-:Y:S01]  /*db30*/  R2UR UR14, R7 ;  /* 0x00000000070e72ca */ /* 0x008fe200000e0000 */
[----:B------:R-:W-:-:S12]  /*db40*/  IMAD.U32 R7, RZ, RZ, UR13 ;  /* 0x0000000dff077e24 */ /* 0x000fd8000f8e00ff */
[----:B------:R-:W-:-:S07]  /*db50*/  IMAD.U32 R8, RZ, RZ, UR14 ;  /* 0x0000000eff087e24 */ /* 0x000fce000f8e00ff */
.L_x_28:
[----:B------:R-:W3:Y:S02]  /*db60*/  LDL R4, [R1+0xb98] ;  /* 0x000b980001047983 */ /* 0x000ee40000100800 */
[----:B---3--:R-:W-:-:S13]  /*db70*/  R2UR UR13, R4 ;  /* 0x00000000040d72ca */ /* 0x008fda00000e0000 */
[----:B------:R-:W-:-:S06]  /*db80*/  UISETP.NE.AND UP0, UPT, UR13, 0x3, UPT ;  /* 0x000000030d00788c */ /* 0x000fcc000bf05270 */
[----:B------:R-:W-:-:S13]  /*db90*/  PLOP3.LUT P1, PT, PT, PT, UP0, 0x80, 0x0 ;  /* 0x000000000000781c */ /* 0x000fda0003f2f008 */
[----:B------:R-:W-:Y:S05]  /*dba0*/  @!P1 BRA `(.L_x_21) ;  /* 0x0000000000049947 */ /* 0x000fea0003800000 */
[----:B------:R-:W-:Y:S01]  /*dbb0*/  BPT.TRAP 0x1 ;  /* 0x000000040000795c */ /* 0x000fe20000300000 */
.L_x_21:
[----:B------:R-:W1:Y:S01]  /*dbc0*/  S2UR UR14, SR_CgaCtaId ;  /* 0x00000000000e79c3 */ /* 0x000e620000008800 */
[----:B------:R-:W-:Y:S01]  /*dbd0*/  R2UR UR15, R3 ;  /* 0x00000000030f72ca */ /* 0x000fe200000e0000 */
[----:B------:R-:W-:Y:S01]  /*dbe0*/  UMOV UR13, 0x400 ;  /* 0x00000400000d7882 */ /* 0x000fe20000000000 */
[----:B------:R-:W-:Y:S01]  /*dbf0*/  SHF.L.U32 R9, R6, 0x1f, RZ ;  /* 0x0000001f06097819 */ /* 0x000fe200000006ff */
[----:B-1----:R-:W-:-:S10]  /*dc00*/  ULEA UR16, UR14, UR13, 0x18 ;  /* 0x0000000d0e107291 */ /* 0x002fd4000f8ec03f */
[----:B------:R-:W-:Y:S02]  /*dc10*/  ULEA UR13, UR15, UR16, 0x3 ;  /* 0x000000100f0d7291 */ /* 0x000fe4000f8e183f */
[----:B------:R-:W-:-:S07]  /*dc20*/  IMAD.U32 R4, RZ, RZ, UR16 ;  /* 0x00000010ff047e24 */ /* 0x000fce000f8e00ff */
[----:B------:R1:W3:Y:S01]  /*dc30*/  SYNCS.PHASECHK.TRANS64.TRYWAIT P0, [UR13], R9 ;  /* 0x00000009ff0075a7 */ /* 0x0002e2000800014d */
[----:B------:R-:W-:Y:S05]  /*dc40*/  @!P1 BRA `(.L_x_22) ;  /* 0x0000000000049947 */ /* 0x000fea0003800000 */
[----:B------:R-:W-:Y:S01]  /*dc50*/  BPT.TRAP 0x1 ;  /* 0x000000040000795c */ /* 0x000fe20000300000 */
.L_x_22:
[----:B---3--:R-:W-:Y:S05]  /*dc60*/  @P0 BRA `(.L_x_23) ;  /* 0x0000000000080947 */ /* 0x008fea0003800000 */
[----:B------:R-:W3:Y:S02]  /*dc70*/  SYNCS.PHASECHK.TRANS64.TRYWAIT P0, [UR13], R9 ;  /* 0x00000009ff0075a7 */ /* 0x000ee4000800014d */
[----:B---3--:R-:W-:Y:S05]  /*dc80*/  @!P0 BRA `(.L_x_24) ;  /* 0x000004e800ac8947 */ /* 0x008fea0003800000 */
.L_x_23:
[----:B-1----:R-:W3:Y:S01]  /*dc90*/  LDL R9, [R1+0xb84] ;  /* 0x000b840001097983 */ /* 0x002ee20000100800 */
[----:B------:R-:W-:-:S03]  /*dca0*/  R2UR UR14, R4 ;  /* 0x00000000040e72ca */ /* 0x000fc600000e0000 */
[----:B------:R-:W-:Y:S04]  /*dcb0*/  STL.64 [R1+0xd10], R94 ;  /* 0x000d105e01007387 */ /* 0x000fe80000100a00 */
        /* <DEDUP_REMOVED lines=18> */
[----:B------:R1:W-:Y:S04]  /*dde0*/  STL.64 [R1+0xc78], R216 ;  /* 0x000c78d801007387 */ /* 0x0003e80000100a00 */
[----:B-1----:R-:W4:Y:S04]  /*ddf0*/  LDL.LU.64 R216, [R1+0x420] ;  /* 0x0004200001d87983 */ /* 0x002f280000300a00 */
[----:B------:R-:W4:Y:S04]  /*de00*/  LDL.LU.64 R218, [R1+0x428] ;  /* 0x0004280001da7983 */ /* 0x000f280000300a00 */
[----:B------:R-:W4:Y:S04]  /*de10*/  LDL.LU.64 R220, [R1+0x430] ;  /* 0x0004300001dc7983 */ /* 0x000f280000300a00 */
[----:B------:R-:W4:Y:S04]  /*de20*/  LDL.LU.64 R222, [R1+0x438] ;  /* 0x0004380001de7983 */ /* 0x000f280000300a00 */
[----:B------:R-:W2:Y:S04]  /*de30*/  LDL.LU.64 R184, [R1+0x3a0] ;  /* 0x0003a00001b87983 */ /* 0x000ea80000300a00 */
        /* <DEDUP_REMOVED lines=10> */
[----:B------:R-:W2:Y:S01]  /*dee0*/  LDL.LU.64 R94, [R1+0x2b8] ;  /* 0x0002b800015e7983 */ /* 0x000ea20000300a00 */
[----:B------:R-:W-:Y:S01]  /*def0*/  UIADD3 UR14, UR14, 0x24180, URZ ;  /* 0x000241800e0e7890 */ /* 0x000fe2000fffe03f */
[----:B------:R-:W-:Y:S01]  /*df00*/  R2UR UR15, R3 ;  /* 0x00000000030f72ca */ /* 0x000fe200000e0000 */
[----:B------:R-:W-:-:S02]  /*df10*/  UISETP.NE.AND UP0, UPT, UR11, URZ, UPT ;  /* 0x0000003f0b00728c */ /* 0x000fc4000bf05270 */
[----:B------:R-:W-:Y:S02]  /*df20*/  USHF.R.U32.HI UR14, URZ, 0x4, UR14 ;  /* 0x000000043f0e7899 */ /* 0x000fe4000801160e */
[----:B------:R-:W-:Y:S02]  /*df30*/  USEL UR12, UR12, URZ, !UP0 ;  /* 0x0000003f0c0c7287 */ /* 0x000fe4000c000000 */
[----:B------:R-:W-:Y:S02]  /*df40*/  ULOP3.LUT UR14, UR14, 0x3fff, URZ, 0xc0, !UPT ;  /* 0x00003fff0e0e7892 */ /* 0x000fe4000f8ec03f */
[----:B------:R-:W-:Y:S02]  /*df50*/  UISETP.NE.U32.AND UP0, UPT, UR12, URZ, UPT ;  /* 0x0000003f0c00728c */ /* 0x000fe4000bf05070 */
[----:B------:R-:W-:-:S04]  /*df60*/  ULOP3.LUT UR11, UR14, 0x10000, URZ, 0xfc, !UPT ;  /* 0x000100000e0b7892 */ /* 0x000fc8000f8efc3f */
[----:B------:R-:W-:-:S07]  /*df70*/  UIMAD UR11, UR15, 0x1e0, UR11 ;  /* 0x000001e00f0b78a4 */ /* 0x000fce000f8e020b */
[----:B------:R-:W-:Y:S01]  /*df80*/  UMOV UR14, UR11 ;  /* 0x0000000b000e7c82 */ /* 0x000fe20008000000 */
[----:B------:R-:W-:Y:S01]  /*df90*/  UIADD3 UR18, UR11, 0x20, URZ ;  /* 0x000000200b127890 */ /* 0x000fe2000fffe03f */
[----:B------:R-:W-:Y:S01]  /*dfa0*/  MOV R122, UR7 ;  /* 0x00000007007a7c02 */ /* 0x000fe20008000f00 */
[----:B------:R-:W-:Y:S01]  /*dfb0*/  UMOV UR7, 0xc0000010 ;  /* 0xc000001000077882 */ /* 0x000fe20000000000 */
[----:B------:R-:W-:Y:S02]  /*dfc0*/  MOV R121, UR6 ;  /* 0x0000000600797c02 */ /* 0x000fe40008000f00 */
[----:B------:R-:W-:Y:S02]  /*dfd0*/  MOV R120, UR5 ;  /* 0x0000000500787c02 */ /* 0x000fe40008000f00 */
[----:B------:R-:W-:Y:S01]  /*dfe0*/  UMOV UR6, UR18 ;  /* 0x0000001200067c82 */ /* 0x000fe20008000000 */
[----:B---3--:R-:W-:-:S13]  /*dff0*/  R2UR UR13, R9 ;  /* 0x00000000090d72ca */ /* 0x008fda00000e0000 */
[----:B------:R-:W-:-:S04]  /*e000*/  ULOP3.LUT UR13, UR13, 0x10000, URZ, 0xfc, !UPT ;  /* 0x000100000d0d7892 */ /* 0x000fc8000f8efc3f */
[----:B------:R-:W-:-:S03]  /*e010*/  ULEA UR46, UR15, UR13, 0xa ;  /* 0x0000000d0f2e7291 */ /* 0x000fc6000f8e503f */
[----:B------:R-:W-:Y:S01]  /*e020*/  UMOV UR13, 0xc0000010 ;  /* 0xc0000010000d7882 */ /* 0x000fe20000000000 */
[----:B------:R-:W-:-:S03]  /*e030*/  UMOV UR15, 0xc0000010 ;  /* 0xc0000010000f7882 */ /* 0x000fc60000000000 */
[----:B------:R-:W-:Y:S01]  /*e040*/  UMOV UR12, UR46 ;  /* 0x0000002e000c7c82 */ /* 0x000fe20008000000 */
[----:B------:R-:W-:Y:S01]  /*e050*/  MOV R9, UR4 ;  /* 0x0000000400097c02 */ /* 0x000fe20008000f00 */
[----:B------:R-:W-:Y:S01]  /*e060*/  UMOV UR4, UR12 ;  /* 0x0000000c00047c82 */ /* 0x000fe20008000000 */
[----:B------:R-:W-:Y:S01]  /*e070*/  UMOV UR5, UR13 ;  /* 0x0000000d00057c82 */ /* 0x000fe20008000000 */
[----:B----4-:R-:W-:-:S06]  /*e080*/  WARPGROUP.ARRIVE ;  /* 0x00000000000079c5 */ /* 0x010fcc0000000000 */
[----:B------:R-:W-:Y:S01]  /*e090*/  QGMMA.64x16x32.F32.E4M3.E4M3 R216, gdesc[UR12], R216, UP0, gsb0 ;  /* 0x002000000cd879f3 */ /* 0x000fe2000b8008d8 */
[----:B------:R-:W-:Y:S02]  /*e0a0*/  MOV R124, UR5 ;  /* 0x00000005007c7c02 */ /* 0x000fe40008000f00 */
[----:B------:R-:W-:Y:S01]  /*e0b0*/  MOV R123, UR4 ;  /* 0x00000004007b7c02 */ /* 0x000fe20008000f00 */
[----:B------:R-:W-:Y:S02]  /*e0c0*/  WARPGROUP.DEPBAR.LE gsb0, 0x0 ;  /* 0x00008000000079c5 */ /* 0x000fe40000010000 */
[----:B--2---:R-:W-:-:S06]  /*e0d0*/  WARPGROUP.ARRIVE ;  /* 0x00000000000079c5 */ /* 0x004fcc0000000000 */
[----:B------:R-:W-:Y:S01]  /*e0e0*/  QGMMA.64x16x32.F32.E4M3.E4M3 R184, gdesc[UR4], R184, UP0, gsb0 ;  /* 0x0020000004b879f3 */ /* 0x000fe2000b8008b8 */
[----:B------:R-:W-:Y:S02]  /*e0f0*/  R2UR UR5, R124 ;  /* 0x000000007c0572ca */ /* 0x000fe400000e0000 */
[----:B------:R-:W-:Y:S01]  /*e100*/  R2UR UR4, R123 ;  /* 0x000000007b0472ca */ /* 0x000fe200000e0000 */
[----:B------:R-:W-:Y:S01]  /*e110*/  UIADD3 UR22, UR11, 0x40, URZ ;  /* 0x000000400b167890 */ /* 0x000fe2000fffe03f */
[----:B------:R-:W-:Y:S01]  /*e120*/  UMOV UR44, UR6 ;  /* 0x00000006002c7c82 */ /* 0x000fe20008000000 */
[----:B------:R-:W-:Y:S01]  /*e130*/  UMOV UR45, UR7 ;  /* 0x00000007002d7c82 */ /* 0x000fe20008000000 */
[----:B------:R-:W-:-:S04]  /*e140*/  UMOV UR7, 0xc0000010 ;  /* 0xc000001000077882 */ /* 0x000fc80000000000 */
[----:B------:R-:W-:Y:S01]  /*e150*/  UMOV UR6, UR22 ;  /* 0x0000001600067c82 */ /* 0x000fe20008000000 */
[----:B------:R-:W-:Y:S02]  /*e160*/  WARPGROUP.DEPBAR.LE gsb0, 0x0 ;  /* 0x00008000000079c5 */ /* 0x000fe40000010000 */
[----:B------:R-:W-:-:S06]  /*e170*/  WARPGROUP.ARRIVE ;  /* 0x00000000000079c5 */ /* 0x000fcc0000000000 */
[----:B------:R-:W-:Y:S01]  /*e180*/  QGMMA.64x16x32.F32.E4M3.E4M3 R152, gdesc[UR4], R152, UP0, gsb0 ;  /* 0x00200000049879f3 */ /* 0x000fe2000b800898 */
        /* <DEDUP_REMOVED lines=19> */
[----:B------:R-:W-:Y:S01]  /*e2c0*/  STL.64 [R1+0x338], R158 ;  /* 0x0003389e01007387 */ /* 0x000fe20000100a00 */
[----:B------:R-:W-:-:S03]  /*e2d0*/  WARPGROUP.DEPBAR.LE gsb0, 0x0 ;  /* 0x00008000000079c5 */ /* 0x000fc60000010000 */
[----:B------:R1:W-:Y:S04]  /*e2e0*/  STL.64 [R1+0x2a0], R88 ;  /* 0x0002a05801007387 */ /* 0x0003e80000100a00 */
[----:B------:R2:W-:Y:S04]  /*e2f0*/  STL.64 [R1+0x2a8], R90 ;  /* 0x0002a85a01007387 */ /* 0x0005e80000100a00 */
[----:B------:R3:W-:Y:S04]  /*e300*/  STL.64 [R1+0x2b0], R92 ;  /* 0x0002b05c01007387 */ /* 0x0007e80000100a00 */
[----:B------:R4:W-:Y:S04]  /*e310*/  STL.64 [R1+0x2b8], R94 ;  /* 0x0002b85e01007387 */ /* 0x0009e80000100a00 */
[----:B-1----:R-:W4:Y:S04]  /*e320*/  LDL.LU.64 R88, [R1+0x220] ;  /* 0x0002200001587983 */ /* 0x002f280000300a00 */
[----:B--2---:R-:W2:Y:S04]  /*e330*/  LDL.LU.64 R90, [R1+0x228] ;  /* 0x00022800015a7983 */ /* 0x004ea80000300a00 */
[----:B---3--:R-:W2:Y:S04]  /*e340*/  LDL.LU.64 R92, [R1+0x230] ;  /* 0x00023000015c7983 */ /* 0x008ea80000300a00 */
[----:B----4-:R-:W2:Y:S01]  /*e350*/  LDL.LU.64 R94, [R1+0x238] ;  /* 0x00023800015e7983 */ /* 0x010ea20000300a00 */
[----:B------:R-:W-:Y:S01]  /*e360*/  UMOV UR26, UR6 ;  /* 0x00000006001a7c82 */ /* 0x000fe20008000000 */
[----:B------:R-:W-:Y:S01]  /*e370*/  UMOV UR27, UR7 ;  /* 0x00000007001b7c82 */ /* 0x000fe20008000000 */
[----:B------:R-:W-:-:S02]  /*e380*/  R2UR UR6, R121 ;  /* 0x00000000790672ca */ /* 0x000fc400000e0000 */
[----:B------:R-:W-:Y:S02]  /*e390*/  R2UR UR5, R120 ;  /* 0x00000000780572ca */ /* 0x000fe400000e0000 */
[----:B------:R-:W-:Y:S01]  /*e3a0*/  R2UR UR7, R122 ;  /* 0x000000007a0772ca */ /* 0x000fe200000e0000 */
[----:B------:R-:W3:Y:S04]  /*e3b0*/  LDL.LU.64 R120, [R1+0x1a0] ;  /* 0x0001a00001787983 */ /* 0x000ee80000300a00 */
[----:B------:R-:W3:Y:S04]  /*e3c0*/  LDL.LU.64 R122, [R1+0x1a8] ;  /* 0x0001a800017a7983 */ /* 0x000ee80000300a00 */
[----:B------:R-:W3:Y:S04]  /*e3d0*/  LDL.LU.64 R124, [R1+0x1b0] ;  /* 0x0001b000017c7983 */ /* 0x000ee80000300a00 */
[----:B------:R-:W3:Y:S04]  /*e3e0*/  LDL.LU.64 R126, [R1+0x1b8] ;  /* 0x0001b800017e7983 */ /* 0x000ee80000300a00 */
[----:B------:R-:W4:Y:S04]  /*e3f0*/  LDL.LU.64 R152, [R1+0x120] ;  /* 0x0001200001987983 */ /* 0x000f280000300a00 */
        /* <DEDUP_REMOVED lines=10> */
[----:B------:R-:W4:Y:S01]  /*e4a0*/  LDL.LU.64 R222, [R1+0x38] ;  /* 0x0000380001de7983 */ /* 0x000f220000300a00 */
[----:B------:R-:W-:Y:S01]  /*e4b0*/  UIADD3 UR18, UR11, 0x80, URZ ;  /* 0x000000800b127890 */ /* 0x000fe2000fffe03f */
[----:B------:R-:W-:Y:S01]  /*e4c0*/  UMOV UR36, UR12 ;  /* 0x0000000c00247c82 */ /* 0x000fe20008000000 */
[----:B------:R-:W-:Y:S01]  /*e4d0*/  UMOV UR37, UR13 ;  /* 0x0000000d00257c82 */ /* 0x000fe20008000000 */
[----:B------:R-:W-:-:S04]  /*e4e0*/  UMOV UR39, 0xc0000010 ;  /* 0xc000001000277882 */ /* 0x000fc80000000000 */
[----:B------:R-:W-:Y:S01]  /*e4f0*/  UMOV UR38, UR18 ;  /* 0x0000001200267c82 */ /* 0x000fe20008000000 */
[----:B------:R-:W-:Y:S01]  /*e500*/  UIADD3 UR58, UR11, 0xa0, URZ ;  /* 0x000000a00b3a7890 */ /* 0x000fe2000fffe03f */
[----:B------:R-:W-:Y:S01]  /*e510*/  UMOV UR56, UR12 ;  /* 0x0000000c00387c82 */ /* 0x000fe20008000000 */
[----:B------:R-:W-:Y:S01]  /*e520*/  UMOV UR57, UR13 ;  /* 0x0000000d00397c82 */ /* 0x000fe20008000000 */
[----:B------:R-:W-:Y:S01]  /*e530*/  UMOV UR59, 0xc0000010 ;  /* 0xc0000010003b7882 */ /* 0x000fe20000000000 */
        /* <DEDUP_REMOVED lines=8> */
[----:B--2---:R-:W-:-:S06]  /*e5c0*/  WARPGROUP.ARRIVE ;  /* 0x00000000000079c5 */ /* 0x004fcc0000000000 */
[----:B------:R-:W-:Y:S03]  /*e5d0*/  QGMMA.64x16x32.F32.E4M3.E4M3 R88, gdesc[UR36], R88, UP0, gsb0 ;  /* 0x00200000245879f3 */ /* 0x000fe6000b800858 */
[----:B------:R-:W-:Y:S02]  /*e5e0*/  WARPGROUP.DEPBAR.LE gsb0, 0x0 ;  /* 0x00008000000079c5 */ /* 0x000fe40000010000 */
[----:B---3--:R-:W-:-:S06]  /*e5f0*/  WARPGROUP.ARRIVE ;  /* 0x00000000000079c5 */ /* 0x008fcc0000000000 */
[----:B------:R-:W-:Y:S03]  /*e600*/  QGMMA.64x16x32.F32.E4M3.E4M3 R120, gdesc[UR56], R120, UP0, gsb0 ;  /* 0x00200000387879f3 */ /* 0x000fe6000b800878 */
[----:B------:R-:W-:Y:S02]  /*e610*/  WARPGROUP.DEPBAR.LE gsb0, 0x0 ;  /* 0x00008000000079c5 */ /* 0x000fe40000010000 */
[----:B----4-:R-:W-:-:S06]  /*e620*/  WARPGROUP.ARRIVE ;  /* 0x00000000000079c5 */ /* 0x010fcc0000000000 */
[----:B------:R-:W-:Y:S03]  /*e630*/  QGMMA.64x16x32.F32.E4M3.E4M3 R152, gdesc[UR52], R152, UP0, gsb0 ;  /* 0x00200000349879f3 */ /* 0x000fe6000b800898 */
[----:B------:R-:W-:Y:S02]  /*e640*/  WARPGROUP.DEPBAR.LE gsb0, 0x0 ;  /* 0x00008000000079c5 */ /* 0x000fe40000010000 */
[----:B------:R-:W-:-:S06]  /*e650*/  WARPGROUP.ARRIVE ;  /* 0x00000000000079c5 */ /* 0x000fcc0000000000 */
[----:B------:R-:W-:Y:S01]  /*e660*/  QGMMA.64x16x32.F32.E4M3.E4M3 R184, gdesc[UR48], R184, UP0, gsb0 ;  /* 0x0020000030b879f3 */ /* 0x000fe2000b8008b8 */
[----:B------:R-:W-:Y:S02]  /*e670*/  UMOV UR18, UR38 ;  /* 0x0000002600127c82 */ /* 0x000fe40008000000 */
[----:B------:R-:W-:Y:S01]  /*e680*/  UMOV UR56, UR18 ;  /* 0x0000001200387c82 */ /* 0x000fe20008000000 */
[----:B------:R-:W-:Y:S01]  /*e690*/  UIADD3 UR18, UR11, 0x100, URZ ;  /* 0x000001000b127890 */ /* 0x000fe2000fffe03f */
[----:B------:R-:W-:Y:S01]  /*e6a0*/  UMOV UR19, UR39 ;  /* 0x0000002700137c82 */ /* 0x000fe20008000000 */
[----:B------:R-:W-:Y:S01]  /*e6b0*/  UMOV UR16, UR12 ;  /* 0x0000000c00107c82 */ /* 0x000fe20008000000 */
[----:B------:R-:W-:Y:S01]  /*e6c0*/  UMOV UR57, UR19 ;  /* 0x0000001300397c82 */ /* 0x000fe20008000000 */
[----:B------:R-:W-:Y:S01]  /*e6d0*/  UMOV UR17, UR13 ;  /* 0x0000000d00117c82 */ /* 0x000fe20008000000 */
[----:B------:R-:W-:Y:S01]  /*e6e0*/  UMOV UR19, 0xc0000010 ;  /* 0xc000001000137882 */ /* 0x000fe20000000000 */
[----:B------:R-:W-:-:S02]  /*e6f0*/  WARPGROUP.DEPBAR.LE gsb0, 0x0 ;  /* 0x00008000000079c5 */ /* 0x000fc40000010000 */
        /* <DEDUP_REMOVED lines=11> */
[----:B-----5:R-:W-:-:S06]  /*e7b0*/  WARPGROUP.ARRIVE ;  /* 0x00000000000079c5 */ /* 0x020fcc0000000000 */
[----:B------:R-:W-:Y:S01]  /*e7c0*/  QGMMA.64x16x32.F32.E4M3.E4M3 R208, gdesc[UR20], R208, UP0, gsb0 ;  /* 0x0020000014d079f3 */ /* 0x000fe2000b8008d0 */
[----:B------:R-:W-:Y:S01]  /*e7d0*/  UMOV UR48, UR26 ;  /* 0x0000001a00307c82 */ /* 0x000fe20008000000 */
[----:B------:R-:W-:Y:S01]  /*e7e0*/  UIADD3 UR26, UR11, 0x140, URZ ;  /* 0x000001400b1a7890 */ /* 0x000fe2000fffe03f */
[----:B------:R-:W-:Y:S01]  /*e7f0*/  UMOV UR49, UR27 ;  /* 0x0000001b00317c82 */ /* 0x000fe20008000000 */
[----:B------:R-:W-:Y:S01]  /*e800*/  UMOV UR24, UR12 ;  /* 0x0000000c00187c82 */ /* 0x000fe20008000000 */
[----:B------:R-:W-:Y:S01]  /*e810*/  UMOV UR25, UR13 ;  /* 0x0000000d00197c82 */ /* 0x000fe20008000000 */
[----:B------:R-:W-:Y:S01]  /*e820*/  UMOV UR27, 0xc0000010 ;  /* 0xc0000010001b7882 */ /* 0x000fe20000000000 */
[----:B------:R-:W-:Y:S02]  /*e830*/  WARPGROUP.DEPBAR.LE gsb0, 0x0 ;  /* 0x00008000000079c5 */ /* 0x000fe40000010000 */
[----:B------:R-:W-:-:S06]  /*e840*/  WARPGROUP.ARRIVE ;  /* 0x00000000000079c5 */ /* 0x000fcc0000000000 */
[----:B------:R-:W-:Y:S01]  /*e850*/  QGMMA.64x16x32.F32.E4M3.E4M3 R176, gdesc[UR24], R176, UP0, gsb0 ;  /* 0x0020000018b079f3 */ /* 0x000fe2000b8008b0 */
[----:B------:R-:W-:Y:S01]  /*e860*/  UIADD3 UR30, UR11, 0x160, URZ ;  /* 0x000001600b1e7890 */ /* 0x000fe2000fffe03f */
        /* <DEDUP_REMOVED lines=24> */
[----:B------:R-:W-:Y:S04]  /*e9f0*/  STL.64 [R1+0x220], R88 ;  /* 0x0002205801007387 */ /* 0x000fe80000100a00 */
[----:B------:R-:W-:Y:S04]  /*ea00*/  STL.64 [R1+0x228], R90 ;  /* 0x0002285a01007387 */ /* 0x000fe80000100a00 */
[----:B------:R-:W-:Y:S01]  /*ea10*/  STL.64 [R1+0x230], R92 ;  /* 0x0002305c01007387 */ /* 0x000fe20000100a00 */
[----:B------:R-:W-:-:S02]  /*ea20*/  WARPGROUP.DEPBAR.LE gsb0, 0x0 ;  /* 0x00008000000079c5 */ /* 0x000fc40000010000 */
[----:B------:R-:W-:-:S06]  /*ea30*/  WARPGROUP.ARRIVE ;  /* 0x00000000000079c5 */ /* 0x000fcc0000000000 */
[----:B------:R-:W-:Y:S01]  /*ea40*/  QGMMA.64x16x32.F32.E4M3.E4M3 R48, gdesc[UR40], R48, UP0, gsb0 ;  /* 0x00200000283079f3 */ /* 0x000fe2000b800830 */
[----:B------:R1:W-:Y:S04]  /*ea50*/  STL.64 [R1+0x238], R94 ;  /* 0x0002385e01007387 */ /* 0x0003e80000100a00 */
[----:B-1----:R-:W2:Y:S04]  /*ea60*/  LDL.LU.64 R94, [R1+0xd10] ;  /* 0x000d1000015e7983 */ /* 0x002ea80000300a00 */
[----:B------:R-:W2:Y:S04]  /*ea70*/  LDL.LU.64 R92, [R1+0xd08] ;  /* 0x000d0800015c7983 */ /* 0x000ea80000300a00 */
[----:B------:R-:W2:Y:S04]  /*ea80*/  LDL.LU.64 R90, [R1+0xd00] ;  /* 0x000d0000015a7983 */ /* 0x000ea80000300a00 */
[----:B------:R-:W2:Y:S04]  /*ea90*/  LDL.LU.64 R88, [R1+0xcf8] ;  /* 0x000cf80001587983 */ /* 0x000ea80000300a00 */
[----:B------:R-:W-:Y:S04]  /*eaa0*/  STL.64 [R1+0x1a0], R120 ;  /* 0x0001a07801007387 */ /* 0x000fe80000100a00 */
[----:B------:R-:W-:Y:S04]  /*eab0*/  STL.64 [R1+0x1a8], R122 ;  /* 0x0001a87a01007387 */ /* 0x000fe80000100a00 */
[----:B------:R-:W-:Y:S04]  /*eac0*/  STL.64 [R1+0x1b0], R124 ;  /* 0x0001b07c01007387 */ /* 0x000fe80000100a00 */
[----:B------:R1:W-:Y:S01]  /*ead0*/  STL.64 [R1+0x1b8], R126 ;  /* 0x0001b87e01007387 */ /* 0x0003e20000100a00 */
[----:B------:R-:W-:-:S03]  /*eae0*/  UIADD3 UR11, UR46, 0x100, URZ ;  /* 0x000001002e0b7890 */ /* 0x000fc6000fffe03f */
[----:B-1----:R-:W3:Y:S04]  /*eaf0*/  LDL.LU.64 R126, [R1+0xcf0] ;  /* 0x000cf000017e7983 */ /* 0x002ee80000300a00 */
[----:B------:R-:W3:Y:S04]  /*eb00*/  LDL.LU.64 R124, [R1+0xce8] ;  /* 0x000ce800017c7983 */ /* 0x000ee80000300a00 */
[----:B------:R-:W3:Y:S04]  /*eb10*/  LDL.LU.64 R122, [R1+0xce0] ;  /* 0x000ce000017a7983 */ /* 0x000ee80000300a00 */
[----:B------:R-:W3:Y:S04]  /*eb20*/  LDL.LU.64 R120, [R1+0xcd8] ;  /* 0x000cd80001787983 */ /* 0x000ee80000300a00 */
[----:B------:R-:W-:Y:S04]  /*eb30*/  STL.64 [R1+0x120], R152 ;  /* 0x0001209801007387 */ /* 0x000fe80000100a00 */
[----:B------:R-:W-:Y:S04]  /*eb40*/  STL.64 [R1+0x128], R154 ;  /* 0x0001289a01007387 */ /* 0x000fe80000100a00 */
[----:B------:R-:W-:Y:S04]  /*eb50*/  STL.64 [R1+0x130], R156 ;  /* 0x0001309c01007387 */ /* 0x000fe80000100a00 */
[----:B------:R1:W-:Y:S01]  /*eb60*/  STL.64 [R1+0x138], R158 ;  /* 0x0001389e01007387 */ /* 0x0003e20000100a00 */
[----:B------:R-:W-:-:S02]  /*eb70*/  WARPGROUP.DEPBAR.LE gsb0, 0x0 ;  /* 0x00008000000079c5 */ /* 0x000fc40000010000 */
[----:B------:R-:W-:Y:S01]  /*eb80*/  WARPGROUP.ARRIVE ;  /* 0x00000000000079c5 */ /* 0x000fe20000000000 */
[----:B-1----:R-:W4:Y:S04]  /*eb90*/  LDL.LU.64 R158, [R1+0xcd0] ;  /* 0x000cd000019e7983 */ /* 0x002f280000300a00 */
[----:B------:R-:W4:Y:S04]  /*eba0*/  LDL.LU.64 R156, [R1+0xcc8] ;  /* 0x000cc800019c7983 */ /* 0x000f280000300a00 */
[----:B------:R-:W4:Y:S04]  /*ebb0*/  LDL.LU.64 R154, [R1+0xcc0] ;  /* 0x000cc000019a7983 */ /* 0x000f280000300a00 */
[----:B------:R-:W4:Y:S04]  /*ebc0*/  LDL.LU.64 R152, [R1+0xcb8] ;  /* 0x000cb80001987983 */ /* 0x000f280000300a00 */
[----:B------:R-:W-:Y:S04]  /*ebd0*/  STL.64 [R1+0xa0], R184 ;  /* 0x0000a0b801007387 */ /* 0x000fe80000100a00 */
[----:B------:R-:W-:Y:S01]  /*ebe0*/  STL.64 [R1+0xa8], R186 ;  /* 0x0000a8ba01007387 */ /* 0x000fe20000100a00 */
[----:B------:R-:W-:-:S03]  /*ebf0*/  UMOV UR40, UR11 ;  /* 0x0000000b00287c82 */ /* 0x000fc60008000000 */
[----:B------:R-:W-:Y:S01]  /*ec00*/  STL.64 [R1+0xb0], R188 ;  /* 0x0000b0bc01007387 */ /* 0x000fe20000100a00 */
[----:B------:R-:W-:Y:S02]  /*ec10*/  UMOV UR41, 0xc0000010 ;  /* 0xc000001000297882 */ /* 0x000fe40000000000 */
[----:B------:R-:W-:Y:S01]  /*ec20*/  QGMMA.64x16x32.F32.E4M3.E4M3 R40, gdesc[UR40], R40, UP0, gsb0 ;  /* 0x00200000282879f3 */ /* 0x000fe2000b800828 */
[----:B------:R1:W-:Y:S04]  /*ec30*/  STL.64 [R1+0xb8], R190 ;  /* 0x0000b8be01007387 */ /* 0x0003e80000100a00 */
[----:B-1----:R-:W4:Y:S04]  /*ec40*/  LDL.LU.64 R190, [R1+0xcb0] ;  /* 0x000cb00001be7983 */ /* 0x002f280000300a00 */
[----:B------:R-:W4:Y:S04]  /*ec50*/  LDL.LU.64 R188, [R1+0xca8] ;  /* 0x000ca80001bc7983 */ /* 0x000f280000300a00 */
[----:B------:R-:W4:Y:S04]  /*ec60*/  LDL.LU.64 R186, [R1+0xca0] ;  /* 0x000ca00001ba7983 */ /* 0x000f280000300a00 */
[----:B------:R-:W4:Y:S04]  /*ec70*/  LDL.LU.64 R184, [R1+0xc98] ;  /* 0x000c980001b87983 */ /* 0x000f280000300a00 */
        /* <DEDUP_REMOVED lines=19> */
[----:B------:R1:W-:Y:S04]  /*edb0*/  STL.64 [R1+0xbd8], R176 ;  /* 0x000bd8b001007387 */ /* 0x0003e80000100a00 */
[----:B-1----:R-:W3:Y:S04]  /*edc0*/  LDL.LU.64 R176, [R1+0x180] ;  /* 0x0001800001b07983 */ /* 0x002ee80000300a00 */
[----:B------:R-:W3:Y:S04]  /*edd0*/  LDL.LU.64 R178, [R1+0x188] ;  /* 0x0001880001b27983 */ /* 0x000ee80000300a00 */
[----:B------:R-:W3:Y:S04]  /*ede0*/  LDL.LU.64 R180, [R1+0x190] ;  /* 0x0001900001b47983 */ /* 0x000ee80000300a00 */
[----:B------:R-:W3:Y:S04]  /*edf0*/  LDL.LU.64 R182, [R1+0x198] ;  /* 0x0001980001b67983 */ /* 0x000ee80000300a00 */
        /* <DEDUP_REMOVED lines=20> */
[----:B------:R-:W-:-:S02]  /*ef40*/  WARPGROUP.DEPBAR.LE gsb0, 0x0 ;  /* 0x00008000000079c5 */ /* 0x000fc40000010000 */
[----:B------:R-:W-:Y:S01]  /*ef50*/  WARPGROUP.ARRIVE ;  /* 0x00000000000079c5 */ /* 0x000fe20000000000 */
[----:B-1----:R-:W3:Y:S04]  /*ef60*/  LDL.LU.64 R80, [R1] ;  /* 0x0000000001507983 */ /* 0x002ee80000300a00 */
[----:B------:R-:W3:Y:S04]  /*ef70*/  LDL.LU.64 R82, [R1+0x8] ;  /* 0x0000080001527983 */ /* 0x000ee80000300a00 */
[----:B------:R-:W3:Y:S04]  /*ef80*/  LDL.LU.64 R84, [R1+0x10] ;  /* 0x0000100001547983 */ /* 0x000ee80000300a00 */
[----:B------:R-:W3:Y:S01]  /*ef90*/  LDL.LU.64 R86, [R1+0x18] ;  /* 0x0000180001567983 */ /* 0x000ee20000300a00 */
[----:B------:R-:W-:Y:S01]  /*efa0*/  UMOV UR36, UR40 ;  /* 0x0000002800247c82 */ /* 0x000fe20008000000 */
[----:B------:R-:W-:-:S02]  /*efb0*/  UMOV UR37, UR41 ;  /* 0x0000002900257c82 */ /* 0x000fc40008000000 */
[----:B------:R-:W-:Y:S01]  /*efc0*/  QGMMA.64x16x32.F32.E4M3.E4M3 R72, gdesc[UR36], R72, UP0, gsb0 ;  /* 0x00200000244879f3 */ /* 0x000fe2000b800848 */
[----:B------:R-:W-:Y:S01]  /*efd0*/  UMOV UR32, UR40 ;  /* 0x0000002800207c82 */ /* 0x000fe20008000000 */
[----:B------:R-:W-:Y:S01]  /*efe0*/  UMOV UR33, UR41 ;  /* 0x0000002900217c82 */ /* 0x000fe20008000000 */
[----:B------:R-:W-:Y:S02]  /*eff0*/  WARPGROUP.DEPBAR.LE gsb0, 0x0 ;  /* 0x00008000000079c5 */ /* 0x000fe40000010000 */
[----:B------:R-:W-:-:S06]  /*f000*/  WARPGROUP.ARRIVE ;  /* 0x00000000000079c5 */ /* 0x000fcc0000000000 */
        /* <DEDUP_REMOVED lines=19> */
[----:B---3--:R-:W-:-:S06]  /*f140*/  WARPGROUP.ARRIVE ;  /* 0x00000000000079c5 */ /* 0x008fcc0000000000 */
[----:B------:R-:W-:Y:S01]  /*f150*/  QGMMA.64x16x32.F32.E4M3.E4M3 R80, gdesc[UR16], R80, UP0, gsb0 ;  /* 0x00200000105079f3 */ /* 0x000fe2000b800850 */
        /* <DEDUP_REMOVED lines=8> */
[----:B--2---:R-:W-:-:S06]  /*f1e0*/  WARPGROUP.ARRIVE ;  /* 0x00000000000079c5 */ /* 0x004fcc0000000000 */
[----:B------:R-:W-:Y:S01]  /*f1f0*/  QGMMA.64x16x32.F32.E4M3.E4M3 R112, gdesc[UR44], R112, UP0, gsb0 ;  /* 0x002000002c7079f3 */ /* 0x000fe2000b800870 */
[----:B------:R-:W-:Y:S01]  /*f200*/  UMOV UR44, UR40 ;  /* 0x00000028002c7c82 */ /* 0x000fe20008000000 */
[----:B------:R-:W-:Y:S01]  /*f210*/  UMOV UR45, UR41 ;  /* 0x00000029002d7c82 */ /* 0x000fe20008000000 */
[----:B------:R-:W-:Y:S01]  /*f220*/  UMOV UR46, UR54 ;  /* 0x00000036002e7c82 */ /* 0x000fe20008000000 */
[----:B------:R-:W-:Y:S01]  /*f230*/  UMOV UR47, UR55 ;  /* 0x00000037002f7c82 */ /* 0x000fe20008000000 */
[----:B------:R-:W-:Y:S02]  /*f240*/  WARPGROUP.DEPBAR.LE gsb0, 0x0 ;  /* 0x00008000000079c5 */ /* 0x000fe40000010000 */
[----:B----4-:R-:W-:-:S06]  /*f250*/  WARPGROUP.ARRIVE ;  /* 0x00000000000079c5 */ /* 0x010fcc0000000000 */
[----:B------:R-:W-:Y:S01]  /*f260*/  QGMMA.64x16x32.F32.E4M3.E4M3 R144, gdesc[UR44], R144, UP0, gsb0 ;  /* 0x002000002c9079f3 */ /* 0x000fe2000b800890 */
[----:B------:R-:W-:Y:S01]  /*f270*/  UMOV UR44, UR40 ;  /* 0x00000028002c7c82 */ /* 0x000fe20008000000 */
[----:B------:R-:W-:Y:S01]  /*f280*/  UMOV UR45, UR41 ;  /* 0x00000029002d7c82 */ /* 0x000fe20008000000 */
[----:B------:R-:W-:Y:S01]  /*f290*/  UMOV UR46, UR58 ;  /* 0x0000003a002e7c82 */ /* 0x000fe20008000000 */
[----:B------:R-:W-:Y:S01]  /*f2a0*/  UMOV UR47, UR59 ;  /* 0x0000003b002f7c82 */ /* 0x000fe20008000000 */
[----:B------:R-:W-:Y:S02]  /*f2b0*/  WARPGROUP.DEPBAR.LE gsb0, 0x0 ;  /* 0x00008000000079c5 */ /* 0x000fe40000010000 */
[----:B------:R-:W-:-:S06]  /*f2c0*/  WARPGROUP.ARRIVE ;  /* 0x00000000000079c5 */ /* 0x000fcc0000000000 */
[----:B------:R-:W-:Y:S01]  /*f2d0*/  QGMMA.64x16x32.F32.E4M3.E4M3 R176, gdesc[UR44], R176, UP0, gsb0 ;  /* 0x002000002cb079f3 */ /* 0x000fe2000b8008b0 */
[----:B------:R-:W-:Y:S01]  /*f2e0*/  UMOV UR44, UR40 ;  /* 0x00000028002c7c82 */ /* 0x000fe20008000000 */
[----:B------:R-:W-:Y:S01]  /*f2f0*/  UMOV UR45, UR41 ;  /* 0x00000029002d7c82 */ /* 0x000fe20008000000 */
[----:B------:R-:W-:Y:S01]  /*f300*/  UMOV UR46, UR56 ;  /* 0x00000038002e7c82 */ /* 0x000fe20008000000 */
[----:B------:R-:W-:Y:S01]  /*f310*/  UMOV UR47, UR57 ;  /* 0x00000039002f7c82 */ /* 0x000fe20008000000 */
[----:B------:R-:W-:Y:S04]  /*f320*/  STL.64 [R1+0xc70], R54 ;  /* 0x000c703601007387 */ /* 0x000fe80000100a00 */
[----:B------:R-:W-:Y:S01]  /*f330*/  STL.64 [R1+0xc68], R52 ;  /* 0x000c683401007387 */ /* 0x000fe20000100a00 */
[----:B------:R-:W-:-:S02]  /*f340*/  WARPGROUP.DEPBAR.LE gsb0, 0x0 ;  /* 0x00008000000079c5 */ /* 0x000fc40000010000 */
[----:B------:R-:W-:-:S06]  /*f350*/  WARPGROUP.ARRIVE ;  /* 0x00000000000079c5 */ /* 0x000fcc0000000000 */
[----:B------:R-:W-:Y:S01]  /*f360*/  QGMMA.64x16x32.F32.E4M3.E4M3 R208, gdesc[UR44], R208, UP0, gsb0 ;  /* 0x002000002cd079f3 */ /* 0x000fe2000b8008d0 */
[----:B------:R-:W-:Y:S04]  /*f370*/  STL.64 [R1+0xc60], R50 ;  /* 0x000c603201007387 */ /* 0x000fe80000100a00 */
[----:B------:R-:W-:Y:S04]  /*f380*/  STL.64 [R1+0xc58], R48 ;  /* 0x000c583001007387 */ /* 0x000fe80000100a00 */
[----:B------:R-:W-:Y:S04]  /*f390*/  STL.64 [R1], R80 ;  /* 0x0000005001007387 */ /* 0x000fe80000100a00 */
        /* <DEDUP_REMOVED lines=13> */
[----:B------:R-:W-:Y:S04]  /*f470*/  STL.64 [R1+0x188], R178 ;  /* 0x000188b201007387 */ /* 0x000fe80000100a00 */
[----:B------:R-:W-:Y:S04]  /*f480*/  STL.64 [R1+0x190], R180 ;  /* 0x000190b401007387 */ /* 0x000fe80000100a00 */
[----:B------:R-:W-:Y:S04]  /*f490*/  STL.64 [R1+0x198], R182 ;  /* 0x000198b601007387 */ /* 0x000fe80000100a00 */
[----:B------:R1:W-:Y:S04]  /*f4a0*/  STL.64 [R1+0x200], R208 ;  /* 0x000200d001007387 */ /* 0x0003e80000100a00 */
[----:B------:R2:W-:Y:S04]  /*f4b0*/  STL.64 [R1+0x208], R210 ;  /* 0x000208d201007387 */ /* 0x0005e80000100a00 */
[----:B------:R3:W-:Y:S04]  /*f4c0*/  STL.64 [R1+0x210], R212 ;  /* 0x000210d401007387 */ /* 0x0007e80000100a00 */
[----:B------:R4:W-:Y:S04]  /*f4d0*/  STL.64 [R1+0x218], R214 ;  /* 0x000218d601007387 */ /* 0x0009e80000100a00 */
[----:B-1----:R-:W4:Y:S04]  /*f4e0*/  LDL.LU.64 R208, [R1+0x280] ;  /* 0x0002800001d07983 */ /* 0x002f280000300a00 */
[----:B--2---:R-:W2:Y:S04]  /*f4f0*/  LDL.LU.64 R210, [R1+0x288] ;  /* 0x0002880001d27983 */ /* 0x004ea80000300a00 */
[----:B---3--:R-:W2:Y:S04]  /*f500*/  LDL.LU.64 R212, [R1+0x290] ;  /* 0x0002900001d47983 */ /* 0x008ea80000300a00 */
[----:B----4-:R-:W2:Y:S04]  /*f510*/  LDL.LU.64 R214, [R1+0x298] ;  /* 0x0002980001d67983 */ /* 0x010ea80000300a00 */
        /* <DEDUP_REMOVED lines=12> */
[----:B------:R-:W-:Y:S01]  /*f5e0*/  R2UR UR4, R9 ;  /* 0x00000000090472ca */ /* 0x000fe200000e0000 */
[----:B------:R-:W-:-:S02]  /*f5f0*/  IMAD.MOV.U32 R9, RZ, RZ, R87 ;  /* 0x000000ffff097224 */ /* 0x000fc400078e0057 */
        /* <DEDUP_REMOVED lines=8> */
[----:B------:R-:W-:Y:S01]  /*f680*/  UMOV UR44, UR40 ;  /* 0x00000028002c7c82 */ /* 0x000fe20008000000 */
[----:B------:R-:W-:Y:S01]  /*f690*/  UMOV UR45, UR41 ;  /* 0x00000029002d7c82 */ /* 0x000fe20008000000 */
[----:B------:R-:W-:Y:S01]  /*f6a0*/  UMOV UR46, UR52 ;  /* 0x00000034002e7c82 */ /* 0x000fe20008000000 */
[----:B------:R-:W-:Y:S01]  /*f6b0*/  UMOV UR47, UR53 ;  /* 0x00000035002f7c82 */ /* 0x000fe20008000000 */
[----:B------:R-:W-:Y:S01]  /*f6c0*/  UMOV UR12, UR40 ;  /* 0x00000028000c7c82 */ /* 0x000fe20008000000 */
[----:B------:R-:W-:Y:S01]  /*f6d0*/  UMOV UR13, UR41 ;  /* 0x00000029000d7c82 */ /* 0x000fe20008000000 */
[----:B--2---:R-:W-:-:S06]  /*f6e0*/  WARPGROUP.ARRIVE ;  /* 0x00000000000079c5 */ /* 0x004fcc0000000000 */
[----:B------:R-:W-:Y:S01]  /*f6f0*/  QGMMA.64x16x32.F32.E4M3.E4M3 R208, gdesc[UR44], R208, UP0, gsb0 ;  /* 0x002000002cd079f3 */ /* 0x000fe2000b8008d0 */
[----:B------:R-:W-:Y:S01]  /*f700*/  UMOV UR44, UR40 ;  /* 0x00000028002c7c82 */ /* 0x000fe20008000000 */
[----:B------:R-:W-:Y:S01]  /*f710*/  UMOV UR45, UR41 ;  /* 0x00000029002d7c82 */ /* 0x000fe20008000000 */
        /* <DEDUP_REMOVED lines=9> */
[----:B------:R-:W-:Y:S02]  /*f7b0*/  WARPGROUP.DEPBAR.LE gsb0, 0x0 ;  /* 0x00008000000079c5 */ /* 0x000fe40000010000 */
[----:B----4-:R-:W-:-:S06]  /*f7c0*/  WARPGROUP.ARRIVE ;  /* 0x00000000000079c5 */ /* 0x010fcc0000000000 */
[----:B------:R-:W-:Y:S03]  /*f7d0*/  QGMMA.64x16x32.F32.E4M3.E4M3 R144, gdesc[UR44], R144, UP0, gsb0 ;  /* 0x002000002c9079f3 */ /* 0x000fe6000b800890 */
[----:B------:R-:W-:Y:S02]  /*f7e0*/  WARPGROUP.DEPBAR.LE gsb0, 0x0 ;  /* 0x00008000000079c5 */ /* 0x000fe40000010000 */
[----:B------:R-:W-:-:S06]  /*f7f0*/  WARPGROUP.ARRIVE ;  /* 0x00000000000079c5 */ /* 0x000fcc0000000000 */
[----:B------:R-:W-:Y:S01]  /*f800*/  QGMMA.64x16x32.F32.E4M3.E4M3 R112, gdesc[UR12], R112, UP0, gsb0 ;  /* 0x002000000c7079f3 */ /* 0x000fe2000b800870 */
[----:B------:R-:W-:Y:S01]  /*f810*/  UIADD3 UR11, UR37, 0x200, URZ ;  /* 0x00000200250b7890 */ /* 0x000fe2000fffe03f */
[----:B------:R-:W-:-:S06]  /*f820*/  UMOV UR13, 0xc0000010 ;  /* 0xc0000010000d7882 */ /* 0x000fcc0000000000 */
        /* <DEDUP_REMOVED lines=8> */
[----:B------:R-:W-:Y:S01]  /*f8b0*/  UMOV UR46, UR40 ;  /* 0x00000028002e7c82 */ /* 0x000fe20008000000 */
[----:B------:R-:W-:Y:S01]  /*f8c0*/  UMOV UR47, UR41 ;  /* 0x00000029002f7c82 */ /* 0x000fe20008000000 */
[----:B------:R1:W-:Y:S04]  /*f8d0*/  STL.64 [R1+0x280], R208 ;  /* 0x000280d001007387 */ /* 0x0003e80000100a00 */
[----:B------:R2:W-:Y:S01]  /*f8e0*/  STL.64 [R1+0x288], R210 ;  /* 0x000288d201007387 */ /* 0x0005e20000100a00 */
[----:B------:R-:W-:-:S02]  /*f8f0*/  WARPGROUP.DEPBAR.LE gsb0, 0x0 ;  /* 0x00008000000079c5 */ /* 0x000fc40000010000 */
[----:B------:R-:W-:-:S06]  /*f900*/  WARPGROUP.ARRIVE ;  /* 0x00000000000079c5 */ /* 0x000fcc0000000000 */
[----:B------:R-:W-:Y:S01]  /*f910*/  QGMMA.64x16x32.F32.E4M3.E4M3 R48, gdesc[UR44], R48, UP0, gsb0 ;  /* 0x002000002c3079f3 */ /* 0x000fe2000b800830 */
[----:B------:R3:W-:Y:S04]  /*f920*/  STL.64 [R1+0x290], R212 ;  /* 0x000290d401007387 */ /* 0x0007e80000100a00 */
        /* <DEDUP_REMOVED lines=16> */
[----:B------:R0:W-:Y:S01]  /*fa30*/  STL.64 [R1+0x3f8], R86 ;  /* 0x0003f85601007387 */ /* 0x0001e20000100a00 */
[----:B------:R-:W-:-:S03]  /*fa40*/  WARPGROUP.DEPBAR.LE gsb0, 0x0 ;  /* 0x00008000000079c5 */ /* 0x000fc60000010000 */
[----:B-1----:R-:W4:Y:S04]  /*fa50*/  LDL.LU.64 R208, [R1+0x2e0] ;  /* 0x0002e00001d07983 */ /* 0x002f280000300a00 */
[----:B--2---:R-:W2:Y:S04]  /*fa60*/  LDL.LU.64 R210, [R1+0x2e8] ;  /* 0x0002e80001d27983 */ /* 0x004ea80000300a00 */
[----:B---3--:R-:W2:Y:S04]  /*fa70*/  LDL.LU.64 R212, [R1+0x2f0] ;  /* 0x0002f00001d47983 */ /* 0x008ea80000300a00 */
[----:B------:R1:W-:Y:S04]  /*fa80*/  STL.64 [R1+0x360], R48 ;  /* 0x0003603001007387 */ /* 0x0003e80000100a00 */
[----:B------:R3:W-:Y:S04]  /*fa90*/  STL.64 [R1+0x368], R50 ;  /* 0x0003683201007387 */ /* 0x0007e80000100a00 */
[----:B------:R3:W-:Y:S04]  /*faa0*/  STL.64 [R1+0x370], R52 ;  /* 0x0003703401007387 */ /* 0x0007e80000100a00 */
[----:B------:R3:W-:Y:S04]  /*fab0*/  STL.64 [R1+0x378], R54 ;  /* 0x0003783601007387 */ /* 0x0007e80000100a00 */
[----:B----4-:R-:W2:Y:S04]  /*fac0*/  LDL.LU.64 R214, [R1+0x2f8] ;  /* 0x0002f80001d67983 */ /* 0x010ea80000300a00 */
[----:B0-----:R-:W4:Y:S04]  /*fad0*/  LDL.LU.64 R176, [R1+0x260] ;  /* 0x0002600001b07983 */ /* 0x001f280000300a00 */
        /* <DEDUP_REMOVED lines=15> */
[----:B-1----:R-:W4:Y:S04]  /*fbd0*/  LDL.LU.64 R48, [R1+0x60] ;  /* 0x0000600001307983 */ /* 0x002f280000300a00 */
[----:B---3--:R-:W3:Y:S04]  /*fbe0*/  LDL.LU.64 R50, [R1+0x68] ;  /* 0x0000680001327983 */ /* 0x008ee80000300a00 */
[----:B------:R-:W3:Y:S04]  /*fbf0*/  LDL.LU.64 R52, [R1+0x70] ;  /* 0x0000700001347983 */ /* 0x000ee80000300a00 */
[----:B------:R-:W3:Y:S01]  /*fc00*/  LDL.LU.64 R54, [R1+0x78] ;  /* 0x0000780001367983 */ /* 0x000ee20000300a00 */
        /* <DEDUP_REMOVED lines=53> */
[----:B------:R-:W-:Y:S01]  /*ff60*/  STL.64 [R1+0x2e0], R208 ;  /* 0x0002e0d001007387 */ /* 0x000fe20000100a00 */
[----:B------:R-:W-:Y:S01]  /*ff70*/  ULDC UR45, c[0x0][0x50c] ;  /* 0x00014300002d7ab9 */ /* 0x000fe20000000800 */
[----:B------:R-:W-:-:S02]  /*ff80*/  WARPGROUP.DEPBAR.LE gsb0, 0x0 ;  /* 0x00008000000079c5 */ /* 0x000fc40000010000 */
[----:B------:R-:W-:-:S06]  /*ff90*/  WARPGROUP.ARRIVE ;  /* 0x00000000000079c5 */ /* 0x000fcc0000000000 */
[----:B------:R-:W-:Y:S03]  /*ffa0*/  QGMMA.64x16x32.F32.E4M3.E4M3 R224, gdesc[UR16], R224, UP0, gsb0 ;  /* 0x0020000010e079f3 */ /* 0x000fe6000b8008e0 */
[----:B------:R-:W-:Y:S02]  /*ffb0*/  WARPGROUP.DEPBAR.LE gsb0, 0x0 ;  /* 0x00008000000079c5 */ /* 0x000fe40000010000 */
        /* <DEDUP_REMOVED lines=10> */
[----:B------:R-:W-:Y:S01]  /*10060*/  QGMMA.64x16x32.F32.E4M3.E4M3 R96, gdesc[UR32], R96, UP0, gsb0 ;  /* 0x00200000206079f3 */ /* 0x000fe2000b800860 */
[----:B------:R-:W-:Y:S02]  /*10070*/  UMOV UR37, UR13 ;  /* 0x0000000d00257c82 */ /* 0x000fe40008000000 */
        /* <DEDUP_REMOVED lines=18> */
[----:B------:R-:W-:Y:S04]  /*101a0*/  STL.64 [R1+0x2e8], R210 ;  /* 0x0002e8d201007387 */ /* 0x000fe80000100a00 */
[----:B------:R-:W-:Y:S04]  /*101b0*/  STL.64 [R1+0x2f0], R212 ;  /* 0x0002f0d401007387 */ /* 0x000fe80000100a00 */
[----:B------:R-:W-:Y:S04]  /*101c0*/  STL.64 [R1+0x2f8], R214 ;  /* 0x0002f8d601007387 */ /* 0x000fe80000100a00 */
[----:B------:R-:W-:Y:S04]  /*101d0*/  STL.64 [R1+0x260], R176 ;  /* 0x000260b001007387 */ /* 0x000fe80000100a00 */
[----:B------:R-:W-:Y:S01]  /*101e0*/  STL.64 [R1+0x268], R178 ;  /* 0x000268b201007387 */ /* 0x000fe20000100a00 */
[----:B------:R-:W-:-:S02]  /*101f0*/  WARPGROUP.DEPBAR.LE gsb0, 0x0 ;  /* 0x00008000000079c5 */ /* 0x000fc40000010000 */
        /* <DEDUP_REMOVED lines=13> */
[----:B------:R1:W-:Y:S04]  /*102d0*/  STL.64 [R1+0xe8], R82 ;  /* 0x0000e85201007387 */ /* 0x0003e80000100a00 */
[----:B------:R2:W-:Y:S04]  /*102e0*/  STL.64 [R1+0xf0], R84 ;  /* 0x0000f05401007387 */ /* 0x0005e80000100a00 */
[----:B------:R3:W-:Y:S04]  /*102f0*/  STL.64 [R1+0xf8], R86 ;  /* 0x0000f85601007387 */ /* 0x0007e80000100a00 */
[----:B0-----:R-:W4:Y:S04]  /*10300*/  LDL.LU.64 R80, [R1+0x40] ;  /* 0x0000400001507983 */ /* 0x001f280000300a00 */
[----:B-1----:R-:W4:Y:S04]  /*10310*/  LDL.LU.64 R82, [R1+0x48] ;  /* 0x0000480001527983 */ /* 0x002f280000300a00 */
[----:B--2---:R-:W4:Y:S04]  /*10320*/  LDL.LU.64 R84, [R1+0x50] ;  /* 0x0000500001547983 */ /* 0x004f280000300a00 */
[----:B------:R0:W-:Y:S04]  /*10330*/  STL.64 [R1+0x60], R48 ;  /* 0x0000603001007387 */ /* 0x0001e80000100a00 */
[----:B------:R1:W-:Y:S04]  /*10340*/  STL.64 [R1+0x68], R50 ;  /* 0x0000683201007387 */ /* 0x0003e80000100a00 */
[----:B------:R2:W-:Y:S04]  /*10350*/  STL.64 [R1+0x70], R52 ;  /* 0x0000703401007387 */ /* 0x0005e80000100a00 */
[----:B------:R2:W-:Y:S04]  /*10360*/  STL.64 [R1+0x78], R54 ;  /* 0x0000783601007387 */ /* 0x0005e80000100a00 */
[----:B---3--:R-:W4:Y:S01]  /*10370*/  LDL.LU.64 R86, [R1+0x58] ;  /* 0x0000580001567983 */ /* 0x008f220000300a00 */
[----:B------:R-:W-:-:S02]  /*10380*/  WARPGROUP.DEPBAR.LE gsb0, 0x0 ;  /* 0x00008000000079c5 */ /* 0x000fc40000010000 */
[----:B------:R-:W-:Y:S01]  /*10390*/  WARPGROUP.ARRIVE ;  /* 0x00000000000079c5 */ /* 0x000fe20000000000 */
[----:B------:R-:W-:Y:S01]  /*103a0*/  UMOV UR32, UR40 ;  /* 0x0000002800207c82 */ /* 0x000fe20008000000 */
[----:B------:R-:W-:Y:S01]  /*103b0*/  UMOV UR33, UR41 ;  /* 0x0000002900217c82 */ /* 0x000fe20008000000 */
[----:B0-----:R-:W3:Y:S03]  /*103c0*/  LDL.LU.64 R48, [R1+0xc0] ;  /* 0x0000c00001307983 */ /* 0x001ee60000300a00 */
[----:B------:R-:W-:Y:S01]  /*103d0*/  QGMMA.64x16x32.F32.E4M3.E4M3 R88, gdesc[UR32], R88, UP0, gsb0 ;  /* 0x00200000205879f3 */ /* 0x000fe2000b800858 */
[----:B-1----:R-:W3:Y:S04]  /*103e0*/  LDL.LU.64 R50, [R1+0xc8] ;  /* 0x0000c80001327983 */ /* 0x002ee80000300a00 */
[----:B--2---:R-:W3:Y:S04]  /*103f0*/  LDL.LU.64 R52, [R1+0xd0] ;  /* 0x0000d00001347983 */ /* 0x004ee80000300a00 */
[----:B------:R-:W3:Y:S01]  /*10400*/  LDL.LU.64 R54, [R1+0xd8] ;  /* 0x0000d80001367983 */ /* 0x000ee20000300a00 */
[----:B------:R-:W-:Y:S01]  /*10410*/  UMOV UR28, UR40 ;  /* 0x00000028001c7c82 */ /* 0x000fe20008000000 */
[----:B------:R-:W-:Y:S01]  /*10420*/  UMOV UR29, UR41 ;  /* 0x00000029001d7c82 */ /* 0x000fe20008000000 */
[----:B------:R-:W-:-:S02]  /*10430*/  WARPGROUP.DEPBAR.LE gsb0, 0x0 ;  /* 0x00008000000079c5 */ /* 0x000fc40000010000 */
        /* <DEDUP_REMOVED lines=40> */
[----:B0-----:R-:W4:Y:S04]  /*106c0*/  LDL.LU.64 R48, [R1+0x140] ;  /* 0x0001400001307983 */ /* 0x001f280000300a00 */
[----:B-1----:R-:W4:Y:S04]  /*106d0*/  LDL.LU.64 R50, [R1+0x148] ;  /* 0x0001480001327983 */ /* 0x002f280000300a00 */
[----:B--2---:R-:W4:Y:S04]  /*106e0*/  LDL.LU.64 R52, [R1+0x150] ;  /* 0x0001500001347983 */ /* 0x004f280000300a00 */
[----:B---3--:R-:W4:Y:S04]  /*106f0*/  LDL.LU.64 R54, [R1+0x158] ;  /* 0x0001580001367983 */ /* 0x008f280000300a00 */
[----:B------:R-:W2:Y:S04]  /*10700*/  LDL.LU.64 R80, [R1+0x1c0] ;  /* 0x0001c00001507983 */ /* 0x000ea80000300a00 */
[----:B------:R-:W2:Y:S04]  /*10710*/  LDL.LU.64 R82, [R1+0x1c8] ;  /* 0x0001c80001527983 */ /* 0x000ea80000300a00 */
[----:B------:R-:W2:Y:S04]  /*10720*/  LDL.LU.64 R84, [R1+0x1d0] ;  /* 0x0001d00001547983 */ /* 0x000ea80000300a00 */
[----:B------:R-:W2:Y:S04]  /*10730*/  LDL.LU.64 R86, [R1+0x1d8] ;  /* 0x0001d80001567983 */ /* 0x000ea80000300a00 */
[----:B------:R-:W3:Y:S04]  /*10740*/  LDL.LU.64 R112, [R1+0x240] ;  /* 0x0002400001707983 */ /* 0x000ee80000300a00 */
        /* <DEDUP_REMOVED lines=14> */
[----:B------:R-:W3:Y:S01]  /*10830*/  LDL.LU.64 R214, [R1+0x3d8] ;  /* 0x0003d80001d67983 */ /* 0x000ee20000300a00 */
        /* <DEDUP_REMOVED lines=8> */
[----:B----4-:R-:W-:-:S06]  /*108c0*/  WARPGROUP.ARRIVE ;  /* 0x00000000000079c5 */ /* 0x010fcc0000000000 */
[----:B------:R-:W-:Y:S03]  /*108d0*/  QGMMA.64x16x32.F32.E4M3.E4M3 R48, gdesc[UR56], R48, UP0, gsb0 ;  /* 0x00200000383079f3 */ /* 0x000fe6000b800830 */
        /* <DEDUP_REMOVED lines=34> */
[----:B------:R-:W-:-:S02]  /*10b00*/  WARPGROUP.DEPBAR.LE gsb0, 0x0 ;  /* 0x00008000000079c5 */ /* 0x000fc40000010000 */
[----:B------:R-:W-:-:S06]  /*10b10*/  WARPGROUP.ARRIVE ;  /* 0x00000000000079c5 */ /* 0x000fcc0000000000 */
[----:B------:R-:W-:Y:S01]  /*10b20*/  QGMMA.64x16x32.F32.E4M3.E4M3 R208, gdesc[UR12], R208, UP0, gsb0 ;  /* 0x002000000cd079f3 */ /* 0x000fe2000b8008d0 */
[----:B------:R-:W-:Y:S04]  /*10b30*/  STL.64 [R1+0x1c0], R80 ;  /* 0x0001c05001007387 */ /* 0x000fe80000100a00 */
[----:B------:R-:W-:Y:S04]  /*10b40*/  STL.64 [R1+0x1c8], R82 ;  /* 0x0001c85201007387 */ /* 0x000fe80000100a00 */
[----:B------:R-:W-:Y:S04]  /*10b50*/  STL.64 [R1+0x1d0], R84 ;  /* 0x0001d05401007387 */ /* 0x000fe80000100a00 */
[----:B------:R1:W-:Y:S04]  /*10b60*/  STL.64 [R1+0x1d8], R86 ;  /* 0x0001d85601007387 */ /* 0x0003e80000100a00 */
[----:B-1----:R0:W5:Y:S04]  /*10b70*/  LDL.LU.64 R86, [R1+0xc50] ;  /* 0x000c500001567983 */ /* 0x0021680000300a00 */
[----:B------:R0:W5:Y:S04]  /*10b80*/  LDL.LU.64 R84, [R1+0xc48] ;  /* 0x000c480001547983 */ /* 0x0001680000300a00 */
[----:B------:R0:W5:Y:S04]  /*10b90*/  LDL.LU.64 R82, [R1+0xc40] ;  /* 0x000c400001527983 */ /* 0x0001680000300a00 */
[----:B------:R0:W5:Y:S04]  /*10ba0*/  LDL.LU.64 R80, [R1+0xc38] ;  /* 0x000c380001507983 */ /* 0x0001680000300a00 */
        /* <DEDUP_REMOVED lines=19> */
[----:B------:R1:W-:Y:S01]  /*10ce0*/  STL.64 [R1+0x358], R182 ;  /* 0x000358b601007387 */ /* 0x0003e20000100a00 */
[----:B------:R-:W-:-:S03]  /*10cf0*/  WARPGROUP.DEPBAR.LE gsb0, 0x0 ;  /* 0x00008000000079c5 */ /* 0x000fc60000010000 */
        /* <DEDUP_REMOVED lines=11> */
[----:B------:R0:W5:Y:S01]  /*10db0*/  LDL.LU.64 R208, [R1+0xbb8] ;  /* 0x000bb80001d07983 */ /* 0x0001620000300a00 */
[----:B------:R-:W-:-:S13]  /*10dc0*/  R2UR UR44, R5 ;  /* 0x00000000052c72ca */ /* 0x000fda00000e0000 */
[----:B------:R-:W-:-:S04]  /*10dd0*/  UIADD3 UR44, UR44, 0x1, URZ ;  /* 0x000000012c2c7890 */ /* 0x000fc8000fffe03f */
[----:B------:R-:W-:-:S04]  /*10de0*/  UISETP.NE.AND UP0, UPT, UR44, UR45, UPT ;  /* 0x0000002d2c00728c */ /* 0x000fc8000bf05270 */
[----:B------:R-:W-:-:S06]  /*10df0*/  USEL UR11, URZ, 0x1, UP0 ;  /* 0x000000013f0b7887 */ /* 0x000fcc0008000000 */
[----:B------:R-:W-:Y:S01]  /*10e00*/  ISETP.NE.AND P0, PT, RZ, UR11, PT ;  /* 0x0000000bff007c0c */ /* 0x000fe2000bf05270 */
[----:B------:R-:W-:-:S12]  /*10e10*/  IMAD.U32 R5, RZ, RZ, UR44 ;  /* 0x0000002cff057e24 */ /* 0x000fd8000f8e00ff */
[----:B0-----:R-:W-:Y:S05]  /*10e20*/  @!P0 BRA `(.L_x_25) ;  /* 0x0000006c004c8947 */ /* 0x001fea0003800000 */
[----:B------:R-:W2:Y:S04]  /*10e30*/  LDL.LU R5, [R1+0x460] ;  /* 0x0004600001057983 */ /* 0x000ea80000300800 */
[----:B-----5:R0:W-:Y:S04]  /*10e40*/  STL [R1+0xc44], R50 ;  /* 0x000c443201007387 */ /* 0x0201e80000100800 */
[----:B0-----:R-:W2:Y:S04]  /*10e50*/  LDL R50, [R1+0x3d0] ;  /* 0x0003d00001327983 */ /* 0x001ea80000100800 */
[----:B------:R0:W-:Y:S04]  /*10e60*/  STL [R1+0xc40], R51 ;  /* 0x000c403301007387 */ /* 0x0001e80000100800 */
[----:B0-----:R-:W3:Y:S04]  /*10e70*/  LDL.LU R51, [R1+0x45c] ;  /* 0x00045c0001337983 */ /* 0x001ee80000300800 */
[----:B------:R0:W-:Y:S04]  /*10e80*/  STL [R1+0xc3c], R52 ;  /* 0x000c3c3401007387 */ /* 0x0001e80000100800 */
[----:B0-----:R-:W3:Y:S04]  /*10e90*/  LDL R52, [R1+0x3cc] ;  /* 0x0003cc0001347983 */ /* 0x001ee80000100800 */
[----:B------:R0:W-:Y:S04]  /*10ea0*/  STL [R1+0xc38], R53 ;  /* 0x000c383501007387 */ /* 0x0001e80000100800 */
[----:B0-----:R-:W4:Y:S04]  /*10eb0*/  LDL.LU R53, [R1+0x458] ;  /* 0x0004580001357983 */ /* 0x001f280000300800 */
[----:B------:R0:W-:Y:S04]  /*10ec0*/  STL [R1+0xc34], R54 ;  /* 0x000c343601007387 */ /* 0x0001e80000100800 */
[----:B0-----:R-:W4:Y:S04]  /*10ed0*/  LDL R54, [R1+0x3c8] ;  /* 0x0003c80001367983 */ /* 0x001f280000100800 */
[----:B------:R0:W-:Y:S04]  /*10ee0*/  STL [R1+0xc30], R55 ;  /* 0x000c303701007387 */ /* 0x0001e80000100800 */
[----:B0-----:R-:W2:Y:S04]  /*10ef0*/  LDL.LU R55, [R1+0x454] ;  /* 0x0004540001377983 */ /* 0x001ea80000300800 */
[----:B------:R0:W-:Y:S04]  /*10f00*/  STL [R1+0xc2c], R40 ;  /* 0x000c2c2801007387 */ /* 0x0001e80000100800 */
        /* <DEDUP_REMOVED lines=60> */
[----:B0-----:R-:W4:Y:S01]  /*112d0*/  LDL R0, [R1+0x420] ;  /* 0x0004200001007983 */ /* 0x001f220000100800 */
[----:B---3--:R-:W-:-:S01]  /*112e0*/  FADD R47, R32, R47 ;  /* 0x0000002f202f7221 */ /* 0x008fc20000000000 */
[----:B--2---:R-:W-:Y:S01]  /*112f0*/  FADD R45, R46, R45 ;  /* 0x0000002d2e2d7221 */ /* 0x004fe20000000000 */
[----:B----4-:R-:W-:-:S01]  /*11300*/  FADD R33, R34, R33 ;  /* 0x0000002122217221 */ /* 0x010fc20000000000 */
[----:B------:R-:W-:Y:S01]  /*11310*/  FADD R43, R44, R43 ;  /* 0x0000002b2c2b7221 */ /* 0x000fe20000000000 */
[----:B------:R-:W-:-:S01]  /*11320*/  FADD R41, R42, R41 ;  /* 0x000000292a297221 */ /* 0x000fc20000000000 */
        /* <DEDUP_REMOVED lines=9> */
[----:B------:R-:W-:-:S02]  /*113c0*/  FADD R232, R24, R232 ;  /* 0x000000e818e87221 */ /* 0x000fc40000000000 */
[----:B------:R-:W2:Y:S04]  /*113d0*/  LDL R24, [R1+0x3d4] ;  /* 0x0003d40001187983 */ /* 0x000ea80000100800 */
[----:B------:R0:W-:Y:S04]  /*113e0*/  STL [R1+0x440], R33 ;  /* 0x0004402101007387 */ /* 0x0001e80000100800 */
[----:B------:R-:W3:Y:S04]  /*113f0*/  LDL R38, [R1+0x3d8] ;  /* 0x0003d80001267983 */ /* 0x000ee80000100800 */
[----:B------:R1:W-:Y:S01]  /*11400*/  STL [R1+0x444], R47 ;  /* 0x0004442f01007387 */ /* 0x0003e20000100800 */
[----:B------:R-:W-:-:S03]  /*11410*/  FADD R23, R25, R23 ;  /* 0x0000001719177221 */ /* 0x000fc60000000000 */
[----:B------:R-:W4:Y:S04]  /*11420*/  LDL R36, [R1+0x3dc] ;  /* 0x0003dc0001247983 */ /* 0x000f280000100800 */
[----:B------:R1:W-:Y:S01]  /*11430*/  STL [R1+0x448], R45 ;  /* 0x0004482d01007387 */ /* 0x0003e20000100800 */
        /* <DEDUP_REMOVED lines=11> */
[----:B------:R-:W2:Y:S01]  /*114f0*/  LDL.LU R3, [R1+0x464] ;  /* 0x0004640001037983 */ /* 0x000ea20000300800 */
[----:B------:R-:W-:-:S03]  /*11500*/  FADD R11, R2, R11 ;  /* 0x0000000b020b7221 */ /* 0x000fc60000000000 */
[----:B------:R-:W3:Y:S01]  /*11510*/  LDL.LU R2, [R1+0x468] ;  /* 0x0004680001027983 */ /* 0x000ee20000300800 */
[----:B------:R-:W-:-:S03]  /*11520*/  FADD R10, R0, R10 ;  /* 0x0000000a000a7221 */ /* 0x000fc60000000000 */
[----:B------:R-:W4:Y:S04]  /*11530*/  LDL.LU R0, [R1+0x46c] ;  /* 0x00046c0001007983 */ /* 0x000f280000300800 */
[----:B------:R1:W-:Y:S04]  /*11540*/  STL [R1+0x44c], R43 ;  /* 0x00044c2b01007387 */ /* 0x0003e80000100800 */
[----:B------:R1:W-:Y:S04]  /*11550*/  STL [R1+0x450], R41 ;  /* 0x0004502901007387 */ /* 0x0003e80000100800 */
[----:B------:R1:W-:Y:S04]  /*11560*/  STL [R1+0x454], R55 ;  /* 0x0004543701007387 */ /* 0x0003e80000100800 */
[----:B------:R-:W4:Y:S04]  /*11570*/  LDL R39, [R1+0x3a0] ;  /* 0x0003a00001277983 */ /* 0x000f280000100800 */
[----:B------:R1:W-:Y:S04]  /*11580*/  STL [R1+0x458], R53 ;  /* 0x0004583501007387 */ /* 0x0003e80000100800 */
[----:B------:R-:W4:Y:S04]  /*11590*/  LDL R37, [R1+0x3a4] ;  /* 0x0003a40001257983 */ /* 0x000f280000100800 */
[----:B------:R1:W-:Y:S04]  /*115a0*/  STL [R1+0x45c], R51 ;  /* 0x00045c3301007387 */ /* 0x0003e80000100800 */
[----:B------:R-:W4:Y:S04]  /*115b0*/  LDL R35, [R1+0x3a8] ;  /* 0x0003a80001237983 */ /* 0x000f280000100800 */
[----:B------:R1:W-:Y:S04]  /*115c0*/  STL [R1+0x460], R5 ;  /* 0x0004600501007387 */ /* 0x0003e80000100800 */
[----:B------:R-:W4:Y:S04]  /*115d0*/  LDL R34, [R1+0x3ac] ;  /* 0x0003ac0001227983 */ /* 0x000f280000100800 */
[----:B0-----:R-:W4:Y:S04]  /*115e0*/  LDL R33, [R1+0x3b0] ;  /* 0x0003b00001217983 */ /* 0x001f280000100800 */
[----:B------:R-:W4:Y:S04]  /*115f0*/  LDL R32, [R1+0x3b4] ;  /* 0x0003b40001207983 */ /* 0x000f280000100800 */
[----:B-1----:R-:W4:Y:S04]  /*11600*/  LDL R47, [R1+0x3b8] ;  /* 0x0003b800012f7983 */ /* 0x002f280000100800 */
        /* <DEDUP_REMOVED lines=14> */
[----:B--2---:R-:W-:-:S01]  /*116f0*/  FADD R3, R24, R3 ;  /* 0x0000000318037221 */ /* 0x004fc20000000000 */
[----:B---3--:R-:W-:-:S02]  /*11700*/  FADD R2, R38, R2 ;  /* 0x0000000226027221 */ /* 0x008fc40000000000 */
[----:B------:R-:W2:Y:S04]  /*11710*/  LDL.LU R38, [R1+0x470] ;  /* 0x0004700001267983 */ /* 0x000ea80000300800 */
[----:B------:R0:W-:Y:S01]  /*11720*/  STL [R1+0x464], R3 ;  /* 0x0004640301007387 */ /* 0x0001e20000100800 */
[----:B----4-:R-:W-:-:S03]  /*11730*/  FADD R0, R36, R0 ;  /* 0x0000000024007221 */ /* 0x010fc60000000000 */
[----:B------:R-:W3:Y:S04]  /*11740*/  LDL.LU R36, [R1+0x474] ;  /* 0x0004740001247983 */ /* 0x000ee80000300800 */
[----:B------:R1:W-:Y:S04]  /*11750*/  STL [R1+0x468], R2 ;  /* 0x0004680201007387 */ /* 0x0003e80000100800 */
[----:B------:R-:W4:Y:S04]  /*11760*/  LDL.LU R31, [R1+0x478] ;  /* 0x00047800011f7983 */ /* 0x000f280000300800 */
[----:B------:R1:W-:Y:S04]  /*11770*/  STL [R1+0x46c], R0 ;  /* 0x00046c0001007387 */ /* 0x0003e80000100800 */
[----:B------:R-:W4:Y:S04]  /*11780*/  LDL.LU R30, [R1+0x47c] ;  /* 0x00047c00011e7983 */ /* 0x000f280000300800 */
        /* <DEDUP_REMOVED lines=9> */
[----:B0-----:R-:W4:Y:S04]  /*11820*/  LDL.LU R3, [R1+0x4a4] ;  /* 0x0004a40001037983 */ /* 0x001f280000300800 */
[----:B-1----:R-:W4:Y:S04]  /*11830*/  LDL.LU R2, [R1+0x4a8] ;  /* 0x0004a80001027983 */ /* 0x002f280000300800 */
[----:B------:R-:W4:Y:S04]  /*11840*/  LDL.LU R0, [R1+0x4ac] ;  /* 0x0004ac0001007983 */ /* 0x000f280000300800 */
[----:B------:R-:W4:Y:S01]  /*11850*/  LDL.LU R25, [R1+0x4b0] ;  /* 0x0004b00001197983 */ /* 0x000f220000300800 */
[----:B--2---:R-:W-:-:S05]  /*11860*/  FADD R38, R39, R38 ;  /* 0x0000002627267221 */ /* 0x004fca0000000000 */
[----:B------:R-:W-:Y:S01]  /*11870*/  STL [R1+0x470], R38 ;  /* 0x0004702601007387 */ /* 0x000fe20000100800 */
[----:B---3--:R-:W-:-:S01]  /*11880*/  FADD R36, R37, R36 ;  /* 0x0000002425247221 */ /* 0x008fc20000000000 */
[----:B----4-:R-:W-:-:S04]  /*11890*/  FADD R31, R35, R31 ;  /* 0x0000001f231f7221 */ /* 0x010fc80000000000 */
[----:B------:R-:W-:Y:S01]  /*118a0*/  STL [R1+0x474], R36 ;  /* 0x0004742401007387 */ /* 0x000fe20000100800 */
[----:B------:R-:W-:-:S03]  /*118b0*/  FADD R30, R34, R30 ;  /* 0x0000001e221e7221 */ /* 0x000fc60000000000 */
[----:B------:R-:W-:Y:S01]  /*118c0*/  STL [R1+0x478], R31 ;  /* 0x0004781f01007387 */ /* 0x000fe20000100800 */
[----:B------:R-:W-:-:S03]  /*118d0*/  FADD R8, R33, R8 ;  /* 0x0000000821087221 */ /* 0x000fc60000000000 */
[----:B------:R-:W-:Y:S01]  /*118e0*/  STL [R1+0x47c], R30 ;  /* 0x00047c1e01007387 */ /* 0x000fe20000100800 */
[----:B------:R-:W-:-:S03]  /*118f0*/  FADD R7, R32, R7 ;  /* 0x0000000720077221 */ /* 0x000fc60000000000 */
[----:B------:R0:W-:Y:S01]  /*11900*/  STL [R1+0x480], R8 ;  /* 0x0004800801007387 */ /* 0x0001e20000100800 */
[----:B------:R-:W-:-:S01]  /*11910*/  FADD R6, R47, R6 ;  /* 0x000000062f067221 */ /* 0x000fc20000000000 */
[----:B------:R-:W-:Y:S02]  /*11920*/  FADD R4, R46, R4 ;  /* 0x000000042e047221 */ /* 0x000fe40000000000 */
[----:B0-----:R-:W2:Y:S01]  /*11930*/  LDL.LU R8, [R1+0x4b4] ;  /* 0x0004b40001087983 */ /* 0x001ea20000300800 */
[----:B------:R-:W-:-:S03]  /*11940*/  FADD R29, R45, R29 ;  /* 0x0000001d2d1d7221 */ /* 0x000fc60000000000 */
[----:B------:R0:W-:Y:S01]  /*11950*/  STL [R1+0x484], R7 ;  /* 0x0004840701007387 */ /* 0x0001e20000100800 */
[----:B------:R-:W-:-:S01]  /*11960*/  FADD R28, R44, R28 ;  /* 0x0000001c2c1c7221 */ /* 0x000fc20000000000 */
[----:B------:R-:W-:Y:S02]  /*11970*/  FADD R27, R43, R27 ;  /* 0x0000001b2b1b7221 */ /* 0x000fe40000000000 */
[----:B0-----:R-:W3:Y:S01]  /*11980*/  LDL.LU R7, [R1+0x4b8] ;  /* 0x0004b80001077983 */ /* 0x001ee20000300800 */
[----:B------:R-:W-:-:S03]  /*11990*/  FADD R26, R42, R26 ;  /* 0x0000001a2a1a7221 */ /* 0x000fc60000000000 */
[----:B------:R0:W-:Y:S01]  /*119a0*/  STL [R1+0x488], R6 ;  /* 0x0004880601007387 */ /* 0x0001e20000100800 */
[----:B------:R-:W-:-:S01]  /*119b0*/  FADD R24, R41, R24 ;  /* 0x0000001829187221 */ /* 0x000fc20000000000 */
[----:B------:R-:W-:Y:S02]  /*119c0*/  FADD R3, R40, R3 ;  /* 0x0000000328037221 */ /* 0x000fe40000000000 */
[----:B0-----:R-:W4:Y:S04]  /*119d0*/  LDL.LU R6, [R1+0x4bc] ;  /* 0x0004bc0001067983 */ /* 0x001f280000300800 */
[----:B------:R0:W-:Y:S01]  /*119e0*/  STL [R1+0x48c], R4 ;  /* 0x00048c0401007387 */ /* 0x0001e20000100800 */
[----:B------:R-:W-:-:S01]  /*119f0*/  FADD R2, R55, R2 ;  /* 0x0000000237027221 */ /* 0x000fc20000000000 */
[----:B------:R-:W-:-:S02]  /*11a00*/  FADD R0, R54, R0 ;  /* 0x0000000036007221 */ /* 0x000fc40000000000 */
[----:B0-----:R-:W4:Y:S04]  /*11a10*/  LDL.LU R4, [R1+0x4c0] ;  /* 0x0004c00001047983 */ /* 0x001f280000300800 */
[----:B------:R-:W-:Y:S04]  /*11a20*/  STL [R1+0x490], R29 ;  /* 0x0004901d01007387 */ /* 0x000fe80000100800 */
[----:B------:R-:W-:Y:S04]  /*11a30*/  STL [R1+0x494], R28 ;  /* 0x0004941c01007387 */ /* 0x000fe80000100800 */
[----:B------:R-:W-:Y:S04]  /*11a40*/  STL [R1+0x498], R27 ;  /* 0x0004981b01007387 */ /* 0x000fe80000100800 */
[----:B------:R-:W-:Y:S04]  /*11a50*/  STL [R1+0x49c], R26 ;  /* 0x00049c1a01007387 */ /* 0x000fe80000100800 */
[----:B------:R0:W-:Y:S04]  /*11a60*/  STL [R1+0x4a0], R24 ;  /* 0x0004a01801007387 */ /* 0x0001e80000100800 */
[----:B------:R-:W4:Y:S04]  /*11a70*/  LDL R38, [R1+0x378] ;  /* 0x0003780001267983 */ /* 0x000f280000100800 */
[----:B0-----:R-:W4:Y:S04]  /*11a80*/  LDL R24, [R1+0x374] ;  /* 0x0003740001187983 */ /* 0x001f280000100800 */
[----:B------:R0:W-:Y:S04]  /*11a90*/  STL [R1+0x4a4], R3 ;  /* 0x0004a40301007387 */ /* 0x0001e80000100800 */
[----:B------:R-:W4:Y:S04]  /*11aa0*/  LDL R36, [R1+0x37c] ;  /* 0x00037c0001247983 */ /* 0x000f280000100800 */
[----:B------:R1:W-:Y:S04]  /*11ab0*/  STL [R1+0x4a8], R2 ;  /* 0x0004a80201007387 */ /* 0x0003e80000100800 */
[----:B0-----:R-:W4:Y:S04]  /*11ac0*/  LDL.LU R3, [R1+0x4c4] ;  /* 0x0004c40001037983 */ /* 0x001f280000300800 */
[----:B-1----:R-:W4:Y:S04]  /*11ad0*/  LDL.LU R2, [R1+0x4c8] ;  /* 0x0004c80001027983 */ /* 0x002f280000300800 */
[----:B------:R0:W-:Y:S04]  /*11ae0*/  STL [R1+0x4ac], R0 ;  /* 0x0004ac0001007387 */ /* 0x0001e80000100800 */
[----:B0-----:R-:W4:Y:S01]  /*11af0*/  LDL.LU R0, [R1+0x4cc] ;  /* 0x0004cc0001007983 */ /* 0x001f220000300800 */
[----:B------:R-:W-:-:S05]  /*11b00*/  FADD R25, R53, R25 ;  /* 0x0000001935197221 */ /* 0x000fca0000000000 */
[----:B------:R-:W-:Y:S01]  /*11b10*/  STL [R1+0x4b0], R25 ;  /* 0x0004b01901007387 */ /* 0x000fe20000100800 */
[----:B--2---:R-:W-:-:S05]  /*11b20*/  FADD R8, R52, R8 ;  /* 0x0000000834087221 */ /* 0x004fca0000000000 */
[----:B------:R0:W-:Y:S04]  /*11b30*/  STL [R1+0x4b4], R8 ;  /* 0x0004b40801007387 */ /* 0x0001e80000100800 */
[----:B------:R-:W2:Y:S01]  /*11b40*/  LDL R39, [R1+0x340] ;  /* 0x0003400001277983 */ /* 0x000ea20000100800 */
[----:B---3--:R-:W-:-:S05]  /*11b50*/  FADD R7, R51, R7 ;  /* 0x0000000733077221 */ /* 0x008fca0000000000 */
[----:B------:R1:W-:Y:S04]  /*11b60*/  STL [R1+0x4b8], R7 ;  /* 0x0004b80701007387 */ /* 0x0003e80000100800 */
[----:B------:R-:W3:Y:S01]  /*11b70*/  LDL R37, [R1+0x344] ;  /* 0x0003440001257983 */ /* 0x000ee20000100800 */
[----:B----4-:R-:W-:-:S05]  /*11b80*/  FADD R6, R50, R6 ;  /* 0x0000000632067221 */ /* 0x010fca0000000000 */
[----:B------:R4:W-:Y:S04]  /*11b90*/  STL [R1+0x4bc], R6 ;  /* 0x0004bc0601007387 */ /* 0x0009e80000100800 */
[----:B------:R-:W3:Y:S01]  /*11ba0*/  LDL R35, [R1+0x348] ;  /* 0x0003480001237983 */ /* 0x000ee20000100800 */
[----:B------:R-:W-:-:S05]  /*11bb0*/  FADD R4, R5, R4 ;  /* 0x0000000405047221 */ /* 0x000fca0000000000 */
        /* <DEDUP_REMOVED lines=11> */
[----:B------:R-:W-:-:S03]  /*11c70*/  FADD R3, R24, R3 ;  /* 0x0000000318037221 */ /* 0x000fc60000000000 */
[----:B------:R-:W3:Y:S01]  /*11c80*/  LDL R40, [R1+0x334] ;  /* 0x0003340001287983 */ /* 0x000ee20000100800 */
[----:B------:R-:W-:-:S03]  /*11c90*/  FADD R2, R38, R2 ;  /* 0x0000000226027221 */ /* 0x000fc60000000000 */
[----:B------:R-:W3:Y:S04]  /*11ca0*/  LDL R55, [R1+0x338] ;  /* 0x0003380001377983 */ /* 0x000ee80000100800 */
[----:B------:R-:W3:Y:S04]  /*11cb0*/  LDL R54, [R1+0x33c] ;  /* 0x00033c0001367983 */ /* 0x000ee80000100800 */
[----:B------:R-:W3:Y:S04]  /*11cc0*/  LDL R53, [R1+0x300] ;  /* 0x0003000001357983 */ /* 0x000ee80000100800 */
[----:B------:R-:W3:Y:S01]  /*11cd0*/  LDL R52, [R1+0x304] ;  /* 0x0003040001347983 */ /* 0x000ee20000100800 */
[----:B------:R-:W-:-:S03]  /*11ce0*/  FADD R0, R36, R0 ;  /* 0x0000000024007221 */ /* 0x000fc60000000000 */
[----:B------:R-:W3:Y:S04]  /*11cf0*/  LDL R51, [R1+0x308] ;  /* 0x0003080001337983 */ /* 0x000ee80000100800 */
[----:B------:R-:W3:Y:S04]  /*11d00*/  LDL R50, [R1+0x30c] ;  /* 0x00030c0001327983 */ /* 0x000ee80000100800 */
[----:B------:R-:W3:Y:S04]  /*11d10*/  LDL R5, [R1+0x310] ;  /* 0x0003100001057983 */ /* 0x000ee80000100800 */
[----:B------:R-:W2:Y:S04]  /*11d20*/  LDL.LU R38, [R1+0x4d0] ;  /* 0x0004d00001267983 */ /* 0x000ea80000300800 */
[----:B------:R4:W-:Y:S04]  /*11d30*/  STL [R1+0x4c4], R3 ;  /* 0x0004c40301007387 */ /* 0x0009e80000100800 */
[----:B------:R-:W3:Y:S04]  /*11d40*/  LDL.LU R36, [R1+0x4d4] ;  /* 0x0004d40001247983 */ /* 0x000ee80000300800 */
[----:B------:R4:W-:Y:S04]  /*11d50*/  STL [R1+0x4c8], R2 ;  /* 0x0004c80201007387 */ /* 0x0009e80000100800 */
[----:B------:R-:W3:Y:S04]  /*11d60*/  LDL.LU R31, [R1+0x4d8] ;  /* 0x0004d800011f7983 */ /* 0x000ee80000300800 */
[----:B------:R4:W-:Y:S04]  /*11d70*/  STL [R1+0x4cc], R0 ;  /* 0x0004cc0001007387 */ /* 0x0009e80000100800 */
[----:B------:R-:W3:Y:S04]  /*11d80*/  LDL.LU R30, [R1+0x4dc] ;  /* 0x0004dc00011e7983 */ /* 0x000ee80000300800 */
[----:B0-----:R-:W3:Y:S04]  /*11d90*/  LDL.LU R8, [R1+0x4e0] ;  /* 0x0004e00001087983 */ /* 0x001ee80000300800 */
[----:B-1----:R-:W3:Y:S04]  /*11da0*/  LDL.LU R7, [R1+0x4e4] ;  /* 0x0004e40001077983 */ /* 0x002ee80000300800 */
[----:B----4-:R-:W4:Y:S04]  /*11db0*/  LDL.LU R6, [R1+0x4e8] ;  /* 0x0004e80001067983 */ /* 0x010f280000300800 */
        /* <DEDUP_REMOVED lines=9> */
[----:B------:R-:W4:Y:S01]  /*11e50*/  LDL.LU R25, [R1+0x510] ;  /* 0x0005100001197983 */ /* 0x000f220000300800 */
[----:B--2---:R-:W-:-:S01]  /*11e60*/  FADD R38, R39, R38 ;  /* 0x0000002627267221 */ /* 0x004fc20000000000 */
[----:B---3--:R-:W-:-:S04]  /*11e70*/  FADD R36, R37, R36 ;  /* 0x0000002425247221 */ /* 0x008fc80000000000 */
[----:B------:R-:W-:Y:S01]  /*11e80*/  STL [R1+0x4d0], R38 ;  /* 0x0004d02601007387 */ /* 0x000fe20000100800 */
[----:B------:R-:W-:-:S03]  /*11e90*/  FADD R31, R35, R31 ;  /* 0x0000001f231f7221 */ /* 0x000fc60000000000 */
[----:B------:R-:W-:Y:S01]  /*11ea0*/  STL [R1+0x4d4], R36 ;  /* 0x0004d42401007387 */ /* 0x000fe20000100800 */
[----:B------:R-:W-:-:S03]  /*11eb0*/  FADD R30, R34, R30 ;  /* 0x0000001e221e7221 */ /* 0x000fc60000000000 */
[----:B------:R-:W-:Y:S01]  /*11ec0*/  STL [R1+0x4d8], R31 ;  /* 0x0004d81f01007387 */ /* 0x000fe20000100800 */
[----:B------:R-:W-:-:S03]  /*11ed0*/  FADD R8, R33, R8 ;  /* 0x0000000821087221 */ /* 0x000fc60000000000 */
[----:B------:R-:W-:Y:S01]  /*11ee0*/  STL [R1+0x4dc], R30 ;  /* 0x0004dc1e01007387 */ /* 0x000fe20000100800 */
[----:B------:R-:W-:-:S03]  /*11ef0*/  FADD R7, R32, R7 ;  /* 0x0000000720077221 */ /* 0x000fc60000000000 */
[----:B------:R0:W-:Y:S01]  /*11f00*/  STL [R1+0x4e0], R8 ;  /* 0x0004e00801007387 */ /* 0x0001e20000100800 */
[----:B----4-:R-:W-:-:S01]  /*11f10*/  FADD R6, R47, R6 ;  /* 0x000000062f067221 */ /* 0x010fc20000000000 */
        /* <DEDUP_REMOVED lines=582> */
[----:B0-----:R-:W3:Y:S04]  /*14380*/  LDL.LU R7, [R1+0x758] ;  /* 0x0007580001077983 */ /* 0x001ee80000300800 */
[----:B------:R0:W-:Y:S01]  /*14390*/  STL [R1+0x728], R6 ;  /* 0x0007280601007387 */ /* 0x0001e20000100800 */
[----:B------:R-:W-:-:S01]  /*143a0*/  FADD R5, R43, R5 ;  /* 0x000000052b057221 */ /* 0x000fc20000000000 */
[----:B------:R-:W-:Y:S01]  /*143b0*/  FADD R25, R42, R25 ;  /* 0x000000192a197221 */ /* 0x000fe20000000000 */
[----:B------:R-:W-:-:S01]  /*143c0*/  FADD R3, R41, R3 ;  /* 0x0000000329037221 */ /* 0x000fc20000000000 */
[----:B0-----:R-:W4:Y:S04]  /*143d0*/  LDL.LU R6, [R1+0x75c] ;  /* 0x00075c0001067983 */ /* 0x001f280000300800 */
[----:B------:R0:W-:Y:S01]  /*143e0*/  STL [R1+0x72c], R4 ;  /* 0x00072c0401007387 */ /* 0x0001e20000100800 */
[----:B------:R-:W-:-:S01]  /*143f0*/  FADD R2, R40, R2 ;  /* 0x0000000228027221 */ /* 0x000fc20000000000 */
[----:B------:R-:W-:-:S02]  /*14400*/  FADD R0, R55, R0 ;  /* 0x0000000037007221 */ /* 0x000fc40000000000 */
[----:B0-----:R-:W4:Y:S04]  /*14410*/  LDL.LU R4, [R1+0x760] ;  /* 0x0007600001047983 */ /* 0x001f280000300800 */
[----:B------:R-:W-:Y:S04]  /*14420*/  STL [R1+0x730], R28 ;  /* 0x0007301c01007387 */ /* 0x000fe80000100800 */
[----:B------:R-:W4:Y:S04]  /*14430*/  LDL R37, [R1+0xd4] ;  /* 0x0000d40001257983 */ /* 0x000f280000100800 */
[----:B------:R-:W-:Y:S04]  /*14440*/  STL [R1+0x734], R27 ;  /* 0x0007341b01007387 */ /* 0x000fe80000100800 */
[----:B------:R-:W4:Y:S04]  /*14450*/  LDL R36, [R1+0xd8] ;  /* 0x0000d80001247983 */ /* 0x000f280000100800 */
[----:B------:R-:W-:Y:S04]  /*14460*/  STL [R1+0x738], R26 ;  /* 0x0007381a01007387 */ /* 0x000fe80000100800 */
[----:B------:R0:W-:Y:S04]  /*14470*/  STL [R1+0x73c], R5 ;  /* 0x00073c0501007387 */ /* 0x0001e80000100800 */
[----:B0-----:R-:W4:Y:S04]  /*14480*/  LDL R5, [R1+0xdc] ;  /* 0x0000dc0001057983 */ /* 0x001f280000100800 */
[----:B------:R-:W-:Y:S04]  /*14490*/  STL [R1+0x740], R25 ;  /* 0x0007401901007387 */ /* 0x000fe80000100800 */
[----:B------:R0:W-:Y:S04]  /*144a0*/  STL [R1+0x744], R3 ;  /* 0x0007440301007387 */ /* 0x0001e80000100800 */
[----:B0-----:R-:W4:Y:S04]  /*144b0*/  LDL.LU R3, [R1+0x764] ;  /* 0x0007640001037983 */ /* 0x001f280000300800 */
[----:B------:R0:W-:Y:S04]  /*144c0*/  STL [R1+0x748], R2 ;  /* 0x0007480201007387 */ /* 0x0001e80000100800 */
[----:B0-----:R-:W4:Y:S04]  /*144d0*/  LDL.LU R2, [R1+0x768] ;  /* 0x0007680001027983 */ /* 0x001f280000300800 */
[----:B------:R0:W-:Y:S04]  /*144e0*/  STL [R1+0x74c], R0 ;  /* 0x00074c0001007387 */ /* 0x0001e80000100800 */
[----:B0-----:R-:W4:Y:S01]  /*144f0*/  LDL.LU R0, [R1+0x76c] ;  /* 0x00076c0001007983 */ /* 0x001f220000300800 */
[----:B------:R-:W-:-:S05]  /*14500*/  FADD R24, R54, R24 ;  /* 0x0000001836187221 */ /* 0x000fca0000000000 */
[----:B------:R-:W-:Y:S01]  /*14510*/  STL [R1+0x750], R24 ;  /* 0x0007501801007387 */ /* 0x000fe20000100800 */
[----:B--2---:R-:W-:-:S05]  /*14520*/  FADD R8, R53, R8 ;  /* 0x0000000835087221 */ /* 0x004fca0000000000 */
[----:B------:R-:W-:Y:S04]  /*14530*/  STL [R1+0x754], R8 ;  /* 0x0007540801007387 */ /* 0x000fe80000100800 */
[----:B------:R-:W2:Y:S01]  /*14540*/  LDL R35, [R1+0xa0] ;  /* 0x0000a00001237983 */ /* 0x000ea20000100800 */
[----:B---3--:R-:W-:-:S05]  /*14550*/  FADD R7, R52, R7 ;  /* 0x0000000734077221 */ /* 0x008fca0000000000 */
[----:B------:R-:W-:Y:S04]  /*14560*/  STL [R1+0x758], R7 ;  /* 0x0007580701007387 */ /* 0x000fe80000100800 */
[----:B------:R-:W2:Y:S01]  /*14570*/  LDL.LU R34, [R1+0x770] ;  /* 0x0007700001227983 */ /* 0x000ea20000300800 */
[----:B----4-:R-:W-:-:S05]  /*14580*/  FADD R6, R51, R6 ;  /* 0x0000000633067221 */ /* 0x010fca0000000000 */
[----:B------:R0:W-:Y:S04]  /*14590*/  STL [R1+0x75c], R6 ;  /* 0x00075c0601007387 */ /* 0x0001e80000100800 */
[----:B------:R-:W3:Y:S01]  /*145a0*/  LDL R43, [R1+0xa4] ;  /* 0x0000a400012b7983 */ /* 0x000ee20000100800 */
[----:B------:R-:W-:-:S05]  /*145b0*/  FADD R4, R50, R4 ;  /* 0x0000000432047221 */ /* 0x000fca0000000000 */
[----:B------:R1:W-:Y:S04]  /*145c0*/  STL [R1+0x760], R4 ;  /* 0x0007600401007387 */ /* 0x0003e80000100800 */
        /* <DEDUP_REMOVED lines=11> */
[----:B------:R-:W-:-:S03]  /*14680*/  FADD R3, R37, R3 ;  /* 0x0000000325037221 */ /* 0x000fc60000000000 */
[----:B------:R-:W4:Y:S04]  /*14690*/  LDL R40, [R1+0x94] ;  /* 0x0000940001287983 */ /* 0x000f280000100800 */
[----:B------:R-:W4:Y:S04]  /*146a0*/  LDL R54, [R1+0x98] ;  /* 0x0000980001367983 */ /* 0x000f280000100800 */
[----:B------:R-:W4:Y:S04]  /*146b0*/  LDL R52, [R1+0x9c] ;  /* 0x00009c0001347983 */ /* 0x000f280000100800 */
[----:B------:R-:W4:Y:S01]  /*146c0*/  LDL R50, [R1+0x60] ;  /* 0x0000600001327983 */ /* 0x000f220000100800 */
[----:B------:R-:W-:-:S03]  /*146d0*/  FADD R2, R36, R2 ;  /* 0x0000000224027221 */ /* 0x000fc60000000000 */
[----:B------:R-:W3:Y:S04]  /*146e0*/  LDL.LU R31, [R1+0x774] ;  /* 0x00077400011f7983 */ /* 0x000ee80000300800 */
[----:B------:R1:W-:Y:S04]  /*146f0*/  STL [R1+0x764], R3 ;  /* 0x0007640301007387 */ /* 0x0003e80000100800 */
[----:B------:R-:W4:Y:S01]  /*14700*/  LDL.LU R30, [R1+0x778] ;  /* 0x00077800011e7983 */ /* 0x000f220000300800 */
[----:B------:R-:W-:-:S03]  /*14710*/  FADD R0, R5, R0 ;  /* 0x0000000005007221 */ /* 0x000fc60000000000 */
[----:B------:R1:W-:Y:S04]  /*14720*/  STL [R1+0x768], R2 ;  /* 0x0007680201007387 */ /* 0x0003e80000100800 */
[----:B0-----:R-:W4:Y:S04]  /*14730*/  LDL.LU R6, [R1+0x77c] ;  /* 0x00077c0001067983 */ /* 0x001f280000300800 */
[----:B------:R0:W-:Y:S04]  /*14740*/  STL [R1+0x76c], R0 ;  /* 0x00076c0001007387 */ /* 0x0001e80000100800 */
[----:B-1----:R-:W4:Y:S04]  /*14750*/  LDL.LU R4, [R1+0x780] ;  /* 0x0007800001047983 */ /* 0x002f280000300800 */
[----:B------:R-:W4:Y:S04]  /*14760*/  LDL.LU R3, [R1+0x784] ;  /* 0x0007840001037983 */ /* 0x000f280000300800 */
[----:B------:R-:W4:Y:S04]  /*14770*/  LDL.LU R2, [R1+0x788] ;  /* 0x0007880001027983 */ /* 0x000f280000300800 */
[----:B0-----:R-:W4:Y:S04]  /*14780*/  LDL.LU R0, [R1+0x78c] ;  /* 0x00078c0001007983 */ /* 0x001f280000300800 */
        /* <DEDUP_REMOVED lines=9> */
[----:B--2---:R-:W-:-:S05]  /*14820*/  FADD R34, R35, R34 ;  /* 0x0000002223227221 */ /* 0x004fca0000000000 */
[----:B------:R-:W-:Y:S01]  /*14830*/  STL [R1+0x770], R34 ;  /* 0x0007702201007387 */ /* 0x000fe20000100800 */
[----:B---3--:R-:W-:-:S01]  /*14840*/  FADD R31, R43, R31 ;  /* 0x0000001f2b1f7221 */ /* 0x008fc20000000000 */
[----:B----4-:R-:W-:-:S04]  /*14850*/  FADD R30, R41, R30 ;  /* 0x0000001e291e7221 */ /* 0x010fc80000000000 */
[----:B------:R-:W-:Y:S04]  /*14860*/  STL [R1+0x774], R31 ;  /* 0x0007741f01007387 */ /* 0x000fe80000100800 */
[----:B------:R-:W-:Y:S01]  /*14870*/  STL [R1+0x778], R30 ;  /* 0x0007781e01007387 */ /* 0x000fe20000100800 */
[----:B------:R-:W-:-:S03]  /*14880*/  FADD R6, R55, R6 ;  /* 0x0000000637067221 */ /* 0x000fc60000000000 */
[----:B------:R-:W2:Y:S04]  /*14890*/  LDL R43, [R1+0x64] ;  /* 0x00006400012b7983 */ /* 0x000ea80000100800 */
[----:B------:R0:W-:Y:S01]  /*148a0*/  STL [R1+0x77c], R6 ;  /* 0x00077c0601007387 */ /* 0x0001e20000100800 */
[----:B------:R-:W-:-:S03]  /*148b0*/  FADD R4, R53, R4 ;  /* 0x0000000435047221 */ /* 0x000fc60000000000 */
[----:B------:R-:W3:Y:S01]  /*148c0*/  LDL R41, [R1+0x68] ;  /* 0x0000680001297983 */ /* 0x000ee20000100800 */
[----:B------:R-:W-:-:S03]  /*148d0*/  FADD R3, R51, R3 ;  /* 0x0000000333037221 */ /* 0x000fc60000000000 */
[----:B------:R1:W-:Y:S01]  /*148e0*/  STL [R1+0x780], R4 ;  /* 0x0007800401007387 */ /* 0x0003e20000100800 */
[----:B------:R-:W-:-:S03]  /*148f0*/  FADD R2, R33, R2 ;  /* 0x0000000221027221 */ /* 0x000fc60000000000 */
[----:B------:R-:W4:Y:S01]  /*14900*/  LDL R55, [R1+0x6c] ;  /* 0x00006c0001377983 */ /* 0x000f220000100800 */
[----:B------:R-:W-:-:S03]  /*14910*/  FADD R0, R32, R0 ;  /* 0x0000000020007221 */ /* 0x000fc60000000000 */
[----:B------:R1:W-:Y:S04]  /*14920*/  STL [R1+0x784], R3 ;  /* 0x0007840301007387 */ /* 0x0003e80000100800 */
[----:B------:R-:W4:Y:S04]  /*14930*/  LDL R53, [R1+0x70] ;  /* 0x0000700001357983 */ /* 0x000f280000100800 */
[----:B------:R-:W4:Y:S04]  /*14940*/  LDL R51, [R1+0x74] ;  /* 0x0000740001337983 */ /* 0x000f280000100800 */
[----:B0-----:R-:W2:Y:S04]  /*14950*/  LDL.LU R6, [R1+0x7b4] ;  /* 0x0007b40001067983 */ /* 0x001ea80000300800 */
[----:B-1----:R-:W3:Y:S04]  /*14960*/  LDL.LU R4, [R1+0x7b8] ;  /* 0x0007b80001047983 */ /* 0x002ee80000300800 */
[----:B------:R-:W-:Y:S04]  /*14970*/  STL [R1+0x788], R2 ;  /* 0x0007880201007387 */ /* 0x000fe80000100800 */
[----:B------:R-:W4:Y:S04]  /*14980*/  LDL.LU R3, [R1+0x7bc] ;  /* 0x0007bc0001037983 */ /* 0x000f280000300800 */
[----:B------:R0:W-:Y:S04]  /*14990*/  STL [R1+0x78c], R0 ;  /* 0x00078c0001007387 */ /* 0x0001e80000100800 */
[----:B0-----:R-:W4:Y:S04]  /*149a0*/  LDL.LU R0, [R1+0x7c0] ;  /* 0x0007c00001007983 */ /* 0x001f280000300800 */
[----:B------:R-:W4:Y:S01]  /*149b0*/  LDL.LU R2, [R1+0x7c4] ;  /* 0x0007c40001027983 */ /* 0x000f220000300800 */
[----:B------:R-:W-:-:S01]  /*149c0*/  FADD R29, R47, R29 ;  /* 0x0000001d2f1d7221 */ /* 0x000fc20000000000 */
[----:B------:R-:W-:Y:S01]  /*149d0*/  FADD R28, R46, R28 ;  /* 0x0000001c2e1c7221 */ /* 0x000fe20000000000 */
[----:B------:R-:W-:-:S01]  /*149e0*/  FADD R27, R45, R27 ;  /* 0x0000001b2d1b7221 */ /* 0x000fc20000000000 */
[----:B------:R-:W-:Y:S01]  /*149f0*/  FADD R26, R44, R26 ;  /* 0x0000001a2c1a7221 */ /* 0x000fe20000000000 */
[----:B------:R-:W-:-:S01]  /*14a00*/  FADD R25, R42, R25 ;  /* 0x000000192a197221 */ /* 0x000fc20000000000 */
[----:B------:R0:W-:Y:S01]  /*14a10*/  STL [R1+0x790], R29 ;  /* 0x0007901d01007387 */ /* 0x0001e20000100800 */
[----:B------:R-:W-:-:S01]  /*14a20*/  FADD R24, R40, R24 ;  /* 0x0000001828187221 */ /* 0x000fc20000000000 */
[----:B------:R-:W-:-:S02]  /*14a30*/  FADD R8, R54, R8 ;  /* 0x0000000836087221 */ /* 0x000fc40000000000 */
[----:B------:R-:W-:Y:S01]  /*14a40*/  STL [R1+0x794], R28 ;  /* 0x0007941c01007387 */ /* 0x000fe20000100800 */
[----:B------:R-:W-:-:S03]  /*14a50*/  FADD R7, R52, R7 ;  /* 0x0000000734077221 */ /* 0x000fc60000000000 */
[----:B------:R-:W-:Y:S01]  /*14a60*/  STL [R1+0x798], R27 ;  /* 0x0007981b01007387 */ /* 0x000fe20000100800 */
[----:B------:R-:W-:-:S03]  /*14a70*/  FADD R5, R50, R5 ;  /* 0x0000000532057221 */ /* 0x000fc60000000000 */
[----:B------:R-:W-:Y:S04]  /*14a80*/  STL [R1+0x79c], R26 ;  /* 0x00079c1a01007387 */ /* 0x000fe80000100800 */
[----:B------:R-:W-:Y:S04]  /*14a90*/  STL [R1+0x7a0], R25 ;  /* 0x0007a01901007387 */ /* 0x000fe80000100800 */
[----:B------:R-:W-:Y:S04]  /*14aa0*/  STL [R1+0x7a4], R24 ;  /* 0x0007a41801007387 */ /* 0x000fe80000100800 */
[----:B------:R-:W4:Y:S04]  /*14ab0*/  LDL R50, [R1+0x78] ;  /* 0x0000780001327983 */ /* 0x000f280000100800 */
[----:B------:R-:W-:Y:S04]  /*14ac0*/  STL [R1+0x7a8], R8 ;  /* 0x0007a80801007387 */ /* 0x000fe80000100800 */
[----:B------:R-:W4:Y:S04]  /*14ad0*/  LDL R52, [R1+0x7c] ;  /* 0x00007c0001347983 */ /* 0x000f280000100800 */
[----:B------:R-:W-:Y:S04]  /*14ae0*/  STL [R1+0x7ac], R7 ;  /* 0x0007ac0701007387 */ /* 0x000fe80000100800 */
[----:B------:R-:W4:Y:S04]  /*14af0*/  LDL R54, [R1+0x40] ;  /* 0x0000400001367983 */ /* 0x000f280000100800 */
        /* <DEDUP_REMOVED lines=10> */
[----:B-1----:R-:W4:Y:S01]  /*14ba0*/  LDL R5, [R1+0x28] ;  /* 0x0000280001057983 */ /* 0x002f220000100800 */
[----:B--2---:R-:W-:-:S01]  /*14bb0*/  FADD R6, R43, R6 ;  /* 0x000000062b067221 */ /* 0x004fc20000000000 */
[----:B---3--:R-:W-:-:S04]  /*14bc0*/  FADD R4, R41, R4 ;  /* 0x0000000429047221 */ /* 0x008fc80000000000 */
[----:B------:R-:W-:Y:S01]  /*14bd0*/  STL [R1+0x7b4], R6 ;  /* 0x0007b40601007387 */ /* 0x000fe20000100800 */
[----:B----4-:R-:W-:-:S01]  /*14be0*/  FADD R3, R55, R3 ;  /* 0x0000000337037221 */ /* 0x010fc20000000000 */
[----:B------:R-:W-:-:S05]  /*14bf0*/  FADD R0, R53, R0 ;  /* 0x0000000035007221 */ /* 0x000fca0000000000 */
[----:B------:R0:W-:Y:S01]  /*14c00*/  STL [R1+0x7c0], R0 ;  /* 0x0007c00001007387 */ /* 0x0001e20000100800 */
[----:B------:R-:W-:-:S03]  /*14c10*/  FADD R2, R51, R2 ;  /* 0x0000000233027221 */ /* 0x000fc60000000000 */
[----:B------:R1:W-:Y:S04]  /*14c20*/  STL [R1+0x7b8], R4 ;  /* 0x0007b80401007387 */ /* 0x0003e80000100800 */
[----:B0-----:R-:W2:Y:S04]  /*14c30*/  LDL.LU R0, [R1+0x7f8] ;  /* 0x0007f80001007983 */ /* 0x001ea80000300800 */
[----:B------:R0:W-:Y:S04]  /*14c40*/  STL [R1+0x7bc], R3 ;  /* 0x0007bc0301007387 */ /* 0x0001e80000100800 */
[----:B------:R-:W3:Y:S04]  /*14c50*/  LDL.LU R51, [R1+0x7c8] ;  /* 0x0007c80001337983 */ /* 0x000ee80000300800 */
[----:B------:R-:W4:Y:S04]  /*14c60*/  LDL.LU R53, [R1+0x7cc] ;  /* 0x0007cc0001357983 */ /* 0x000f280000300800 */
[----:B------:R-:W2:Y:S04]  /*14c70*/  LDL.LU R55, [R1+0x7d0] ;  /* 0x0007d00001377983 */ /* 0x000ea80000300800 */
[----:B------:R0:W-:Y:S04]  /*14c80*/  STL [R1+0x7c4], R2 ;  /* 0x0007c40201007387 */ /* 0x0001e80000100800 */
[----:B------:R-:W2:Y:S04]  /*14c90*/  LDL.LU R41, [R1+0x7d4] ;  /* 0x0007d40001297983 */ /* 0x000ea80000300800 */
[----:B------:R-:W2:Y:S04]  /*14ca0*/  LDL.LU R31, [R1+0x7d8] ;  /* 0x0007d800011f7983 */ /* 0x000ea80000300800 */
[----:B------:R-:W2:Y:S04]  /*14cb0*/  LDL.LU R27, [R1+0x7dc] ;  /* 0x0007dc00011b7983 */ /* 0x000ea80000300800 */
[----:B------:R-:W2:Y:S04]  /*14cc0*/  LDL.LU R8, [R1+0x7e0] ;  /* 0x0007e00001087983 */ /* 0x000ea80000300800 */
[----:B------:R-:W2:Y:S04]  /*14cd0*/  LDL.LU R7, [R1+0x7e4] ;  /* 0x0007e40001077983 */ /* 0x000ea80000300800 */
[----:B------:R-:W2:Y:S04]  /*14ce0*/  LDL.LU R6, [R1+0x7e8] ;  /* 0x0007e80001067983 */ /* 0x000ea80000300800 */
[----:B-1----:R-:W2:Y:S04]  /*14cf0*/  LDL.LU R4, [R1+0x7ec] ;  /* 0x0007ec0001047983 */ /* 0x002ea80000300800 */
[----:B0-----:R-:W2:Y:S04]  /*14d00*/  LDL.LU R3, [R1+0x7f0] ;  /* 0x0007f00001037983 */ /* 0x001ea80000300800 */
[----:B------:R-:W2:Y:S04]  /*14d10*/  LDL.LU R2, [R1+0x7f4] ;  /* 0x0007f40001027983 */ /* 0x000ea80000300800 */
[----:B------:R-:W2:Y:S04]  /*14d20*/  LDL R43, [R1+0x2c] ;  /* 0x00002c00012b7983 */ /* 0x000ea80000100800 */
[----:B------:R-:W2:Y:S04]  /*14d30*/  LDL R45, [R1+0x30] ;  /* 0x00003000012d7983 */ /* 0x000ea80000100800 */
[----:B------:R-:W2:Y:S04]  /*14d40*/  LDL R47, [R1+0x34] ;  /* 0x00003400012f7983 */ /* 0x000ea80000100800 */
[----:B------:R-:W2:Y:S04]  /*14d50*/  LDL R33, [R1+0x38] ;  /* 0x0000380001217983 */ /* 0x000ea80000100800 */
[----:B------:R-:W2:Y:S04]  /*14d60*/  LDL R35, [R1+0x3c] ;  /* 0x00003c0001237983 */ /* 0x000ea80000100800 */
[----:B------:R-:W2:Y:S04]  /*14d70*/  LDL R37, [R1] ;  /* 0x0000000001257983 */ /* 0x000ea80000100800 */
[----:B------:R-:W2:Y:S04]  /*14d80*/  LDL R39, [R1+0x4] ;  /* 0x0000040001277983 */ /* 0x000ea80000100800 */
[----:B------:R-:W2:Y:S04]  /*14d90*/  LDL R30, [R1+0x8] ;  /* 0x00000800011e7983 */ /* 0x000ea80000100800 */
[----:B------:R-:W2:Y:S04]  /*14da0*/  LDL R28, [R1+0xc] ;  /* 0x00000c00011c7983 */ /* 0x000ea80000100800 */
[----:B------:R-:W2:Y:S04]  /*14db0*/  LDL R26, [R1+0x10] ;  /* 0x00001000011a7983 */ /* 0x000ea80000100800 */
[----:B------:R-:W2:Y:S04]  /*14dc0*/  LDL R25, [R1+0x14] ;  /* 0x0000140001197983 */ /* 0x000ea80000100800 */
[----:B------:R-:W2:Y:S01]  /*14dd0*/  LDL R24, [R1+0x18] ;  /* 0x0000180001187983 */ /* 0x000ea20000100800 */
[----:B---3--:R-:W-:-:S03]  /*14de0*/  FADD R51, R50, R51 ;  /* 0x0000003332337221 */ /* 0x008fc60000000000 */
[----:B------:R-:W3:Y:S01]  /*14df0*/  LDL.LU R50, [R1+0xc44] ;  /* 0x000c440001327983 */ /* 0x000ee20000300800 */
[----:B----4-:R-:W-:-:S03]  /*14e00*/  FADD R53, R52, R53 ;  /* 0x0000003534357221 */ /* 0x010fc60000000000 */
[----:B------:R0:W-:Y:S01]  /*14e10*/  STL [R1+0x7c8], R51 ;  /* 0x0007c83301007387 */ /* 0x0001e20000100800 */
[----:B--2---:R-:W-:-:S03]  /*14e20*/  FADD R55, R54, R55 ;  /* 0x0000003736377221 */ /* 0x004fc60000000000 */
[----:B0-----:R-:W2:Y:S01]  /*14e30*/  LDL.LU R51, [R1+0xc40] ;  /* 0x000c400001337983 */ /* 0x001ea20000300800 */
[----:B------:R-:W-:-:S03]  /*14e40*/  FADD R41, R40, R41 ;  /* 0x0000002928297221 */ /* 0x000fc60000000000 */
[----:B------:R-:W4:Y:S04]  /*14e50*/  LDL.LU R52, [R1+0xc3c] ;  /* 0x000c3c0001347983 */ /* 0x000f280000300800 */
[----:B------:R0:W-:Y:S01]  /*14e60*/  STL [R1+0x7cc], R53 ;  /* 0x0007cc3501007387 */ /* 0x0001e20000100800 */
[----:B------:R-:W-:-:S01]  /*14e70*/  FADD R31, R42, R31 ;  /* 0x0000001f2a1f7221 */ /* 0x000fc20000000000 */
[----:B------:R-:W-:Y:S01]  /*14e80*/  FADD R27, R29, R27 ;  /* 0x0000001b1d1b7221 */ /* 0x000fe20000000000 */
[----:B------:R-:W-:-:S01]  /*14e90*/  FADD R8, R38, R8 ;  /* 0x0000000826087221 */ /* 0x000fc20000000000 */
[----:B0-----:R-:W4:Y:S04]  /*14ea0*/  LDL.LU R53, [R1+0xc38] ;  /* 0x000c380001357983 */ /* 0x001f280000300800 */
        /* <DEDUP_REMOVED lines=9> */
[----:B------:R-:W-:-:S02]  /*14f40*/  FADD R2, R44, R2 ;  /* 0x000000022c027221 */ /* 0x000fc40000000000 */
[----:B0-----:R-:W4:Y:S04]  /*14f50*/  LDL.LU R41, [R1+0xc28] ;  /* 0x000c280001297983 */ /* 0x001f280000300800 */
[----:B------:R-:W4:Y:S04]  /*14f60*/  LDL.LU R42, [R1+0xc24] ;  /* 0x000c2400012a7983 */ /* 0x000f280000300800 */
[----:B------:R0:W-:Y:S04]  /*14f70*/  STL [R1+0x7d8], R31 ;  /* 0x0007d81f01007387 */ /* 0x0001e80000100800 */
[----:B------:R1:W-:Y:S04]  /*14f80*/  STL [R1+0x7dc], R27 ;  /* 0x0007dc1b01007387 */ /* 0x0003e80000100800 */
[----:B------:R1:W-:Y:S04]  /*14f90*/  STL [R1+0x7e0], R8 ;  /* 0x0007e00801007387 */ /* 0x0003e80000100800 */
[----:B------:R1:W-:Y:S04]  /*14fa0*/  STL [R1+0x7e4], R7 ;  /* 0x0007e40701007387 */ /* 0x0003e80000100800 */
[----:B------:R1:W-:Y:S04]  /*14fb0*/  STL [R1+0x7e8], R6 ;  /* 0x0007e80601007387 */ /* 0x0003e80000100800 */
[----:B------:R1:W-:Y:S01]  /*14fc0*/  STL [R1+0x7ec], R4 ;  /* 0x0007ec0401007387 */ /* 0x0003e20000100800 */
[----:B------:R-:W-:-:S03]  /*14fd0*/  FADD R0, R5, R0 ;  /* 0x0000000005007221 */ /* 0x000fc60000000000 */
[----:B------:R-:W3:Y:S04]  /*14fe0*/  LDL.LU R44, [R1+0x7fc] ;  /* 0x0007fc00012c7983 */ /* 0x000ee80000300800 */
[----:B------:R1:W-:Y:S04]  /*14ff0*/  STL [R1+0x7f0], R3 ;  /* 0x0007f00301007387 */ /* 0x0003e80000100800 */
[----:B------:R-:W2:Y:S04]  /*15000*/  LDL.LU R46, [R1+0x800] ;  /* 0x00080000012e7983 */ /* 0x000ea80000300800 */
[----:B------:R1:W-:Y:S04]  /*15010*/  STL [R1+0x7f4], R2 ;  /* 0x0007f40201007387 */ /* 0x0003e80000100800 */
[----:B------:R-:W4:Y:S04]  /*15020*/  LDL.LU R32, [R1+0x804] ;  /* 0x0008040001207983 */ /* 0x000f280000300800 */
[----:B------:R1:W-:Y:S04]  /*15030*/  STL [R1+0x7f8], R0 ;  /* 0x0007f80001007387 */ /* 0x0003e80000100800 */
[----:B------:R-:W4:Y:S04]  /*15040*/  LDL.LU R34, [R1+0x808] ;  /* 0x0008080001227983 */ /* 0x000f280000300800 */
[----:B------:R-:W4:Y:S04]  /*15050*/  LDL.LU R36, [R1+0x80c] ;  /* 0x00080c0001247983 */ /* 0x000f280000300800 */
[----:B------:R-:W4:Y:S04]  /*15060*/  LDL.LU R38, [R1+0x810] ;  /* 0x0008100001267983 */ /* 0x000f280000300800 */
[----:B0-----:R-:W4:Y:S04]  /*15070*/  LDL.LU R31, [R1+0x814] ;  /* 0x00081400011f7983 */ /* 0x001f280000300800 */
[----:B------:R-:W4:Y:S04]  /*15080*/  LDL.LU R29, [R1+0x818] ;  /* 0x00081800011d7983 */ /* 0x000f280000300800 */
[----:B-1----:R-:W4:Y:S04]  /*15090*/  LDL.LU R27, [R1+0x81c] ;  /* 0x00081c00011b7983 */ /* 0x002f280000300800 */
        /* <DEDUP_REMOVED lines=8> */
[----:B---3--:R-:W-:-:S03]  /*15120*/  FADD R44, R43, R44 ;  /* 0x0000002c2b2c7221 */ /* 0x008fc60000000000 */
[----:B------:R-:W3:Y:S04]  /*15130*/  LDL.LU R43, [R1+0xc20] ;  /* 0x000c2000012b7983 */ /* 0x000ee80000300800 */
[----:B------:R0:W-:Y:S01]  /*15140*/  STL [R1+0x7fc], R44 ;  /* 0x0007fc2c01007387 */ /* 0x0001e20000100800 */
[----:B--2---:R-:W-:-:S03]  /*15150*/  FADD R46, R45, R46 ;  /* 0x0000002e2d2e7221 */ /* 0x004fc60000000000 */
[----:B0-----:R-:W2:Y:S01]  /*15160*/  LDL.LU R44, [R1+0xc1c] ;  /* 0x000c1c00012c7983 */ /* 0x001ea20000300800 */
[----:B----4-:R-:W-:-:S03]  /*15170*/  FADD R32, R47, R32 ;  /* 0x000000202f207221 */ /* 0x010fc60000000000 */
[----:B------:R-:W4:Y:S04]  /*15180*/  LDL.LU R45, [R1+0xc18] ;  /* 0x000c1800012d7983 */ /* 0x000f280000300800 */
[----:B------:R0:W-:Y:S01]  /*15190*/  STL [R1+0x800], R46 ;  /* 0x0008002e01007387 */ /* 0x0001e20000100800 */
[----:B------:R-:W-:-:S01]  /*151a0*/  FADD R34, R33, R34 ;  /* 0x0000002221227221 */ /* 0x000fc20000000000 */
[----:B------:R-:W-:Y:S02]  /*151b0*/  FADD R36, R35, R36 ;  /* 0x0000002423247221 */ /* 0x000fe40000000000 */
        /* <DEDUP_REMOVED lines=29> */
[----:B------:R1:W-:Y:S01]  /*15390*/  STL [R1+0x824], R7 ;  /* 0x0008240701007387 */ /* 0x0003e20000100800 */
[----:B------:R-:W-:-:S03]  /*153a0*/  FADD R0, R227, R0 ;  /* 0x00000000e3007221 */ /* 0x000fc60000000000 */
[----:B------:R1:W-:Y:S04]  /*153b0*/  STL [R1+0x828], R6 ;  /* 0x0008280601007387 */ /* 0x0003e80000100800 */
[----:B------:R1:W-:Y:S04]  /*153c0*/  STL [R1+0x82c], R5 ;  /* 0x00082c0501007387 */ /* 0x0003e80000100800 */
[----:B------:R1:W-:Y:S04]  /*153d0*/  STL [R1+0x830], R4 ;  /* 0x0008300401007387 */ /* 0x0003e80000100800 */
[----:B0-----:R-:W3:Y:S04]  /*153e0*/  LDL.LU R31, [R1+0x840] ;  /* 0x00084000011f7983 */ /* 0x001ee80000300800 */
[----:B------:R0:W-:Y:S04]  /*153f0*/  STL [R1+0x834], R3 ;  /* 0x0008340301007387 */ /* 0x0001e80000100800 */
[----:B------:R-:W2:Y:S04]  /*15400*/  LDL.LU R30, [R1+0x844] ;  /* 0x00084400011e7983 */ /* 0x000ea80000300800 */
[----:B------:R0:W-:Y:S04]  /*15410*/  STL [R1+0x838], R2 ;  /* 0x0008380201007387 */ /* 0x0001e80000100800 */
[----:B-1----:R-:W4:Y:S04]  /*15420*/  LDL.LU R29, [R1+0x848] ;  /* 0x00084800011d7983 */ /* 0x002f280000300800 */
        /* <DEDUP_REMOVED lines=13> */
[----:B------:R-:W4:Y:S04]  /*15500*/  LDL.LU R2, [R1+0x87c] ;  /* 0x00087c0001027983 */ /* 0x000f280000300800 */
[----:B-1----:R-:W4:Y:S01]  /*15510*/  LDL.LU R0, [R1+0x880] ;  /* 0x0008800001007983 */ /* 0x002f220000300800 */
[----:B---3--:R-:W-:-:S01]  /*15520*/  FADD R31, R228, R31 ;  /* 0x0000001fe41f7221 */ /* 0x008fc20000000000 */
[----:B--2---:R-:W-:-:S04]  /*15530*/  FADD R30, R229, R30 ;  /* 0x0000001ee51e7221 */ /* 0x004fc80000000000 */
[----:B------:R0:W-:Y:S01]  /*15540*/  STL [R1+0x840], R31 ;  /* 0x0008401f01007387 */ /* 0x0001e20000100800 */
[----:B----4-:R-:W-:-:S03]  /*15550*/  FADD R29, R230, R29 ;  /* 0x0000001de61d7221 */ /* 0x010fc60000000000 */
[----:B------:R1:W-:Y:S01]  /*15560*/  STL [R1+0x844], R30 ;  /* 0x0008441e01007387 */ /* 0x0003e20000100800 */
[----:B------:R-:W-:-:S03]  /*15570*/  FADD R28, R231, R28 ;  /* 0x0000001ce71c7221 */ /* 0x000fc60000000000 */
        /* <DEDUP_REMOVED lines=24> */
[----:B0-----:R-:W4:Y:S01]  /*15700*/  LDL.LU R31, [R1+0x884] ;  /* 0x00088400011f7983 */ /* 0x001f220000300800 */
[----:B------:R-:W-:-:S03]  /*15710*/  FADD R0, R212, R0 ;  /* 0x00000000d4007221 */ /* 0x000fc60000000000 */
[----:B------:R0:W-:Y:S04]  /*15720*/  STL [R1+0x878], R3 ;  /* 0x0008780301007387 */ /* 0x0001e80000100800 */
[----:B-1----:R-:W4:Y:S04]  /*15730*/  LDL.LU R30, [R1+0x888] ;  /* 0x00088800011e7983 */ /* 0x002f280000300800 */
[----:B------:R1:W-:Y:S04]  /*15740*/  STL [R1+0x87c], R2 ;  /* 0x00087c0201007387 */ /* 0x0003e80000100800 */
[----:B--2---:R-:W2:Y:S04]  /*15750*/  LDL.LU R29, [R1+0x88c] ;  /* 0x00088c00011d7983 */ /* 0x004ea80000300800 */
[----:B------:R1:W-:Y:S04]  /*15760*/  STL [R1+0x880], R0 ;  /* 0x0008800001007387 */ /* 0x0003e80000100800 */
[----:B---3--:R-:W3:Y:S04]  /*15770*/  LDL.LU R28, [R1+0x890] ;  /* 0x00089000011c7983 */ /* 0x008ee80000300800 */
        /* <DEDUP_REMOVED lines=12> */
[----:B------:R-:W4:Y:S01]  /*15840*/  LDL.LU R0, [R1+0x8c4] ;  /* 0x0008c40001007983 */ /* 0x000f220000300800 */
[----:B------:R-:W-:-:S01]  /*15850*/  FADD R31, R213, R31 ;  /* 0x0000001fd51f7221 */ /* 0x000fc20000000000 */
[----:B------:R-:W-:-:S04]  /*15860*/  FADD R30, R214, R30 ;  /* 0x0000001ed61e7221 */ /* 0x000fc80000000000 */
[----:B------:R0:W-:Y:S01]  /*15870*/  STL [R1+0x884], R31 ;  /* 0x0008841f01007387 */ /* 0x0001e20000100800 */
[----:B--2---:R-:W-:-:S03]  /*15880*/  FADD R29, R215, R29 ;  /* 0x0000001dd71d7221 */ /* 0x004fc60000000000 */
[----:B------:R1:W-:Y:S01]  /*15890*/  STL [R1+0x888], R30 ;  /* 0x0008881e01007387 */ /* 0x0003e20000100800 */
[----:B---3--:R-:W-:-:S03]  /*158a0*/  FADD R28, R200, R28 ;  /* 0x0000001cc81c7221 */ /* 0x008fc60000000000 */
        /* <DEDUP_REMOVED lines=455> */
[----:B------:R-:W-:Y:S01]  /*17520*/  STL [R1+0xae8], R31 ;  /* 0x000ae81f01007387 */ /* 0x000fe20000100800 */
[----:B--2---:R-:W-:-:S03]  /*17530*/  FADD R29, R48, R29 ;  /* 0x0000001d301d7221 */ /* 0x004fc60000000000 */
[----:B------:R-:W-:Y:S01]  /*17540*/  STL [R1+0xaec], R30 ;  /* 0x000aec1e01007387 */ /* 0x000fe20000100800 */
[----:B---3--:R-:W-:-:S03]  /*17550*/  FADD R28, R49, R28 ;  /* 0x0000001c311c7221 */ /* 0x008fc60000000000 */
[----:B------:R-:W-:Y:S01]  /*17560*/  STL [R1+0xaf0], R29 ;  /* 0x000af01d01007387 */ /* 0x000fe20000100800 */
[----:B----4-:R-:W-:-:S03]  /*17570*/  FADD R27, R50, R27 ;  /* 0x0000001b321b7221 */ /* 0x010fc60000000000 */
        /* <DEDUP_REMOVED lines=9> */
[----:B------:R-:W-:-:S03]  /*17610*/  FADD R8, R55, R8 ;  /* 0x0000000837087221 */ /* 0x000fc60000000000 */
[----:B------:R-:W-:Y:S01]  /*17620*/  STL [R1+0xb08], R9 ;  /* 0x000b080901007387 */ /* 0x000fe20000100800 */
[----:B------:R-:W-:-:S03]  /*17630*/  FADD R7, R40, R7 ;  /* 0x0000000728077221 */ /* 0x000fc60000000000 */
[----:B------:R1:W-:Y:S01]  /*17640*/  STL [R1+0xb0c], R8 ;  /* 0x000b0c0801007387 */ /* 0x0003e20000100800 */
[----:B------:R-:W-:-:S03]  /*17650*/  FADD R6, R41, R6 ;  /* 0x0000000629067221 */ /* 0x000fc60000000000 */
[----:B------:R2:W-:Y:S01]  /*17660*/  STL [R1+0xb10], R7 ;  /* 0x000b100701007387 */ /* 0x0005e20000100800 */
[----:B------:R-:W-:-:S03]  /*17670*/  FADD R5, R42, R5 ;  /* 0x000000052a057221 */ /* 0x000fc60000000000 */
[----:B------:R3:W-:Y:S01]  /*17680*/  STL [R1+0xb14], R6 ;  /* 0x000b140601007387 */ /* 0x0007e20000100800 */
[----:B------:R-:W-:-:S03]  /*17690*/  FADD R4, R43, R4 ;  /* 0x000000042b047221 */ /* 0x000fc60000000000 */
[----:B------:R-:W-:Y:S01]  /*176a0*/  STL [R1+0xb18], R5 ;  /* 0x000b180501007387 */ /* 0x000fe20000100800 */
[----:B------:R-:W-:-:S03]  /*176b0*/  FADD R3, R44, R3 ;  /* 0x000000032c037221 */ /* 0x000fc60000000000 */
[----:B------:R4:W-:Y:S01]  /*176c0*/  STL [R1+0xb1c], R4 ;  /* 0x000b1c0401007387 */ /* 0x0009e20000100800 */
[----:B------:R-:W-:-:S03]  /*176d0*/  FADD R2, R45, R2 ;  /* 0x000000022d027221 */ /* 0x000fc60000000000 */
[----:B0-----:R-:W4:Y:S01]  /*176e0*/  LDL.LU R24, [R1+0xb2c] ;  /* 0x000b2c0001187983 */ /* 0x001f220000300800 */
[----:B------:R-:W-:-:S03]  /*176f0*/  FADD R0, R46, R0 ;  /* 0x000000002e007221 */ /* 0x000fc60000000000 */
[----:B------:R0:W-:Y:S04]  /*17700*/  STL [R1+0xb20], R3 ;  /* 0x000b200301007387 */ /* 0x0001e80000100800 */
[----:B------:R-:W4:Y:S04]  /*17710*/  LDL.LU R25, [R1+0xb30] ;  /* 0x000b300001197983 */ /* 0x000f280000300800 */
        /* <DEDUP_REMOVED lines=8> */
[----:B-1----:R-:W4:Y:S04]  /*177a0*/  LDL.LU R8, [R1+0xb4c] ;  /* 0x000b4c0001087983 */ /* 0x002f280000300800 */
[----:B--2---:R-:W2:Y:S04]  /*177b0*/  LDL.LU R7, [R1+0xb50] ;  /* 0x000b500001077983 */ /* 0x004ea80000300800 */
[----:B---3--:R-:W3:Y:S04]  /*177c0*/  LDL.LU R6, [R1+0xb54] ;  /* 0x000b540001067983 */ /* 0x008ee80000300800 */
[----:B----4-:R-:W4:Y:S04]  /*177d0*/  LDL.LU R4, [R1+0xb58] ;  /* 0x000b580001047983 */ /* 0x010f280000300800 */
[----:B0-----:R-:W4:Y:S04]  /*177e0*/  LDL.LU R3, [R1+0xb5c] ;  /* 0x000b5c0001037983 */ /* 0x001f280000300800 */
[----:B------:R-:W4:Y:S04]  /*177f0*/  LDL.LU R2, [R1+0xb60] ;  /* 0x000b600001027983 */ /* 0x000f280000300800 */
[----:B------:R-:W4:Y:S04]  /*17800*/  LDL.LU R0, [R1+0xb64] ;  /* 0x000b640001007983 */ /* 0x000f280000300800 */
[----:B------:R-:W4:Y:S04]  /*17810*/  LDL.LU R9, [R1+0xb68] ;  /* 0x000b680001097983 */ /* 0x000f280000300800 */
[----:B------:R-:W4:Y:S01]  /*17820*/  LDL.LU R5, [R1+0xb6c] ;  /* 0x000b6c0001057983 */ /* 0x000f220000300800 */
[----:B------:R-:W-:-:S05]  /*17830*/  FADD R24, R47, R24 ;  /* 0x000000182f187221 */ /* 0x000fca0000000000 */
[----:B------:R0:W-:Y:S01]  /*17840*/  STL [R1+0xb2c], R24 ;  /* 0x000b2c1801007387 */ /* 0x0001e20000100800 */
[----:B------:R-:W-:-:S03]  /*17850*/  FADD R25, R32, R25 ;  /* 0x0000001920197221 */ /* 0x000fc60000000000 */
        /* <DEDUP_REMOVED lines=8> */
[----:B------:R-:W-:-:S03]  /*178e0*/  FADD R30, R37, R30 ;  /* 0x0000001e251e7221 */ /* 0x000fc60000000000 */
[----:B0-----:R-:W4:Y:S01]  /*178f0*/  LDL.LU R26, [R1+0xbe4] ;  /* 0x000be400011a7983 */ /* 0x001f220000300800 */
[----:B------:R-:W-:-:S03]  /*17900*/  FADD R31, R38, R31 ;  /* 0x0000001f261f7221 */ /* 0x000fc60000000000 */
[----:B------:R0:W-:Y:S04]  /*17910*/  STL [R1+0xb38], R27 ;  /* 0x000b381b01007387 */ /* 0x0001e80000100800 */
[----:B0-----:R-:W4:Y:S04]  /*17920*/  LDL.LU R27, [R1+0xbe0] ;  /* 0x000be000011b7983 */ /* 0x001f280000300800 */
[----:B------:R0:W-:Y:S04]  /*17930*/  STL [R1+0xb3c], R28 ;  /* 0x000b3c1c01007387 */ /* 0x0001e80000100800 */
[----:B0-----:R-:W4:Y:S04]  /*17940*/  LDL.LU R28, [R1+0xbdc] ;  /* 0x000bdc00011c7983 */ /* 0x001f280000300800 */
[----:B------:R0:W-:Y:S04]  /*17950*/  STL [R1+0xb40], R29 ;  /* 0x000b401d01007387 */ /* 0x0001e80000100800 */
[----:B0-----:R-:W4:Y:S04]  /*17960*/  LDL.LU R29, [R1+0xbd8] ;  /* 0x000bd800011d7983 */ /* 0x001f280000300800 */
[----:B------:R0:W-:Y:S04]  /*17970*/  STL [R1+0xb44], R30 ;  /* 0x000b441e01007387 */ /* 0x0001e80000100800 */
[----:B0-----:R-:W4:Y:S04]  /*17980*/  LDL.LU R30, [R1+0xbd4] ;  /* 0x000bd400011e7983 */ /* 0x001f280000300800 */
[----:B------:R0:W-:Y:S04]  /*17990*/  STL [R1+0xb48], R31 ;  /* 0x000b481f01007387 */ /* 0x0001e80000100800 */
[----:B0-----:R-:W4:Y:S01]  /*179a0*/  LDL.LU R31, [R1+0xbd0] ;  /* 0x000bd000011f7983 */ /* 0x001f220000300800 */
[----:B------:R-:W-:-:S05]  /*179b0*/  FADD R8, R39, R8 ;  /* 0x0000000827087221 */ /* 0x000fca0000000000 */
[----:B------:R0:W-:Y:S04]  /*179c0*/  STL [R1+0xb4c], R8 ;  /* 0x000b4c0801007387 */ /* 0x0001e80000100800 */
[----:B0-----:R0:W5:Y:S01]  /*179d0*/  LDL.LU R8, [R1+0xbcc] ;  /* 0x000bcc0001087983 */ /* 0x0011620000300800 */
[----:B------:R-:W-:Y:S01]  /*179e0*/  UMOV UR12, URZ ;  /* 0x0000003f000c7c82 */ /* 0x000fe20008000000 */
[----:B--2---:R-:W-:-:S05]  /*179f0*/  FADD R7, R24, R7 ;  /* 0x0000000718077221 */ /* 0x004fca0000000000 */
[----:B------:R1:W-:Y:S01]  /*17a00*/  STL [R1+0xb50], R7 ;  /* 0x000b500701007387 */ /* 0x0003e20000100800 */
[----:B---3--:R-:W-:-:S03]  /*17a10*/  FADD R6, R25, R6 ;  /* 0x0000000619067221 */ /* 0x008fc60000000000 */
[----:B-1----:R0:W5:Y:S04]  /*17a20*/  LDL.LU R7, [R1+0xbc8] ;  /* 0x000bc80001077983 */ /* 0x0021680000300800 */
[----:B------:R1:W-:Y:S01]  /*17a30*/  STL [R1+0xb54], R6 ;  /* 0x000b540601007387 */ /* 0x0003e20000100800 */
[----:B----4-:R-:W-:-:S03]  /*17a40*/  FADD R4, R26, R4 ;  /* 0x000000041a047221 */ /* 0x010fc60000000000 */
[----:B-1----:R0:W5:Y:S04]  /*17a50*/  LDL.LU R6, [R1+0xbc4] ;  /* 0x000bc40001067983 */ /* 0x0021680000300800 */
[----:B------:R1:W-:Y:S01]  /*17a60*/  STL [R1+0xb58], R4 ;  /* 0x000b580401007387 */ /* 0x0003e20000100800 */
[----:B------:R-:W-:-:S03]  /*17a70*/  FADD R3, R27, R3 ;  /* 0x000000031b037221 */ /* 0x000fc60000000000 */
        /* <DEDUP_REMOVED lines=9> */
[----:B-1----:R0:W5:Y:S01]  /*17b10*/  LDL.LU R0, [R1+0xbb4] ;  /* 0x000bb40001007983 */ /* 0x0021620000300800 */
[----:B------:R-:W-:-:S05]  /*17b20*/  FADD R5, R5, R31 ;  /* 0x0000001f05057221 */ /* 0x000fca0000000000 */
[----:B------:R1:W-:Y:S04]  /*17b30*/  STL [R1+0xb6c], R5 ;  /* 0x000b6c0501007387 */ /* 0x0003e80000100800 */
[----:B------:R0:W-:Y:S01]  /*17b40*/  STL [R1+0xb68], R9 ;  /* 0x000b680901007387 */ /* 0x0001e20000100800 */
[----:B-1----:R-:W-:-:S07]  /*17b50*/  IMAD.U32 R5, RZ, RZ, UR12 ;  /* 0x0000000cff057e24 */ /* 0x002fce000f8e00ff */
.L_x_25:
[----:B------:R-:W-:Y:S05]  /*17b60*/  @!P1 BRA `(.L_x_26) ;  /* 0x0000000000049947 */ /* 0x000fea0003800000 */
[----:B------:R-:W-:Y:S01]  /*17b70*/  BPT.TRAP 0x1 ;  /* 0x000000040000795c */ /* 0x000fe20000300000 */
.L_x_26:
[----:B0-----:R-:W2:Y:S01]  /*17b80*/  LDL R9, [R1+0xb9c] ;  /* 0x000b9c0001097983 */ /* 0x001ea20000100800 */
[----:B-----5:R-:W-:Y:S02]  /*17b90*/  R2UR UR14, R4 ;  /* 0x00000000040e72ca */ /* 0x020fe400000e0000 */
[----:B------:R-:W-:-:S13]  /*17ba0*/  R2UR UR12, R8 ;  /* 0x00000000080c72ca */ /* 0x000fda00000e0000 */
[----:B------:R-:W-:-:S04]  /*17bb0*/  ULEA UR12, UR12, UR14, 0x3 ;  /* 0x0000000e0c0c7291 */ /* 0x000fc8000f8e183f */
[----:B------:R-:W-:-:S04]  /*17bc0*/  UIADD3 UR12, UR12, 0x48, URZ ;  /* 0x000000480c0c7890 */ /* 0x000fc8000fffe03f */
[----:B------:R-:W-:-:S09]  /*17bd0*/  UPRMT UR12, URZ, 0x654, UR12 ;  /* 0x000006543f0c7896 */ /* 0x000fd2000800000c */
[----:B------:R-:W-:Y:S01]  /*17be0*/  SYNCS.ARRIVE.TRANS64.RED.A1T0 RZ, [UR12], RZ ;  /* 0x000000ffffff79a7 */ /* 0x000fe2000810040c */
[----:B--2---:R-:W-:-:S13]  /*17bf0*/  R2UR UR13, R9 ;  /* 0x00000000090d72ca */ /* 0x004fda00000e0000 */
[----:B------:R-:W-:-:S06]  /*17c00*/  UISETP.GT.U32.AND UP0, UPT, UR13, 0x1, UPT ;  /* 0x000000010d00788c */ /* 0x000fcc000bf04070 */
[----:B------:R-:W-:-:S13]  /*17c10*/  PLOP3.LUT P0, PT, PT, PT, UP0, 0x80, 0x0 ;  /* 0x000000000000781c */ /* 0x000fda0003f0f008 */
[----:B------:R-:W-:Y:S05]  /*17c20*/  @P0 BRA `(.L_x_27) ;  /* 0x0000000000040947 */ /* 0x000fea0003800000 */
[----:B------:R-:W-:Y:S01]  /*17c30*/  BPT.TRAP 0x1 ;  /* 0x000000040000795c */ /* 0x000fe20000300000 */
.L_x_27:
[----:B------:R-:W-:Y:S02]  /*17c40*/  R2UR UR12, R3 ;  /* 0x00000000030c72ca */ /* 0x000fe400000e0000 */
[----:B------:R-:W-:Y:S02]  /*17c50*/  R2UR UR13, R8 ;  /* 0x00000000080d72ca */ /* 0x000fe400000e0000 */
[C---:B------:R-:W-:Y:S01]  /*17c60*/  ISETP.GT.AND P0, PT, R7.reuse, 0x1, PT ;  /* 0x000000010700780c */ /* 0x040fe20003f04270 */
[----:B------:R-:W-:-:S08]  /*17c70*/  VIADD R7, R7, 0xffffffff ;  /* 0xffffffff07077836 */ /* 0x000fd00000000000 */
[----:B------:R-:W-:Y:S02]  /*17c80*/  UIADD3 UR12, UR12, 0x1, URZ ;  /* 0x000000010c0c7890 */ /* 0x000fe4000fffe03f */
[----:B------:R-:W-:Y:S02]  /*17c90*/  UIADD3 UR13, UR13, 0x1, URZ ;  /* 0x000000010d0d7890 */ /* 0x000fe4000fffe03f */
[----:B------:R-:W-:Y:S02]  /*17ca0*/  UISETP.NE.AND UP0, UPT, UR12, 0x9, UPT ;  /* 0x000000090c00788c */ /* 0x000fe4000bf05270 */
[----:B------:R-:W-:Y:S02]  /*17cb0*/  UISETP.NE.AND UP1, UPT, UR13, 0x9, UPT ;  /* 0x000000090d00788c */ /* 0x000fe4000bf25270 */
[----:B------:R-:W-:Y:S02]  /*17cc0*/  USEL UR14, UR12, URZ, UP0 ;  /* 0x0000003f0c0e7287 */ /* 0x000fe40008000000 */
[----:B------:R-:W-:-:S02]  /*17cd0*/  USEL UR12, URZ, 0x1, UP0 ;  /* 0x000000013f0c7887 */ /* 0x000fc40008000000 */
[----:B------:R-:W-:Y:S02]  /*17ce0*/  USEL UR13, UR13, URZ, UP1 ;  /* 0x0000003f0d0d7287 */ /* 0x000fe40008800000 */
[----:B------:R-:W-:Y:S02]  /*17cf0*/  IMAD.U32 R3, RZ, RZ, UR14 ;  /* 0x0000000eff037e24 */ /* 0x000fe4000f8e00ff */
[----:B------:R-:W-:Y:S01]  /*17d00*/  LOP3.LUT R6, R6, UR12, RZ, 0x3c, !PT ;  /* 0x0000000c06067c12 */ /* 0x000fe2000f8e3cff */
[----:B------:R-:W-:Y:S01]  /*17d10*/  UMOV UR12, 0x1 ;  /* 0x00000001000c7882 */ /* 0x000fe20000000000 */
[----:B------:R-:W-:Y:S01]  /*17d20*/  IMAD.U32 R8, RZ, RZ, UR13 ;  /* 0x0000000dff087e24 */ /* 0x000fe2000f8e00ff */
[----:B------:R-:W-:Y:S06]  /*17d30*/  @P0 BRA `(.L_x_28) ;  /* 0xffffff5c00880947 */ /* 0x000fec000383ffff */
.L_x_20:
[----:B------:R-:W-:-:S13]  /*17d40*/  R2UR UR11, R5 ;  /* 0x00000000050b72ca */ /* 0x000fda00000e0000 */
[----:B------:R-:W-:-:S04]  /*17d50*/  UISETP.NE.AND UP0, UPT, UR11, URZ, UPT ;  /* 0x0000003f0b00728c */ /* 0x000fc8000bf05270 */
[----:B------:R-:W-:-:S06]  /*17d60*/  USEL UR11, URZ, 0x1, !UP0 ;  /* 0x000000013f0b7887 */ /* 0x000fcc000c000000 */
[----:B------:R-:W-:-:S13]  /*17d70*/  ISETP.NE.AND P0, PT, RZ, UR11, PT ;  /* 0x0000000bff007c0c */ /* 0x000fda000bf05270 */
[----:B------:R-:W-:Y:S05]  /*17d80*/  @!P0 BRA `(.L_x_29) ;  /* 0x0000006c00e08947 */ /* 0x000fea0003800000 */
[----:B------:R-:W3:Y:S04]  /*17d90*/  LDL.LU R5, [R1+0x428] ;  /* 0x0004280001057983 */ /* 0x000ee80000300800 */
[----:B------:R-:W4:Y:S04]  /*17da0*/  LDL.LU R6, [R1+0x42c] ;  /* 0x00042c0001067983 */ /* 0x000f280000300800 */
[----:B------:R-:W2:Y:S04]  /*17db0*/  LDL.LU R3, [R1+0x430] ;  /* 0x0004300001037983 */ /* 0x000ea80000300800 */
[----:B------:R-:W2:Y:S04]  /*17dc0*/  LDL.LU R7, [R1+0x434] ;  /* 0x0004340001077983 */ /* 0x000ea80000300800 */
[----:B------:R-:W2:Y:S04]  /*17dd0*/  LDL.LU R8, [R1+0x438] ;  /* 0x0004380001087983 */ /* 0x000ea80000300800 */
[----:B------:R-:W2:Y:S04]  /*17de0*/  LDL.LU R9, [R1+0x43c] ;  /* 0x00043c0001097983 */ /* 0x000ea80000300800 */
[----:B------:R1:W-:Y:S04]  /*17df0*/  STL [R1+0xc90], R75 ;  /* 0x000c904b01007387 */ /* 0x0003e80000100800 */
[----:B-1----:R-:W2:Y:S04]  /*17e00*/  LDL.LU R75, [R1+0x424] ;  /* 0x00042400014b7983 */ /* 0x002ea80000300800 */
[----:B------:R1:W-:Y:S04]  /*17e10*/  STL [R1+0xc8c], R76 ;  /* 0x000c8c4c01007387 */ /* 0x0003e80000100800 */
[----:B-1----:R-:W2:Y:S04]  /*17e20*/  LDL.LU R76, [R1+0x420] ;  /* 0x00042000014c7983 */ /* 0x002ea80000300800 */
        /* <DEDUP_REMOVED lines=54> */
[----:B-1----:R-:W2:Y:S04]  /*18190*/  LDL.LU R38, [R1+0x400] ;  /* 0x0004000001267983 */ /* 0x002ea80000300800 */
[----:B------:R-:W2:Y:S04]  /*181a0*/  LDL.LU R37, [R1+0x404] ;  /* 0x0004040001257983 */ /* 0x000ea80000300800 */
[----:B------:R-:W2:Y:S04]  /*181b0*/  LDL.LU R36, [R1+0x408] ;  /* 0x0004080001247983 */ /* 0x000ea80000300800 */
[----:B------:R-:W2:Y:S04]  /*181c0*/  LDL.LU R35, [R1+0x40c] ;  /* 0x00040c0001237983 */ /* 0x000ea80000300800 */
[----:B------:R-:W2:Y:S04]  /*181d0*/  LDL.LU R34, [R1+0x410] ;  /* 0x0004100001227983 */ /* 0x000ea80000300800 */
[----:B------:R-:W2:Y:S04]  /*181e0*/  LDL.LU R33, [R1+0x414] ;  /* 0x0004140001217983 */ /* 0x000ea80000300800 */
[----:B------:R-:W2:Y:S04]  /*181f0*/  LDL.LU R32, [R1+0x418] ;  /* 0x0004180001207983 */ /* 0x000ea80000300800 */
[----:B------:R-:W2:Y:S04]  /*18200*/  LDL.LU R47, [R1+0x41c] ;  /* 0x00041c00012f7983 */ /* 0x000ea80000300800 */
[----:B------:R-:W2:Y:S01]  /*18210*/  LDL.LU R46, [R1+0x3e0] ;  /* 0x0003e000012e7983 */ /* 0x000ea20000300800 */
[----:B---3--:R-:W-:-:S03]  /*18220*/  FADD R12, R5, R12 ;  /* 0x0000000c050c7221 */ /* 0x008fc60000000000 */
[----:B------:R-:W3:Y:S01]  /*18230*/  LDL.LU R45, [R1+0x3e4] ;  /* 0x0003e400012d7983 */ /* 0x000ee20000300800 */
[----:B----4-:R-:W-:-:S03]  /*18240*/  FADD R13, R6, R13 ;  /* 0x0000000d060d7221 */ /* 0x010fc60000000000 */
[----:B------:R-:W4:Y:S01]  /*18250*/  LDL.LU R44, [R1+0x3e8] ;  /* 0x0003e800012c7983 */ /* 0x000f220000300800 */
[----:B--2---:R-:W-:-:S03]  /*18260*/  FADD R14, R3, R14 ;  /* 0x0000000e030e7221 */ /* 0x004fc60000000000 */
[----:B------:R-:W2:Y:S01]  /*18270*/  LDL.LU R43, [R1+0x3ec] ;  /* 0x0003ec00012b7983 */ /* 0x000ea20000300800 */
[----:B------:R-:W-:-:S03]  /*18280*/  FADD R15, R7, R15 ;  /* 0x0000000f070f7221 */ /* 0x000fc60000000000 */
[----:B------:R-:W3:Y:S01]  /*18290*/  LDL.LU R42, [R1+0x3f0] ;  /* 0x0003f000012a7983 */ /* 0x000ee20000300800 */
[----:B------:R-:W-:-:S03]  /*182a0*/  FADD R16, R8, R16 ;  /* 0x0000001008107221 */ /* 0x000fc60000000000 */
[----:B------:R-:W3:Y:S01]  /*182b0*/  LDL.LU R41, [R1+0x440] ;  /* 0x0004400001297983 */ /* 0x000ee20000300800 */
[----:B------:R-:W-:-:S03]  /*182c0*/  FADD R17, R9, R17 ;  /* 0x0000001109117221 */ /* 0x000fc60000000000 */
[----:B------:R-:W4:Y:S04]  /*182d0*/  LDL.LU R40, [R1+0x3f4] ;  /* 0x0003f40001287983 */ /* 0x000f280000300800 */
[----:B------:R-:W4:Y:S04]  /*182e0*/  LDL.LU R55, [R1+0x444] ;  /* 0x0004440001377983 */ /* 0x000f280000300800 */
[----:B------:R-:W2:Y:S01]  /*182f0*/  LDL.LU R54, [R1+0x3f8] ;  /* 0x0003f80001367983 */ /* 0x000ea20000300800 */
[----:B------:R-:W-:-:S03]  /*18300*/  FADD R11, R75, R11 ;  /* 0x0000000b4b0b7221 */ /* 0x000fc60000000000 */
[----:B------:R-:W2:Y:S04]  /*18310*/  LDL.LU R53, [R1+0x448] ;  /* 0x0004480001357983 */ /* 0x000ea80000300800 */
[----:B------:R-:W2:Y:S04]  /*18320*/  LDL.LU R52, [R1+0x3fc] ;  /* 0x0003fc0001347983 */ /* 0x000ea80000300800 */
[----:B------:R-:W2:Y:S04]  /*18330*/  LDL.LU R51, [R1+0x44c] ;  /* 0x00044c0001337983 */ /* 0x000ea80000300800 */
[----:B------:R-:W2:Y:S01]  /*18340*/  LDL.LU R50, [R1+0x3c0] ;  /* 0x0003c00001327983 */ /* 0x000ea20000300800 */
[----:B------:R-:W-:-:S03]  /*18350*/  FADD R10, R76, R10 ;  /* 0x0000000a4c0a7221 */ /* 0x000fc60000000000 */
[----:B------:R-:W2:Y:S04]  /*18360*/  LDL.LU R49, [R1+0x450] ;  /* 0x0004500001317983 */ /* 0x000ea80000300800 */
        /* <DEDUP_REMOVED lines=28> */
[----:B------:R-:W-:Y:S01]  /*18530*/  FADD R18, R38, R18 ;  /* 0x0000001226127221 */ /* 0x000fe20000000000 */
[----:B------:R-:W-:Y:S01]  /*18540*/  FADD R19, R37, R19 ;  /* 0x0000001325137221 */ /* 0x000fe20000000000 */
[----:B------:R-:W-:Y:S01]  /*18550*/  FADD R20, R36, R20 ;  /* 0x0000001424147221 */ /* 0x000fe20000000000 */
[----:B------:R-:W-:Y:S01]  /*18560*/  FADD R21, R35, R21 ;  /* 0x0000001523157221 */ /* 0x000fe20000000000 */
[----:B---3--:R-:W-:Y:S01]  /*18570*/  FADD R41, R42, R41 ;  /* 0x000000292a297221 */ /* 0x008fe20000000000 */
[----:B----4-:R-:W-:-:S04]  /*18580*/  FADD R55, R40, R55 ;  /* 0x0000003728377221 */ /* 0x010fc80000000000 */
[----:B------:R1:W-:Y:S01]  /*18590*/  STL [R1+0x440], R41 ;  /* 0x0004402901007387 */ /* 0x0003e20000100800 */
[----:B--2---:R-:W-:-:S03]  /*185a0*/  FADD R53, R54, R53 ;  /* 0x0000003536357221 */ /* 0x004fc60000000000 */
        /* <DEDUP_REMOVED lines=26> */
[----:B------:R4:W-:Y:S04]  /*18750*/  STL [R1+0x478], R77 ;  /* 0x0004784d01007387 */ /* 0x0009e80000100800 */
[----:B------:R4:W-:Y:S01]  /*18760*/  STL [R1+0x47c], R75 ;  /* 0x00047c4b01007387 */ /* 0x0009e20000100800 */
[----:B------:R-:W-:-:S03]  /*18770*/  FADD R6, R5, R6 ;  /* 0x0000000605067221 */ /* 0x000fc60000000000 */
[----:B0-----:R-:W4:Y:S04]  /*18780*/  LDL.LU R0, [R1+0x3bc] ;  /* 0x0003bc0001007983 */ /* 0x001f280000300800 */
[----:B------:R0:W-:Y:S01]  /*18790*/  STL [R1+0x480], R6 ;  /* 0x0004800601007387 */ /* 0x0001e20000100800 */
[----:B------:R-:W-:-:S03]  /*187a0*/  FADD R7, R3, R7 ;  /* 0x0000000703077221 */ /* 0x000fc60000000000 */
[----:B------:R-:W4:Y:S04]  /*187b0*/  LDL.LU R2, [R1+0x48c] ;  /* 0x00048c0001027983 */ /* 0x000f280000300800 */
[----:B------:R0:W-:Y:S01]  /*187c0*/  STL [R1+0x484], R7 ;  /* 0x0004840701007387 */ /* 0x0001e20000100800 */
[----:B------:R-:W-:-:S03]  /*187d0*/  FADD R9, R8, R9 ;  /* 0x0000000908097221 */ /* 0x000fc60000000000 */
        /* <DEDUP_REMOVED lines=11> */
[----:B------:R-:W-:-:S03]  /*18890*/  FADD R22, R34, R22 ;  /* 0x0000001622167221 */ /* 0x000fc60000000000 */
        /* <DEDUP_REMOVED lines=14> */
[----:B------:R-:W4:Y:S04]  /*18980*/  LDL.LU R47, [R1+0x4b0] ;  /* 0x0004b000012f7983 */ /* 0x000f280000300800 */
[----:B------:R-:W4:Y:S04]  /*18990*/  LDL.LU R46, [R1+0x364] ;  /* 0x00036400012e7983 */ /* 0x000f280000300800 */
[----:B------:R-:W4:Y:S04]  /*189a0*/  LDL.LU R45, [R1+0x4b4] ;  /* 0x0004b400012d7983 */ /* 0x000f280000300800 */
[----:B------:R-:W4:Y:S04]  /*189b0*/  LDL.LU R44, [R1+0x368] ;  /* 0x00036800012c7983 */ /* 0x000f280000300800 */
[----:B------:R-:W4:Y:S04]  /*189c0*/  LDL.LU R43, [R1+0x4b8] ;  /* 0x0004b800012b7983 */ /* 0x000f280000300800 */
[----:B------:R-:W4:Y:S04]  /*189d0*/  LDL.LU R42, [R1+0x36c] ;  /* 0x00036c00012a7983 */ /* 0x000f280000300800 */
[----:B-1----:R-:W4:Y:S04]  /*189e0*/  LDL.LU R41, [R1+0x4bc] ;  /* 0x0004bc0001297983 */ /* 0x002f280000300800 */
[----:B------:R-:W4:Y:S04]  /*189f0*/  LDL.LU R40, [R1+0x370] ;  /* 0x0003700001287983 */ /* 0x000f280000300800 */
[----:B--2---:R-:W2:Y:S04]  /*18a00*/  LDL.LU R55, [R1+0x4c0] ;  /* 0x0004c00001377983 */ /* 0x004ea80000300800 */
[----:B------:R-:W2:Y:S04]  /*18a10*/  LDL.LU R54, [R1+0x374] ;  /* 0x0003740001367983 */ /* 0x000ea80000300800 */
[----:B---3--:R-:W3:Y:S04]  /*18a20*/  LDL.LU R53, [R1+0x4c4] ;  /* 0x0004c40001357983 */ /* 0x008ee80000300800 */
[----:B------:R-:W3:Y:S04]  /*18a30*/  LDL.LU R52, [R1+0x378] ;  /* 0x0003780001347983 */ /* 0x000ee80000300800 */
        /* <DEDUP_REMOVED lines=28> */
[----:B------:R-:W4:Y:S04]  /*18c00*/  LDL.LU R7, [R1+0x500] ;  /* 0x0005000001077983 */ /* 0x000f280000300800 */
[----:B------:R-:W4:Y:S04]  /*18c10*/  LDL.LU R8, [R1+0x334] ;  /* 0x0003340001087983 */ /* 0x000f280000300800 */
[----:B------:R-:W4:Y:S01]  /*18c20*/  LDL.LU R9, [R1+0x504] ;  /* 0x0005040001097983 */ /* 0x000f220000300800 */
[----:B------:R-:W-:-:S05]  /*18c30*/  FADD R2, R0, R2 ;  /* 0x0000000200027221 */ /* 0x000fca0000000000 */
[----:B------:R0:W-:Y:S01]  /*18c40*/  STL [R1+0x48c], R2 ;  /* 0x00048c0201007387 */ /* 0x0001e20000100800 */
[----:B------:R-:W-:Y:S01]  /*18c50*/  FADD R31, R4, R31 ;  /* 0x0000001f041f7221 */ /* 0x000fe20000000000 */
[----:B------:R-:W-:-:S04]  /*18c60*/  FADD R29, R30, R29 ;  /* 0x0000001d1e1d7221 */ /* 0x000fc80000000000 */
        /* <DEDUP_REMOVED lines=53> */
[----:B------:R-:W4:Y:S04]  /*18fc0*/  LDL.LU R0, [R1+0x338] ;  /* 0x0003380001007983 */ /* 0x000f280000300800 */
[----:B------:R4:W-:Y:S01]  /*18fd0*/  STL [R1+0x4fc], R6 ;  /* 0x0004fc0601007387 */ /* 0x0009e20000100800 */
[----:B------:R-:W-:-:S03]  /*18fe0*/  FADD R7, R3, R7 ;  /* 0x0000000703077221 */ /* 0x000fc60000000000 */
[----:B0-----:R-:W4:Y:S04]  /*18ff0*/  LDL.LU R2, [R1+0x508] ;  /* 0x0005080001027983 */ /* 0x001f280000300800 */
[----:B------:R0:W-:Y:S01]  /*19000*/  STL [R1+0x500], R7 ;  /* 0x0005000701007387 */ /* 0x0001e20000100800 */
[----:B------:R-:W-:-:S03]  /*19010*/  FADD R9, R8, R9 ;  /* 0x0000000908097221 */ /* 0x000fc60000000000 */
[----:B------:R-:W4:Y:S04]  /*19020*/  LDL.LU R4, [R1+0x33c] ;  /* 0x00033c0001047983 */ /* 0x000f280000300800 */
[----:B------:R0:W-:Y:S04]  /*19030*/  STL [R1+0x504], R9 ;  /* 0x0005040901007387 */ /* 0x0001e80000100800 */
        /* <DEDUP_REMOVED lines=556> */
[----:B------:R-:W-:Y:S01]  /*1b300*/  STL [R1+0x6f8], R2 ;  /* 0x0006f80201007387 */ /* 0x000fe20000100800 */
[----:B------:R-:W-:Y:S01]  /*1b310*/  FADD R31, R4, R31 ;  /* 0x0000001f041f7221 */ /* 0x000fe20000000000 */
[----:B------:R-:W-:-:S04]  /*1b320*/  FADD R29, R30, R29 ;  /* 0x0000001d1e1d7221 */ /* 0x000fc80000000000 */
        /* <DEDUP_REMOVED lines=50> */
[----:B------:R-:W-:Y:S04]  /*1b650*/  STL [R1+0x760], R77 ;  /* 0x0007604d01007387 */ /* 0x000fe80000100800 */
[----:B------:R0:W-:Y:S01]  /*1b660*/  STL [R1+0x764], R75 ;  /* 0x0007644b01007387 */ /* 0x0001e20000100800 */
[----:B------:R-:W-:-:S03]  /*1b670*/  FADD R6, R5, R6 ;  /* 0x0000000605067221 */ /* 0x000fc60000000000 */
[----:B0-----:R-:W2:Y:S01]  /*1b680*/  LDL.LU R75, [R1+0xa4] ;  /* 0x0000a400014b7983 */ /* 0x001ea20000300800 */
[----:B------:R-:W-:-:S03]  /*1b690*/  FADD R7, R3, R7 ;  /* 0x0000000703077221 */ /* 0x000fc60000000000 */
[----:B------:R0:W-:Y:S04]  /*1b6a0*/  STL [R1+0x768], R6 ;  /* 0x0007680601007387 */ /* 0x0001e80000100800 */
[----:B------:R-:W2:Y:S01]  /*1b6b0*/  LDL.LU R76, [R1+0x774] ;  /* 0x00077400014c7983 */ /* 0x000ea20000300800 */
[----:B------:R-:W-:-:S03]  /*1b6c0*/  FADD R9, R8, R9 ;  /* 0x0000000908097221 */ /* 0x000fc60000000000 */
[----:B------:R1:W-:Y:S04]  /*1b6d0*/  STL [R1+0x76c], R7 ;  /* 0x00076c0701007387 */ /* 0x0003e80000100800 */
[----:B------:R-:W3:Y:S04]  /*1b6e0*/  LDL.LU R77, [R1+0xa8] ;  /* 0x0000a800014d7983 */ /* 0x000ee80000300800 */
[----:B------:R4:W-:Y:S04]  /*1b6f0*/  STL [R1+0x770], R9 ;  /* 0x0007700901007387 */ /* 0x0009e80000100800 */
[----:B------:R-:W3:Y:S04]  /*1b700*/  LDL.LU R78, [R1+0x778] ;  /* 0x00077800014e7983 */ /* 0x000ee80000300800 */
        /* <DEDUP_REMOVED lines=53> */
[----:B0-----:R-:W3:Y:S04]  /*1ba60*/  LDL.LU R6, [R1+0x7e4] ;  /* 0x0007e40001067983 */ /* 0x001ee80000300800 */
[----:B------:R-:W3:Y:S04]  /*1ba70*/  LDL.LU R3, [R1+0x58] ;  /* 0x0000580001037983 */ /* 0x000ee80000300800 */
[----:B-1----:R-:W3:Y:S04]  /*1ba80*/  LDL.LU R7, [R1+0x7e8] ;  /* 0x0007e80001077983 */ /* 0x002ee80000300800 */
[----:B------:R-:W3:Y:S04]  /*1ba90*/  LDL.LU R8, [R1+0x5c] ;  /* 0x00005c0001087983 */ /* 0x000ee80000300800 */
[----:B----4-:R-:W4:Y:S01]  /*1baa0*/  LDL.LU R9, [R1+0x7ec] ;  /* 0x0007ec0001097983 */ /* 0x010f220000300800 */
[----:B--2---:R-:W-:-:S03]  /*1bab0*/  FADD R76, R75, R76 ;  /* 0x0000004c4b4c7221 */ /* 0x004fc60000000000 */
[----:B------:R-:W2:Y:S04]  /*1bac0*/  LDL.LU R75, [R1+0xc90] ;  /* 0x000c9000014b7983 */ /* 0x000ea80000300800 */
[----:B------:R0:W-:Y:S01]  /*1bad0*/  STL [R1+0x774], R76 ;  /* 0x0007744c01007387 */ /* 0x0001e20000100800 */
[----:B---3--:R-:W-:-:S03]  /*1bae0*/  FADD R78, R77, R78 ;  /* 0x0000004e4d4e7221 */ /* 0x008fc60000000000 */
[----:B0-----:R-:W3:Y:S04]  /*1baf0*/  LDL.LU R76, [R1+0xc8c] ;  /* 0x000c8c00014c7983 */ /* 0x001ee80000300800 */
[----:B------:R-:W3:Y:S01]  /*1bb00*/  LDL.LU R77, [R1+0xc88] ;  /* 0x000c8800014d7983 */ /* 0x000ee20000300800 */
[----:B------:R-:W-:-:S03]  /*1bb10*/  FADD R64, R79, R64 ;  /* 0x000000404f407221 */ /* 0x000fc60000000000 */
[----:B------:R0:W-:Y:S01]  /*1bb20*/  STL [R1+0x778], R78 ;  /* 0x0007784e01007387 */ /* 0x0001e20000100800 */
[----:B------:R-:W-:-:S03]  /*1bb30*/  FADD R66, R65, R66 ;  /* 0x0000004241427221 */ /* 0x000fc60000000000 */
[----:B0-----:R-:W3:Y:S04]  /*1bb40*/  LDL.LU R78, [R1+0xc84] ;  /* 0x000c8400014e7983 */ /* 0x001ee80000300800 */
[----:B------:R-:W3:Y:S01]  /*1bb50*/  LDL.LU R79, [R1+0xc80] ;  /* 0x000c8000014f7983 */ /* 0x000ee20000300800 */
[----:B------:R-:W-:-:S03]  /*1bb60*/  FADD R68, R67, R68 ;  /* 0x0000004443447221 */ /* 0x000fc60000000000 */
[----:B------:R0:W-:Y:S01]  /*1bb70*/  STL [R1+0x77c], R64 ;  /* 0x00077c4001007387 */ /* 0x0001e20000100800 */
[----:B------:R-:W-:-:S03]  /*1bb80*/  FADD R70, R69, R70 ;  /* 0x0000004645467221 */ /* 0x000fc60000000000 */
[----:B0-----:R-:W3:Y:S04]  /*1bb90*/  LDL.LU R64, [R1+0xc7c] ;  /* 0x000c7c0001407983 */ /* 0x001ee80000300800 */
[----:B------:R-:W3:Y:S04]  /*1bba0*/  LDL.LU R65, [R1+0xc78] ;  /* 0x000c780001417983 */ /* 0x000ee80000300800 */
[----:B------:R0:W-:Y:S01]  /*1bbb0*/  STL [R1+0x780], R66 ;  /* 0x0007804201007387 */ /* 0x0001e20000100800 */
[----:B------:R-:W-:Y:S01]  /*1bbc0*/  FADD R56, R71, R56 ;  /* 0x0000003847387221 */ /* 0x000fe20000000000 */
[----:B------:R-:W-:-:S02]  /*1bbd0*/  FADD R58, R57, R58 ;  /* 0x0000003a393a7221 */ /* 0x000fc40000000000 */
[----:B0-----:R-:W3:Y:S04]  /*1bbe0*/  LDL.LU R66, [R1+0xc74] ;  /* 0x000c740001427983 */ /* 0x001ee80000300800 */
[----:B------:R-:W3:Y:S04]  /*1bbf0*/  LDL.LU R67, [R1+0xc70] ;  /* 0x000c700001437983 */ /* 0x000ee80000300800 */
[----:B------:R0:W-:Y:S01]  /*1bc00*/  STL [R1+0x784], R68 ;  /* 0x0007844401007387 */ /* 0x0001e20000100800 */
[----:B------:R-:W-:-:S03]  /*1bc10*/  FADD R60, R59, R60 ;  /* 0x0000003c3b3c7221 */ /* 0x000fc60000000000 */
        /* <DEDUP_REMOVED lines=28> */
[----:B------:R-:W-:Y:S01]  /*1bde0*/  FADD R30, R31, R30 ;  /* 0x0000001e1f1e7221 */ /* 0x000fe20000000000 */
[----:B------:R-:W-:Y:S01]  /*1bdf0*/  FADD R28, R29, R28 ;  /* 0x0000001c1d1c7221 */ /* 0x000fe20000000000 */
[----:B------:R-:W-:Y:S01]  /*1be00*/  FADD R26, R27, R26 ;  /* 0x0000001a1b1a7221 */ /* 0x000fe20000000000 */
        /* <DEDUP_REMOVED lines=14> */
[----:B------:R-:W-:Y:S04]  /*1bef0*/  STL [R1+0x7ac], R0 ;  /* 0x0007ac0001007387 */ /* 0x000fe80000100800 */
[----:B------:R-:W-:Y:S04]  /*1bf00*/  STL [R1+0x7b0], R4 ;  /* 0x0007b00401007387 */ /* 0x000fe80000100800 */
[----:B------:R-:W-:Y:S01]  /*1bf10*/  STL [R1+0x7b4], R30 ;  /* 0x0007b41e01007387 */ /* 0x000fe20000100800 */
[----:B------:R-:W-:-:S03]  /*1bf20*/  FADD R44, R45, R44 ;  /* 0x0000002c2d2c7221 */ /* 0x000fc60000000000 */
[----:B------:R-:W-:Y:S01]  /*1bf30*/  STL [R1+0x7b8], R28 ;  /* 0x0007b81c01007387 */ /* 0x000fe20000100800 */
[----:B------:R-:W-:-:S03]  /*1bf40*/  FADD R42, R43, R42 ;  /* 0x0000002a2b2a7221 */ /* 0x000fc60000000000 */
[----:B------:R-:W-:Y:S01]  /*1bf50*/  STL [R1+0x7bc], R26 ;  /* 0x0007bc1a01007387 */ /* 0x000fe20000100800 */
[----:B------:R-:W-:-:S03]  /*1bf60*/  FADD R40, R41, R40 ;  /* 0x0000002829287221 */ /* 0x000fc60000000000 */
[----:B------:R-:W-:Y:S04]  /*1bf70*/  STL [R1+0x7c0], R24 ;  /* 0x0007c01801007387 */ /* 0x000fe80000100800 */
[----:B------:R-:W-:Y:S01]  /*1bf80*/  STL [R1+0x7c4], R38 ;  /* 0x0007c42601007387 */ /* 0x000fe20000100800 */
[----:B------:R-:W-:-:S03]  /*1bf90*/  FADD R6, R5, R6 ;  /* 0x0000000605067221 */ /* 0x000fc60000000000 */
[----:B------:R-:W-:Y:S04]  /*1bfa0*/  STL [R1+0x7c8], R36 ;  /* 0x0007c82401007387 */ /* 0x000fe80000100800 */
[----:B------:R-:W-:Y:S01]  /*1bfb0*/  STL [R1+0x7cc], R34 ;  /* 0x0007cc2201007387 */ /* 0x000fe20000100800 */
[----:B------:R-:W-:-:S03]  /*1bfc0*/  FADD R7, R3, R7 ;  /* 0x0000000703077221 */ /* 0x000fc60000000000 */
[----:B------:R-:W-:Y:S04]  /*1bfd0*/  STL [R1+0x7d0], R32 ;  /* 0x0007d02001007387 */ /* 0x000fe80000100800 */
[----:B------:R-:W-:Y:S01]  /*1bfe0*/  STL [R1+0x7d4], R46 ;  /* 0x0007d42e01007387 */ /* 0x000fe20000100800 */
[----:B----4-:R-:W-:-:S03]  /*1bff0*/  FADD R9, R8, R9 ;  /* 0x0000000908097221 */ /* 0x010fc60000000000 */
[----:B------:R-:W-:Y:S04]  /*1c000*/  STL [R1+0x7d8], R44 ;  /* 0x0007d82c01007387 */ /* 0x000fe80000100800 */
[----:B------:R-:W-:Y:S04]  /*1c010*/  STL [R1+0x7dc], R42 ;  /* 0x0007dc2a01007387 */ /* 0x000fe80000100800 */
[----:B------:R0:W-:Y:S04]  /*1c020*/  STL [R1+0x7e0], R40 ;  /* 0x0007e02801007387 */ /* 0x0001e80000100800 */
[----:B0-----:R-:W4:Y:S04]  /*1c030*/  LDL.LU R40, [R1+0x20] ;  /* 0x0000200001287983 */ /* 0x001f280000300800 */
[----:B------:R0:W-:Y:S04]  /*1c040*/  STL [R1+0x7e4], R6 ;  /* 0x0007e40601007387 */ /* 0x0001e80000100800 */
[----:B------:R-:W4:Y:S04]  /*1c050*/  LDL.LU R27, [R1+0x7f0] ;  /* 0x0007f000011b7983 */ /* 0x000f280000300800 */
[----:B------:R1:W-:Y:S04]  /*1c060*/  STL [R1+0x7e8], R7 ;  /* 0x0007e80701007387 */ /* 0x0003e80000100800 */
[----:B------:R-:W2:Y:S04]  /*1c070*/  LDL.LU R0, [R1+0x24] ;  /* 0x0000240001007983 */ /* 0x000ea80000300800 */
[----:B------:R1:W-:Y:S04]  /*1c080*/  STL [R1+0x7ec], R9 ;  /* 0x0007ec0901007387 */ /* 0x0003e80000100800 */
[----:B------:R-:W2:Y:S04]  /*1c090*/  LDL.LU R28, [R1+0x7f4] ;  /* 0x0007f400011c7983 */ /* 0x000ea80000300800 */
        /* <DEDUP_REMOVED lines=10> */
[----:B------:R-:W3:Y:S04]  /*1c140*/  LDL.LU R41, [R1+0x3c] ;  /* 0x00003c0001297983 */ /* 0x000ee80000300800 */
[----:B------:R-:W3:Y:S04]  /*1c150*/  LDL.LU R9, [R1+0x80c] ;  /* 0x00080c0001097983 */ /* 0x000ee80000300800 */
[----:B------:R-:W3:Y:S04]  /*1c160*/  LDL.LU R42, [R1] ;  /* 0x00000000012a7983 */ /* 0x000ee80000300800 */
        /* <DEDUP_REMOVED lines=15> */
[----:B------:R-:W3:Y:S01]  /*1c260*/  LDL.LU R26, [R1+0x830] ;  /* 0x00083000011a7983 */ /* 0x000ee20000300800 */
[----:B----4-:R-:W-:-:S03]  /*1c270*/  FADD R27, R40, R27 ;  /* 0x0000001b281b7221 */ /* 0x010fc60000000000 */
[----:B------:R-:W4:Y:S04]  /*1c280*/  LDL.LU R40, [R1+0xc1c] ;  /* 0x000c1c0001287983 */ /* 0x000f280000300800 */
[----:B------:R0:W-:Y:S01]  /*1c290*/  STL [R1+0x7f0], R27 ;  /* 0x0007f01b01007387 */ /* 0x0001e20000100800 */
[----:B--2---:R-:W-:-:S03]  /*1c2a0*/  FADD R28, R0, R28 ;  /* 0x0000001c001c7221 */ /* 0x004fc60000000000 */
[----:B0-----:R-:W2:Y:S04]  /*1c2b0*/  LDL.LU R27, [R1+0x834] ;  /* 0x00083400011b7983 */ /* 0x001ea80000300800 */
[----:B------:R0:W-:Y:S01]  /*1c2c0*/  STL [R1+0x7f4], R28 ;  /* 0x0007f41c01007387 */ /* 0x0001e20000100800 */
[----:B---3--:R-:W-:-:S03]  /*1c2d0*/  FADD R29, R2, R29 ;  /* 0x0000001d021d7221 */ /* 0x008fc60000000000 */
[----:B0-----:R-:W3:Y:S01]  /*1c2e0*/  LDL.LU R28, [R1+0x838] ;  /* 0x00083800011c7983 */ /* 0x001ee20000300800 */
[----:B------:R-:W-:-:S03]  /*1c2f0*/  FADD R30, R4, R30 ;  /* 0x0000001e041e7221 */ /* 0x000fc60000000000 */
[----:B------:R0:W-:Y:S01]  /*1c300*/  STL [R1+0x7f8], R29 ;  /* 0x0007f81d01007387 */ /* 0x0001e20000100800 */
[----:B------:R-:W-:-:S03]  /*1c310*/  FADD R5, R31, R5 ;  /* 0x000000051f057221 */ /* 0x000fc60000000000 */
[----:B0-----:R-:W4:Y:S04]  /*1c320*/  LDL.LU R29, [R1+0x83c] ;  /* 0x00083c00011d7983 */ /* 0x001f280000300800 */
[----:B------:R0:W-:Y:S04]  /*1c330*/  STL [R1+0x7fc], R30 ;  /* 0x0007fc1e01007387 */ /* 0x0001e80000100800 */
[----:B0-----:R-:W4:Y:S04]  /*1c340*/  LDL.LU R30, [R1+0x840] ;  /* 0x00084000011e7983 */ /* 0x001f280000300800 */
[----:B------:R-:W4:Y:S04]  /*1c350*/  LDL.LU R31, [R1+0x844] ;  /* 0x00084400011f7983 */ /* 0x000f280000300800 */
[----:B------:R-:W4:Y:S01]  /*1c360*/  LDL.LU R4, [R1+0x848] ;  /* 0x0008480001047983 */ /* 0x000f220000300800 */
[----:B------:R-:W-:Y:S01]  /*1c370*/  FADD R3, R6, R3 ;  /* 0x0000000306037221 */ /* 0x000fe20000000000 */
[----:B------:R-:W-:-:S02]  /*1c380*/  FADD R8, R7, R8 ;  /* 0x0000000807087221 */ /* 0x000fc40000000000 */
[----:B------:R0:W-:Y:S04]  /*1c390*/  STL [R1+0x800], R5 ;  /* 0x0008000501007387 */ /* 0x0001e80000100800 */
[----:B------:R-:W4:Y:S04]  /*1c3a0*/  LDL.LU R0, [R1+0x868] ;  /* 0x0008680001007983 */ /* 0x000f280000300800 */
[----:B------:R1:W-:Y:S01]  /*1c3b0*/  STL [R1+0x804], R3 ;  /* 0x0008040301007387 */ /* 0x0003e20000100800 */
[----:B------:R-:W-:-:S03]  /*1c3c0*/  FADD R9, R41, R9 ;  /* 0x0000000929097221 */ /* 0x000fc60000000000 */
[----:B------:R-:W4:Y:S04]  /*1c3d0*/  LDL.LU R2, [R1+0x86c] ;  /* 0x00086c0001027983 */ /* 0x000f280000300800 */
[----:B0-----:R-:W4:Y:S04]  /*1c3e0*/  LDL.LU R5, [R1+0x870] ;  /* 0x0008700001057983 */ /* 0x001f280000300800 */
[----:B------:R0:W-:Y:S01]  /*1c3f0*/  STL [R1+0x808], R8 ;  /* 0x0008080801007387 */ /* 0x0001e20000100800 */
[----:B------:R-:W-:-:S03]  /*1c400*/  FADD R43, R42, R43 ;  /* 0x0000002b2a2b7221 */ /* 0x000fc60000000000 */
[----:B------:R-:W4:Y:S04]  /*1c410*/  LDL.LU R6, [R1+0x874] ;  /* 0x0008740001067983 */ /* 0x000f280000300800 */
[----:B-1----:R-:W4:Y:S04]  /*1c420*/  LDL.LU R3, [R1+0x878] ;  /* 0x0008780001037983 */ /* 0x002f280000300800 */
[----:B------:R-:W4:Y:S01]  /*1c430*/  LDL.LU R7, [R1+0x87c] ;  /* 0x00087c0001077983 */ /* 0x000f220000300800 */
[----:B------:R-:W-:-:S03]  /*1c440*/  FADD R45, R44, R45 ;  /* 0x0000002d2c2d7221 */ /* 0x000fc60000000000 */
[----:B0-----:R-:W4:Y:S04]  /*1c450*/  LDL.LU R8, [R1+0x880] ;  /* 0x0008800001087983 */ /* 0x001f280000300800 */
[----:B------:R-:W4:Y:S04]  /*1c460*/  LDL.LU R41, [R1+0xc18] ;  /* 0x000c180001297983 */ /* 0x000f280000300800 */
[----:B------:R0:W-:Y:S01]  /*1c470*/  STL [R1+0x80c], R9 ;  /* 0x00080c0901007387 */ /* 0x0001e20000100800 */
[----:B------:R-:W-:Y:S01]  /*1c480*/  FADD R47, R46, R47 ;  /* 0x0000002f2e2f7221 */ /* 0x000fe20000000000 */
[----:B------:R-:W-:-:S02]  /*1c490*/  FADD R33, R32, R33 ;  /* 0x0000002120217221 */ /* 0x000fc40000000000 */
[----:B0-----:R-:W4:Y:S04]  /*1c4a0*/  LDL.LU R9, [R1+0x884] ;  /* 0x0008840001097983 */ /* 0x001f280000300800 */
[----:B------:R-:W4:Y:S04]  /*1c4b0*/  LDL.LU R42, [R1+0xc14] ;  /* 0x000c1400012a7983 */ /* 0x000f280000300800 */
[----:B------:R0:W-:Y:S01]  /*1c4c0*/  STL [R1+0x810], R43 ;  /* 0x0008102b01007387 */ /* 0x0001e20000100800 */
[----:B------:R-:W-:-:S03]  /*1c4d0*/  FADD R35, R34, R35 ;  /* 0x0000002322237221 */ /* 0x000fc60000000000 */
        /* <DEDUP_REMOVED lines=15> */
[----:B------:R0:W-:Y:S04]  /*1c5d0*/  STL [R1+0x820], R35 ;  /* 0x0008202301007387 */ /* 0x0001e80000100800 */
        /* <DEDUP_REMOVED lines=10> */
[----:B------:R0:W-:Y:S04]  /*1c680*/  STL [R1+0x830], R26 ;  /* 0x0008301a01007387 */ /* 0x0001e80000100800 */
[----:B0-----:R-:W4:Y:S04]  /*1c690*/  LDL.LU R26, [R1+0xbd4] ;  /* 0x000bd400011a7983 */ /* 0x001f280000300800 */
[----:B------:R-:W4:Y:S01]  /*1c6a0*/  LDL.LU R224, [R1+0x864] ;  /* 0x0008640001e07983 */ /* 0x000f220000300800 */
[----:B--2---:R-:W-:-:S05]  /*1c6b0*/  FADD R27, R225, R27 ;  /* 0x0000001be11b7221 */ /* 0x004fca0000000000 */
[----:B------:R0:W-:Y:S01]  /*1c6c0*/  STL [R1+0x834], R27 ;  /* 0x0008341b01007387 */ /* 0x0001e20000100800 */
[----:B---3--:R-:W-:-:S03]  /*1c6d0*/  FADD R28, R226, R28 ;  /* 0x0000001ce21c7221 */ /* 0x008fc60000000000 */
[----:B0-----:R-:W2:Y:S04]  /*1c6e0*/  LDL.LU R27, [R1+0xbd0] ;  /* 0x000bd000011b7983 */ /* 0x001ea80000300800 */
[----:B------:R-:W3:Y:S04]  /*1c6f0*/  LDL.LU R225, [R1+0x860] ;  /* 0x0008600001e17983 */ /* 0x000ee80000300800 */
[----:B------:R0:W-:Y:S01]  /*1c700*/  STL [R1+0x838], R28 ;  /* 0x0008381c01007387 */ /* 0x0001e20000100800 */
[----:B----4-:R-:W-:-:S03]  /*1c710*/  FADD R29, R227, R29 ;  /* 0x0000001de31d7221 */ /* 0x010fc60000000000 */
[----:B0-----:R-:W4:Y:S04]  /*1c720*/  LDL.LU R28, [R1+0xbcc] ;  /* 0x000bcc00011c7983 */ /* 0x001f280000300800 */
[----:B------:R-:W2:Y:S01]  /*1c730*/  LDL.LU R226, [R1+0x85c] ;  /* 0x00085c0001e27983 */ /* 0x000ea20000300800 */
[----:B------:R-:W-:-:S03]  /*1c740*/  FADD R30, R228, R30 ;  /* 0x0000001ee41e7221 */ /* 0x000fc60000000000 */
[----:B------:R0:W-:Y:S01]  /*1c750*/  STL [R1+0x83c], R29 ;  /* 0x00083c1d01007387 */ /* 0x0001e20000100800 */
[----:B------:R-:W-:Y:S01]  /*1c760*/  FADD R31, R229, R31 ;  /* 0x0000001fe51f7221 */ /* 0x000fe20000000000 */
[----:B------:R-:W-:Y:S02]  /*1c770*/  FADD R4, R230, R4 ;  /* 0x00000004e6047221 */ /* 0x000fe40000000000 */
        /* <DEDUP_REMOVED lines=9> */
[----:B0-----:R1:W5:Y:S04]  /*1c810*/  LDL.LU R4, [R1+0xbbc] ;  /* 0x000bbc0001047983 */ /* 0x0013680000300800 */
[----:B------:R-:W4:Y:S01]  /*1c820*/  LDL.LU R230, [R1+0x84c] ;  /* 0x00084c0001e67983 */ /* 0x000f220000300800 */
[----:B------:R-:W-:Y:S01]  /*1c830*/  FADD R0, R222, R0 ;  /* 0x00000000de007221 */ /* 0x000fe20000000000 */
[----:B------:R-:W-:Y:S01]  /*1c840*/  FADD R2, R223, R2 ;  /* 0x00000002df027221 */ /* 0x000fe20000000000 */
[----:B-----5:R-:W-:Y:S01]  /*1c850*/  FADD R5, R208, R5 ;  /* 0x00000005d0057221 */ /* 0x020fe20000000000 */
[----:B------:R-:W-:Y:S01]  /*1c860*/  FADD R6, R209, R6 ;  /* 0x00000006d1067221 */ /* 0x000fe20000000000 */
[----:B------:R-:W-:Y:S01]  /*1c870*/  FADD R224, R221, R224 ;  /* 0x000000e0dde07221 */ /* 0x000fe20000000000 */
[----:B---3--:R-:W-:Y:S01]  /*1c880*/  FADD R225, R220, R225 ;  /* 0x000000e1dce17221 */ /* 0x008fe20000000000 */
[----:B--2---:R-:W-:Y:S01]  /*1c890*/  FADD R226, R219, R226 ;  /* 0x000000e2dbe27221 */ /* 0x004fe20000000000 */
[----:B----4-:R-:W-:Y:S01]  /*1c8a0*/  FADD R227, R218, R227 ;  /* 0x000000e3dae37221 */ /* 0x010fe20000000000 */
[----:B------:R-:W-:Y:S01]  /*1c8b0*/  FADD R228, R217, R228 ;  /* 0x000000e4d9e47221 */ /* 0x000fe20000000000 */
[----:B------:R-:W-:Y:S01]  /*1c8c0*/  FADD R229, R216, R229 ;  /* 0x000000e5d8e57221 */ /* 0x000fe20000000000 */
[----:B------:R-:W-:-:S05]  /*1c8d0*/  FADD R230, R231, R230 ;  /* 0x000000e6e7e67221 */ /* 0x000fca0000000000 */
        /* <DEDUP_REMOVED lines=9> */
[----:B------:R2:W-:Y:S04]  /*1c970*/  STL [R1+0x870], R5 ;  /* 0x0008700501007387 */ /* 0x0005e80000100800 */
[----:B------:R3:W-:Y:S04]  /*1c980*/  STL [R1+0x874], R6 ;  /* 0x0008740601007387 */ /* 0x0007e80000100800 */
[----:B0-----:R-:W4:Y:S01]  /*1c990*/  LDL.LU R2, [R1+0x888] ;  /* 0x0008880001027983 */ /* 0x001f220000300800 */
[----:B------:R-:W-:Y:S01]  /*1c9a0*/  FADD R3, R210, R3 ;  /* 0x00000003d2037221 */ /* 0x000fe20000000000 */
[----:B------:R-:W-:Y:S01]  /*1c9b0*/  FADD R7, R211, R7 ;  /* 0x00000007d3077221 */ /* 0x000fe20000000000 */
[----:B------:R-:W-:Y:S01]  /*1c9c0*/  FADD R8, R212, R8 ;  /* 0x00000008d4087221 */ /* 0x000fe20000000000 */
[----:B------:R-:W-:-:S02]  /*1c9d0*/  FADD R9, R213, R9 ;  /* 0x00000009d5097221 */ /* 0x000fc40000000000 */
[----:B------:R0:W-:Y:S04]  /*1c9e0*/  STL [R1+0x878], R3 ;  /* 0x0008780301007387 */ /* 0x0001e80000100800 */
[----:B------:R1:W-:Y:S04]  /*1c9f0*/  STL [R1+0x87c], R7 ;  /* 0x00087c0701007387 */ /* 0x0003e80000100800 */
[----:B------:R-:W4:Y:S04]  /*1ca00*/  LDL.LU R0, [R1+0x88c] ;  /* 0x00088c0001007983 */ /* 0x000f280000300800 */
[----:B------:R1:W-:Y:S04]  /*1ca10*/  STL [R1+0x880], R8 ;  /* 0x0008800801007387 */ /* 0x0003e80000100800 */
[----:B------:R-:W4:Y:S04]  /*1ca20*/  LDL.LU R213, [R1+0x894] ;  /* 0x0008940001d57983 */ /* 0x000f280000300800 */
        /* <DEDUP_REMOVED lines=23> */
[----:B---3--:R-:W3:Y:S04]  /*1cba0*/  LDL.LU R6, [R1+0x8f0] ;  /* 0x0008f00001067983 */ /* 0x008ee80000300800 */
[----:B0-----:R-:W3:Y:S04]  /*1cbb0*/  LDL.LU R3, [R1+0x8f4] ;  /* 0x0008f40001037983 */ /* 0x001ee80000300800 */
[----:B-1----:R-:W3:Y:S04]  /*1cbc0*/  LDL.LU R7, [R1+0x8f8] ;  /* 0x0008f80001077983 */ /* 0x002ee80000300800 */
[----:B------:R-:W3:Y:S04]  /*1cbd0*/  LDL.LU R8, [R1+0x8fc] ;  /* 0x0008fc0001087983 */ /* 0x000ee80000300800 */
[----:B------:R-:W3:Y:S01]  /*1cbe0*/  LDL.LU R9, [R1+0x900] ;  /* 0x0009000001097983 */ /* 0x000ee20000300800 */
[----:B----4-:R-:W-:-:S05]  /*1cbf0*/  FADD R2, R214, R2 ;  /* 0x00000002d6027221 */ /* 0x010fca0000000000 */
[----:B------:R0:W-:Y:S04]  /*1cc00*/  STL [R1+0x888], R2 ;  /* 0x0008880201007387 */ /* 0x0001e80000100800 */
[----:B0-----:R1:W5:Y:S04]  /*1cc10*/  LDL.LU R2, [R1+0xbb8] ;  /* 0x000bb80001027983 */ /* 0x0013680000300800 */
[----:B------:R-:W4:Y:S01]  /*1cc20*/  LDL.LU R214, [R1+0x890] ;  /* 0x0008900001d67983 */ /* 0x000f220000300800 */
[----:B------:R-:W-:Y:S01]  /*1cc30*/  FADD R0, R215, R0 ;  /* 0x00000000d7007221 */ /* 0x000fe20000000000 */
[----:B------:R-:W-:-:S04]  /*1cc40*/  FADD R213, R201, R213 ;  /* 0x000000d5c9d57221 */ /* 0x000fc80000000000 */
[----:B------:R0:W-:Y:S01]  /*1cc50*/  STL [R1+0x88c], R0 ;  /* 0x00088c0001007387 */ /* 0x0001e20000100800 */
[----:B------:R-:W-:Y:S01]  /*1cc60*/  FADD R212, R202, R212 ;  /* 0x000000d4cad47221 */ /* 0x000fe20000000000 */
[----:B------:R-:W-:Y:S02]  /*1cc70*/  FADD R211, R203, R211 ;  /* 0x000000d3cbd37221 */ /* 0x000fe40000000000 */
[----:B0-----:R1:W5:Y:S01]  /*1cc80*/  LDL.LU R0, [R1+0xbb4] ;  /* 0x000bb40001007983 */ /* 0x0013620000300800 */
[----:B------:R-:W-:Y:S01]  /*1cc90*/  FADD R210, R204, R210 ;  /* 0x000000d2ccd27221 */ /* 0x000fe20000000000 */
        /* <DEDUP_REMOVED lines=18> */
[----:B--2---:R-:W-:Y:S01]  /*1cdc0*/  FADD R5, R191, R5 ;  /* 0x00000005bf057221 */ /* 0x004fe20000000000 */
[----:B---3--:R-:W-:Y:S01]  /*1cdd0*/  FADD R6, R176, R6 ;  /* 0x00000006b0067221 */ /* 0x008fe20000000000 */
[----:B------:R-:W-:Y:S01]  /*1cde0*/  FADD R3, R177, R3 ;  /* 0x00000003b1037221 */ /* 0x000fe20000000000 */
[----:B------:R-:W-:Y:S01]  /*1cdf0*/  FADD R7, R178, R7 ;  /* 0x00000007b2077221 */ /* 0x000fe20000000000 */
[----:B------:R-:W-:Y:S01]  /*1ce00*/  FADD R8, R179, R8 ;  /* 0x00000008b3087221 */ /* 0x000fe20000000000 */
[----:B------:R-:W-:Y:S01]  /*1ce10*/  FADD R9, R180, R9 ;  /* 0x00000009b4097221 */ /* 0x000fe20000000000 */
[----:B----4-:R-:W-:-:S05]  /*1ce20*/  FADD R214, R200, R214 ;  /* 0x000000d6c8d67221 */ /* 0x010fca0000000000 */
[----:B------:R0:W-:Y:S04]  /*1ce30*/  STL [R1+0x890], R214 ;  /* 0x000890d601007387 */ /* 0x0001e80000100800 */
        /* <DEDUP_REMOVED lines=25> */
[----:B------:R-:W4:Y:S04]  /*1cfd0*/  LDL.LU R200, [R1+0x904] ;  /* 0x0009040001c87983 */ /* 0x000f280000300800 */
[----:B------:R1:W-:Y:S04]  /*1cfe0*/  STL [R1+0x8f8], R7 ;  /* 0x0008f80701007387 */ /* 0x0003e80000100800 */
[----:B------:R-:W4:Y:S04]  /*1cff0*/  LDL.LU R215, [R1+0x908] ;  /* 0x0009080001d77983 */ /* 0x000f280000300800 */
[----:B------:R1:W-:Y:S04]  /*1d000*/  STL [R1+0x8fc], R8 ;  /* 0x0008fc0801007387 */ /* 0x0003e80000100800 */
[----:B0-----:R-:W4:Y:S04]  /*1d010*/  LDL.LU R214, [R1+0x90c] ;  /* 0x00090c0001d67983 */ /* 0x001f280000300800 */
[----:B------:R0:W-:Y:S04]  /*1d020*/  STL [R1+0x900], R9 ;  /* 0x0009000901007387 */ /* 0x0001e80000100800 */
[----:B--2---:R-:W2:Y:S04]  /*1d030*/  LDL.LU R213, [R1+0x910] ;  /* 0x0009100001d57983 */ /* 0x004ea80000300800 */
[----:B---3--:R-:W3:Y:S04]  /*1d040*/  LDL.LU R212, [R1+0x914] ;  /* 0x0009140001d47983 */ /* 0x008ee80000300800 */
[----:B----4-:R-:W4:Y:S04]  /*1d050*/  LDL.LU R211, [R1+0x918] ;  /* 0x0009180001d37983 */ /* 0x010f280000300800 */
        /* <DEDUP_REMOVED lines=24> */
[----:B0-----:R-:W4:Y:S01]  /*1d1e0*/  LDL.LU R9, [R1+0x97c] ;  /* 0x00097c0001097983 */ /* 0x001f220000300800 */
[----:B------:R-:W-:Y:S01]  /*1d1f0*/  FADD R200, R181, R200 ;  /* 0x000000c8b5c87221 */ /* 0x000fe20000000000 */
[----:B------:R-:W-:-:S04]  /*1d200*/  FADD R215, R182, R215 ;  /* 0x000000d7b6d77221 */ /* 0x000fc80000000000 */
        /* <DEDUP_REMOVED lines=91> */
[----:B------:R-:W-:Y:S01]  /*1d7c0*/  FADD R200, R148, R200 ;  /* 0x000000c894c87221 */ /* 0x000fe20000000000 */
        /* <DEDUP_REMOVED lines=335> */
[----:B------:R-:W-:Y:S01]  /*1ecc0*/  FADD R8, R30, R8 ;  /* 0x000000081e087221 */ /* 0x000fe20000000000 */
[----:B------:R-:W-:-:S05]  /*1ecd0*/  FADD R9, R9, R31 ;  /* 0x0000001f09097221 */ /* 0x000fca0000000000 */
[----:B------:R1:W-:Y:S04]  /*1ece0*/  STL [R1+0xb6c], R9 ;  /* 0x000b6c0901007387 */ /* 0x0003e80000100800 */
[----:B------:R1:W-:Y:S04]  /*1ecf0*/  STL [R1+0xb64], R7 ;  /* 0x000b640701007387 */ /* 0x0003e80000100800 */
[----:B------:R1:W-:Y:S02]  /*1ed00*/  STL [R1+0xb68], R8 ;  /* 0x000b680801007387 */ /* 0x0003e40000100800 */
.L_x_29:
[----:B-1----:R1:W5:Y:S01]  /*1ed10*/  LDL R6, [R1+0xb88] ;  /* 0x000b880001067983 */ /* 0x0023620000100800 */
[----:B------:R-:W3:Y:S03]  /*1ed20*/  LDC R3, c[0x0][0x28c] ;  /* 0x0000a300ff037b82 */ /* 0x000ee60000000800 */
[----:B------:R1:W5:Y:S01]  /*1ed30*/  LDL R5, [R1+0xbb0] ;  /* 0x000bb00001057983 */ /* 0x0003620000100800 */
[----:B---3--:R-:W-:-:S13]  /*1ed40*/  ISETP.GE.AND P0, PT, R3, 0x1, PT ;  /* 0x000000010300780c */ /* 0x008fda0003f06270 */
[----:B-1----:R-:W-:Y:S05]  /*1ed50*/  @!P0 BRA `(.L_x_30) ;  /* 0x0000000000648947 */ /* 0x002fea0003800000 */
[----:B------:R-:W3:Y:S02]  /*1ed60*/  LDL R7, [R1+0xb98] ;  /* 0x000b980001077983 */ /* 0x000ee40000100800 */
[----:B---3--:R-:W-:-:S13]  /*1ed70*/  R2UR UR11, R7 ;  /* 0x00000000070b72ca */ /* 0x008fda00000e0000 */
[----:B------:R-:W-:-:S06]  /*1ed80*/  UISETP.NE.AND UP0, UPT, UR11, 0x3, UPT ;  /* 0x000000030b00788c */ /* 0x000fcc000bf05270 */
[----:B------:R-:W-:-:S13]  /*1ed90*/  PLOP3.LUT P0, PT, PT, PT, UP0, 0x80, 0x0 ;  /* 0x000000000000781c */ /* 0x000fda0003f0f008 */
[----:B------:R-:W-:Y:S05]  /*1eda0*/  @!P0 BRA `(.L_x_31) ;  /* 0x0000000000048947 */ /* 0x000fea0003800000 */
[----:B------:R-:W-:Y:S01]  /*1edb0*/  BPT.TRAP 0x1 ;  /* 0x000000040000795c */ /* 0x000fe20000300000 */
.L_x_31:
[----:B------:R-:W3:Y:S01]  /*1edc0*/  LDL R3, [R1+0xb9c] ;  /* 0x000b9c0001037983 */ /* 0x000ee20000100800 */
[----:B-----5:R-:W-:Y:S02]  /*1edd0*/  R2UR UR13, R5 ;  /* 0x00000000050d72ca */ /* 0x020fe400000e0000 */
[----:B------:R-:W-:Y:S02]  /*1ede0*/  R2UR UR12, R6 ;  /* 0x00000000060c72ca */ /* 0x000fe400000e0000 */
[----:B------:R-:W-:-:S09]  /*1edf0*/  R2UR UR15, R4 ;  /* 0x00000000040f72ca */ /* 0x000fd200000e0000 */
[----:B------:R-:W-:-:S04]  /*1ee00*/  UISETP.LT.AND UP0, UPT, UR13, 0x1, UPT ;  /* 0x000000010d00788c */ /* 0x000fc8000bf01270 */
[----:B------:R-:W-:-:S04]  /*1ee10*/  USEL UR11, UR13, 0x1, UP0 ;  /* 0x000000010d0b7887 */ /* 0x000fc80008000000 */
[----:B------:R-:W-:-:S04]  /*1ee20*/  UIADD3 UR11, UR12, UR13, -UR11 ;  /* 0x0000000d0c0b7290 */ /* 0x000fc8000fffe80b */
[----:B------:R-:W-:-:S04]  /*1ee30*/  UIMAD.WIDE.U32 UR12, UR11, 0x38e38e39, URZ ;  /* 0x38e38e390b0c78a5 */ /* 0x000fc8000f8e003f */
[----:B------:R-:W-:-:S04]  /*1ee40*/  USHF.R.U32.HI UR12, URZ, 0x1, UR13 ;  /* 0x000000013f0c7899 */ /* 0x000fc8000801160d */
[----:B------:R-:W-:-:S04]  /*1ee50*/  UIMAD UR11, UR12, -0x9, UR11 ;  /* 0xfffffff70c0b78a4 */ /* 0x000fc8000f8e020b */
[----:B------:R-:W-:-:S04]  /*1ee60*/  ULEA UR11, UR11, UR15, 0x3 ;  /* 0x0000000f0b0b7291 */ /* 0x000fc8000f8e183f */
[----:B------:R-:W-:-:S04]  /*1ee70*/  UIADD3 UR11, UR11, 0x48, URZ ;  /* 0x000000480b0b7890 */ /* 0x000fc8000fffe03f */
[----:B------:R-:W-:-:S09]  /*1ee80*/  UPRMT UR11, URZ, 0x654, UR11 ;  /* 0x000006543f0b7896 */ /* 0x000fd2000800000b */
[----:B------:R-:W-:Y:S01]  /*1ee90*/  SYNCS.ARRIVE.TRANS64.RED.A1T0 RZ, [UR11], RZ ;  /* 0x000000ffffff79a7 */ /* 0x000fe2000810040b */
[----:B---3--:R-:W-:-:S13]  /*1eea0*/  R2UR UR14, R3 ;  /* 0x00000000030e72ca */ /* 0x008fda00000e0000 */
[----:B------:R-:W-:-:S06]  /*1eeb0*/  UISETP.GT.U32.AND UP0, UPT, UR14, 0x1, UPT ;  /* 0x000000010e00788c */ /* 0x000fcc000bf04070 */
[----:B------:R-:W-:-:S13]  /*1eec0*/  PLOP3.LUT P0, PT, PT, PT, UP0, 0x80, 0x0 ;  /* 0x000000000000781c */ /* 0x000fda0003f0f008 */
[----:B------:R-:W-:Y:S05]  /*1eed0*/  @P0 BRA `(.L_x_30) ;  /* 0x0000000000040947 */ /* 0x000fea0003800000 */
[----:B------:R-:W-:Y:S01]  /*1eee0*/  BPT.TRAP 0x1 ;  /* 0x000000040000795c */ /* 0x000fe20000300000 */
.L_x_30:
[----:B------:R-:W3:Y:S01]  /*1eef0*/  LDL.LU R4, [R1+0xbac] ;  /* 0x000bac0001047983 */ /* 0x000ee20000300800 */
[----:B-----5:R-:W-:Y:S01]  /*1ef00*/  R2UR UR13, R6 ;  /* 0x00000000060d72ca */ /* 0x020fe200000e0000 */
[----:B------:R-:W-:Y:S01]  /*1ef10*/  ULDC UR11, c[0x0][0x284] ;  /* 0x0000a100000b7ab9 */ /* 0x000fe20000000800 */
[----:B------:R-:W1:Y:S01]  /*1ef20*/  LDC R6, c[0x0][0x288] ;  /* 0x0000a200ff067b82 */ /* 0x000e620000000800 */
[----:B------:R-:W4:Y:S01]  /*1ef30*/  LDL.LU R3, [R1+0xb94] ;  /* 0x000b940001037983 */ /* 0x000f220000300800 */
[----:B------:R-:W-:Y:S01]  /*1ef40*/  R2UR UR12, R5 ;  /* 0x00000000050c72ca */ /* 0x000fe200000e0000 */
[----:B------:R-:W-:Y:S02]  /*1ef50*/  ULDC.64 UR18, c[0x0][0x5d0] ;  /* 0x0001740000127ab9 */ /* 0x000fe40000000a00 */
[----:B------:R-:W2:Y:S04]  /*1ef60*/  LDL.LU R28, [R1+0xb90] ;  /* 0x000b9000011c7983 */ /* 0x000ea80000300800 */
[----:B------:R-:W2:Y:S01]  /*1ef70*/  LDL R31, [R1+0xb8c] ;  /* 0x000b8c00011f7983 */ /* 0x000ea20000100800 */
[----:B------:R-:W0:Y:S05]  /*1ef80*/  S2R R7, SR_TID.X ;  /* 0x0000000000077919 */ /* 0x000e2a0000002100 */
[----:B------:R-:W-:Y:S01]  /*1ef90*/  UISETP.GE.U32.AND UP1, UPT, UR12, 0x9, UPT ;  /* 0x000000090c00788c */ /* 0x000fe2000bf26070 */
[----:B0-----:R-:W-:Y:S01]  /*1efa0*/  SHF.R.U32.HI R5, RZ, 0x2, R7 ;  /* 0x00000002ff057819 */ /* 0x001fe20000011607 */
[C---:B------:R-:W-:Y:S01]  /*1efb0*/  IMAD.SHL.U32 R9, R7.reuse, 0x2, RZ ;  /* 0x0000000207097824 */ /* 0x040fe200078e00ff */
[----:B------:R-:W-:-:S02]  /*1efc0*/  LOP3.LUT R25, R7, 0x60, RZ, 0xc0, !PT ;  /* 0x0000006007197812 */ /* 0x000fc400078ec0ff */
[----:B------:R-:W-:Y:S02]  /*1efd0*/  LOP3.LUT R5, R5, 0x7, RZ, 0xc0, !PT ;  /* 0x0000000705057812 */ /* 0x000fe400078ec0ff */
[----:B------:R-:W-:Y:S02]  /*1efe0*/  SHF.R.U32.HI R25, RZ, 0x1, R25 ;  /* 0x00000001ff197819 */ /* 0x000fe40000011619 */
[----:B------:R-:W-:-:S05]  /*1eff0*/  LOP3.LUT R24, R7, 0x3, RZ, 0xc0, !PT ;  /* 0x0000000307187812 */ /* 0x000fca00078ec0ff */
[----:B-1----:R-:W-:Y:S01]  /*1f000*/  IMAD R24, R24, -0x2, R6 ;  /* 0xfffffffe18187824 */ /* 0x002fe200078e0206 */
[----:B---3--:R-:W-:Y:S02]  /*1f010*/  R2UR UR17, R4 ;  /* 0x00000000041172ca */ /* 0x008fe400000e0000 */
[----:B------:R-:W-:Y:S01]  /*1f020*/  SHF.R.U32.HI R4, RZ, 0x7, R7 ;  /* 0x00000007ff047819 */ /* 0x000fe20000011607 */
[----:B----4-:R-:W-:Y:S01]  /*1f030*/  IMAD R8, R3, 0xf0, RZ ;  /* 0x000000f003087824 */ /* 0x010fe200078e02ff */
[----:B------:R-:W-:Y:S02]  /*1f040*/  IADD3 R3, RZ, -R25, -R5 ;  /* 0x80000019ff037210 */ /* 0x000fe40007ffe805 */
[----:B------:R-:W-:Y:S01]  /*1f050*/  LOP3.LUT R4, R4, 0x1, RZ, 0xc0, !PT ;  /* 0x0000000104047812 */ /* 0x000fe200078ec0ff */
[----:B------:R-:W-:Y:S01]  /*1f060*/  IMAD.IADD R24, R24, 0x1, -R8 ;  /* 0x0000000118187824 */ /* 0x000fe200078e0a08 */
[C---:B------:R-:W-:Y:S01]  /*1f070*/  ISETP.GE.AND P0, PT, R8.reuse, R6, PT ;  /* 0x000000060800720c */ /* 0x040fe20003f06270 */
[----:B------:R-:W-:Y:S01]  /*1f080*/  IMAD.U32 R6, RZ, RZ, UR18 ;  /* 0x00000012ff067e24 */ /* 0x000fe2000f8e00ff */
[----:B------:R-:W-:Y:S01]  /*1f090*/  LOP3.LUT R8, R8, 0x6, R9, 0xf8, !PT ;  /* 0x0000000608087812 */ /* 0x000fe200078ef809 */
[C---:B------:R-:W-:Y:S01]  /*1f0a0*/  IMAD.SHL.U32 R27, R4.reuse, 0x40, RZ ;  /* 0x00000040041b7824 */ /* 0x040fe200078e00ff */
[----:B--2---:R-:W-:Y:S01]  /*1f0b0*/  R2UR UR20, R31 ;  /* 0x000000001f1472ca */ /* 0x004fe200000e0000 */
[----:B------:R-:W-:Y:S01]  /*1f0c0*/  IMAD R4, R4, -0x40, R3 ;  /* 0xffffffc004047824 */ /* 0x000fe200078e0203 */
[----:B------:R-:W-:Y:S01]  /*1f0d0*/  SHF.R.S32.HI R9, RZ, 0x1f, R8 ;  /* 0x0000001fff097819 */ /* 0x000fe20000011408 */
[C---:B------:R-:W-:Y:S01]  /*1f0e0*/  IMAD.SHL.U32 R3, R28.reuse, 0x200, RZ ;  /* 0x000002001c037824 */ /* 0x040fe200078e00ff */
[----:B------:R-:W-:Y:S01]  /*1f0f0*/  LOP3.LUT R27, R27, 0x40, R5, 0xe2, !PT ;  /* 0x000000401b1b7812 */ /* 0x000fe200078ee205 */
[----:B------:R-:W-:-:S03]  /*1f100*/  IMAD.WIDE R28, R28, 0x200, RZ ;  /* 0x000002001c1c7825 */ /* 0x000fc600078e02ff */
[C---:B------:R-:W-:Y:S02]  /*1f110*/  ISETP.GE.OR P0, PT, R3.reuse, UR11, P0 ;  /* 0x0000000b03007c0c */ /* 0x040fe40008706670 */
[----:B------:R-:W-:Y:S01]  /*1f120*/  IADD3 R3, -R3, UR11, R4 ;  /* 0x0000000b03037c10 */ /* 0x000fe2000fffe104 */
[----:B------:R-:W-:Y:S01]  /*1f130*/  UIADD3 UR11, UR12, UR13, URZ ;  /* 0x0000000d0c0b7290 */ /* 0x000fe2000fffe03f */
[----:B------:R-:W-:Y:S01]  /*1f140*/  IMAD.MOV.U32 R4, RZ, RZ, -0x1 ;  /* 0xffffffffff047424 */ /* 0x000fe200078e00ff */
[----:B------:R-:W-:Y:S02]  /*1f150*/  USHF.R.S32.HI UR15, URZ, 0x1f, UR20 ;  /* 0x0000001f3f0f7899 */ /* 0x000fe40008011414 */
[----:B------:R-:W-:Y:S01]  /*1f160*/  IMAD.WIDE.U32 R6, R6, UR20, R8 ;  /* 0x0000001406067c25 */ /* 0x000fe2000f8e0008 */
[----:B------:R-:W-:Y:S01]  /*1f170*/  UISETP.GT.U32.AND UP0, UPT, UR11, 0x8, UPT ;  /* 0x000000080b00788c */ /* 0x000fe2000bf04070 */
[----:B------:R-:W-:Y:S01]  /*1f180*/  LOP3.LUT R27, R28, R27, R25, 0xfe, !PT ;  /* 0x0000001b1c1b7212 */ /* 0x000fe200078efe19 */
[----:B------:R-:W-:-:S02]  /*1f190*/  UIMAD UR14, UR15, UR18, URZ ;  /* 0x000000120f0e72a4 */ /* 0x000fc4000f8e023f */
[----:B------:R-:W-:Y:S02]  /*1f1a0*/  UISETP.LT.U32.AND UP0, UPT, UR12, 0x9, UP0 ;  /* 0x000000090c00788c */ /* 0x000fe40008701070 */
[----:B------:R-:W-:Y:S02]  /*1f1b0*/  @UP1 UIMAD.WIDE.U32 UR12, UR11, 0x38e38e39, URZ ;  /* 0x38e38e390b0c18a5 */ /* 0x000fe4000f8e003f */
[----:B------:R-:W-:Y:S02]  /*1f1c0*/  USEL UR16, URZ, 0x1, !UP0 ;  /* 0x000000013f107887 */ /* 0x000fe4000c000000 */
[----:B------:R-:W-:Y:S02]  /*1f1d0*/  @UP1 USHF.R.U32.HI UR12, URZ, 0x1, UR13 ;  /* 0x000000013f0c1899 */ /* 0x000fe4000801160d */
[----:B------:R-:W-:Y:S02]  /*1f1e0*/  ULOP3.LUT UR17, UR17, UR16, URZ, 0x3c, !UPT ;  /* 0x0000001011117292 */ /* 0x000fe4000f8e3c3f */
[----:B------:R-:W-:-:S02]  /*1f1f0*/  UIMAD UR14, UR20, UR19, UR14 ;  /* 0x00000013140e72a4 */ /* 0x000fc4000f8e020e */
[----:B------:R-:W-:-:S04]  /*1f200*/  @UP1 ULOP3.LUT UR17, UR17, 0x1, UR12, 0x78, !UPT ;  /* 0x0000000111111892 */ /* 0x000fc8000f8e780c */
[----:B------:R-:W-:Y:S02]  /*1f210*/  VIADD R7, R7, UR14 ;  /* 0x0000000e07077c36 */ /* 0x000fe40008000000 */
[----:B------:R-:W-:-:S05]  /*1f220*/  IMAD.U32 R5, RZ, RZ, UR17 ;  /* 0x00000011ff057e24 */ /* 0x000fca000f8e00ff */
[----:B------:R0:W-:Y:S04]  /*1f230*/  STL [R1+0xbac], R5 ;  /* 0x000bac0501007387 */ /* 0x0001e80000100800 */
[----:B------:R0:W-:Y:S01]  /*1f240*/  STL [R1+0x160], R4 ;  /* 0x0001600401007387 */ /* 0x0001e20000100800 */
[----:B------:R-:W-:Y:S05]  /*1f250*/  @P0 BRA `(.L_x_32) ;  /* 0x000003b000900947 */ /* 0x000fea0003800000 */
[----:B0-----:R-:W0:Y:S01]  /*1f260*/  LDC.64 R4, c[0x0][0x5c8] ;  /* 0x00017200ff047b82 */ /* 0x001e220000000a00 */
[----:B------:R-:W-:Y:S01]  /*1f270*/  FSETP.NEU.AND P0, PT, RZ, UR5, PT ;  /* 0x00000005ff007c0b */ /* 0x000fe2000bf0d000 */
[----:B------:R-:W-:Y:S01]  /*1f280*/  BSSY B0, `(.L_x_32) ;  /* 0x0003b21000007945 */ /* 0x000fe20003800000 */
[-C--:B0-----:R-:W-:Y:S02]  /*1f290*/  IMAD R25, R29, R4.reuse, RZ ;  /* 0x000000041d197224 */ /* 0x081fe400078e02ff */
[----:B------:R-:W-:-:S04]  /*1f2a0*/  IMAD.WIDE.U32 R6, R27, R4, R6 ;  /* 0x000000041b067225 */ /* 0x000fc800078e0006 */
[----:B------:R-:W-:-:S04]  /*1f2b0*/  IMAD R25, R27, R5, R25 ;  /* 0x000000051b197224 */ /* 0x000fc800078e0219 */
[----:B------:R-:W-:Y:S01]  /*1f2c0*/  IMAD.IADD R25, R7, 0x1, R25 ;  /* 0x0000000107197824 */ /* 0x000fe200078e0219 */
[----:B------:R-:W-:Y:S06]  /*1f2d0*/  @!P0 BRA `(.L_x_33) ;  /* 0x0000022400a08947 */ /* 0x000fec0003800000 */
[----:B------:R-:W-:Y:S01]  /*1f2e0*/  ISETP.GE.AND P0, PT, R3, 0x189, PT ;  /* 0x000001890300780c */ /* 0x000fe20003f06270 */
[----:B------:R-:W-:Y:S01]  /*1f2f0*/  ULDC.64 UR12, c[0x0][0x5b8] ;  /* 0x00016e00000c7ab9 */ /* 0x000fe20000000a00 */
[----:B------:R-:W-:Y:S01]  /*1f300*/  R2UR UR14, R31 ;  /* 0x000000001f0e72ca */ /* 0x000fe200000e0000 */
[----:B------:R-:W2:Y:S01]  /*1f310*/  LDL R38, [R1+0xba0] ;  /* 0x000ba00001267983 */ /* 0x000ea20000100800 */
[C---:B------:R-:W-:Y:S02]  /*1f320*/  ISETP.LT.OR P4, PT, R24.reuse, 0x1, !P0 ;  /* 0x000000011800780c */ /* 0x040fe40004781670 */
[C---:B------:R-:W-:Y:S01]  /*1f330*/  ISETP.LT.OR P1, PT, R24.reuse, 0x2, !P0 ;  /* 0x000000021800780c */ /* 0x040fe20004721670 */
[----:B------:R-:W3:Y:S01]  /*1f340*/  LDL.LU R39, [R1+0x440] ;  /* 0x0004400001277983 */ /* 0x000ee20000300800 */
[----:B------:R-:W-:Y:S02]  /*1f350*/  ISETP.LT.OR P3, PT, R24, 0x9, !P0 ;  /* 0x000000091800780c */ /* 0x000fe40004761670 */
[----:B------:R-:W-:-:S02]  /*1f360*/  LOP3.LUT R0, R0, 0xfffffffd, RZ, 0xc0, !PT ;  /* 0xfffffffd00007812 */ /* 0x000fc400078ec0ff */
[----:B------:R-:W-:-:S05]  /*1f370*/  LOP3.LUT R26, R26, 0xffefffff, RZ, 0xc0, !PT ;  /* 0xffefffff1a1a7812 */ /* 0x000fca00078ec0ff */
[----:B------:R-:W0:Y:S01]  /*1f380*/  @!P4 LDC.64 R32, c[0x0][0x5c0] ;  /* 0x00017000ff20cb82 */ /* 0x000e220000000a00 */
[----:B------:R-:W-:Y:S01]  /*1f390*/  @!P4 IMAD.MOV.U32 R34, RZ, RZ, R6 ;  /* 0x000000ffff22c224 */ /* 0x000fe200078e0006 */
[----:B------:R-:W-:Y:S01]  /*1f3a0*/  @P4 LOP3.LUT R0, R0, 0x2, RZ, 0xfc, !PT ;  /* 0x0000000200004812 */ /* 0x000fe200078efcff */
[----:B------:R-:W-:Y:S01]  /*1f3b0*/  @!P4 IMAD.MOV.U32 R35, RZ, RZ, R25 ;  /* 0x000000ffff23c224 */ /* 0x000fe200078e0019 */
[----:B------:R-:W-:Y:S01]  /*1f3c0*/  @P1 LOP3.LUT R26, R26, 0x100000, RZ, 0xfc, !PT ;  /* 0x001000001a1a1812 */ /* 0x000fe200078efcff */
[----:B------:R-:W-:Y:S01]  /*1f3d0*/  @!P4 IMAD R31, R5, 0x180, RZ ;  /* 0x00000180051fc824 */ /* 0x000fe200078e02ff */
[----:B------:R-:W-:Y:S01]  /*1f3e0*/  LOP3.LUT R0, R0, 0xfffffff7, RZ, 0xc0, !PT ;  /* 0xfffffff700007812 */ /* 0x000fe200078ec0ff */
[----:B------:R-:W-:Y:S01]  /*1f3f0*/  @!P4 IMAD.WIDE.U32 R34, R4, 0x180, R34 ;  /* 0x000001800422c825 */ /* 0x000fe200078e0022 */
[----:B------:R-:W1:Y:S02]  /*1f400*/  @!P1 LDC.64 R36, c[0x0][0x5c0] ;  /* 0x00017000ff249b82 */ /* 0x000e640000000a00 */
[----:B------:R-:W-:Y:S01]  /*1f410*/  @P3 LOP3.LUT R0, R0, 0x8, RZ, 0xfc, !PT ;  /* 0x0000000800003812 */ /* 0x000fe200078efcff */
[----:B------:R-:W-:Y:S01]  /*1f420*/  @!P4 IMAD.IADD R31, R35, 0x1, R31 ;  /* 0x00000001231fc824 */ /* 0x000fe200078e021f */
[----:B------:R-:W-:-:S02]  /*1f430*/  ISETP.GE.AND P5, PT, R3, 0x1, PT ;  /* 0x000000010300780c */ /* 0x000fc40003fa6270 */
[----:B------:R-:W-:Y:S02]  /*1f440*/  LOP3.LUT R0, R0, 0xfffffffb, RZ, 0xc0, !PT ;  /* 0xfffffffb00007812 */ /* 0x000fe400078ec0ff */
[----:B0-----:R-:W-:Y:S01]  /*1f450*/  @!P4 IADD3 R40, P0, P2, R34, UR7, R32 ;  /* 0x000000072228cc10 */ /* 0x001fe2000fa1e020 */
[----:B------:R-:W-:Y:S01]  /*1f460*/  @!P1 IMAD.MOV.U32 R32, RZ, RZ, R6 ;  /* 0x000000ffff209224 */ /* 0x000fe200078e0006 */
[----:B------:R-:W0:Y:S02]  /*1f470*/  @!P3 LDC.64 R34, c[0x0][0x5c0] ;  /* 0x00017000ff22bb82 */ /* 0x000e240000000a00 */
[----:B------:R-:W-:Y:S01]  /*1f480*/  @!P4 IADD3.X R41, R31, UR6, R33, P0, P2 ;  /* 0x000000061f29cc10 */ /* 0x000fe200087e4421 */
[----:B------:R-:W-:Y:S02]  /*1f490*/  @!P1 IMAD.MOV.U32 R33, RZ, RZ, R25 ;  /* 0x000000ffff219224 */ /* 0x000fe400078e0019 */
[----:B------:R-:W-:Y:S02]  /*1f4a0*/  @!P1 IMAD R31, R5, 0x180, RZ ;  /* 0x00000180051f9824 */ /* 0x000fe400078e02ff */
[----:B------:R-:W-:-:S04]  /*1f4b0*/  @!P1 IMAD.WIDE.U32 R32, R4, 0x180, R32 ;  /* 0x0000018004209825 */ /* 0x000fc800078e0020 */
[----:B------:R-:W-:Y:S01]  /*1f4c0*/  @!P1 IMAD.IADD R31, R33, 0x1, R31 ;  /* 0x00000001211f9824 */ /* 0x000fe200078e021f */
[----:B-1----:R-:W-:Y:S01]  /*1f4d0*/  @!P1 IADD3 R42, P0, P2, R32, UR7, R36 ;  /* 0x00000007202a9c10 */ /* 0x002fe2000fa1e024 */
[----:B------:R-:W-:Y:S02]  /*1f4e0*/  @!P3 IMAD.MOV.U32 R32, RZ, RZ, R6 ;  /* 0x000000ffff20b224 */ /* 0x000fe400078e0006 */
[----:B------:R-:W-:Y:S01]  /*1f4f0*/  @!P3 IMAD.MOV.U32 R33, RZ, RZ, R25 ;  /* 0x000000ffff21b224 */ /* 0x000fe200078e0019 */
[----:B------:R-:W-:Y:S01]  /*1f500*/  @!P1 IADD3.X R43, R31, UR6, R37, P0, P2 ;  /* 0x000000061f2b9c10 */ /* 0x000fe200087e4425 */
[----:B------:R-:W-:Y:S01]  /*1f510*/  @!P3 IMAD R31, R5, 0x180, RZ ;  /* 0x00000180051fb824 */ /* 0x000fe200078e02ff */
[----:B------:R-:W-:Y:S01]  /*1f520*/  ISETP.GE.AND P1, PT, R3, 0x189, PT ;  /* 0x000001890300780c */ /* 0x000fe20003f26270 */
[----:B------:R-:W-:-:S04]  /*1f530*/  @!P3 IMAD.WIDE.U32 R32, R4, 0x180, R32 ;  /* 0x000001800420b825 */ /* 0x000fc800078e0020 */
[----:B------:R-:W-:Y:S01]  /*1f540*/  @!P3 IMAD.IADD R31, R33, 0x1, R31 ;  /* 0x00000001211fb824 */ /* 0x000fe200078e021f */
[----:B0-----:R-:W-:-:S04]  /*1f550*/  @!P3 IADD3 R44, P0, P2, R32, UR7, R34 ;  /* 0x00000007202cbc10 */ /* 0x001fc8000fa1e022 */
[----:B------:R-:W-:Y:S02]  /*1f560*/  @!P3 IADD3.X R45, R31, UR6, R35, P0, P2 ;  /* 0x000000061f2dbc10 */ /* 0x000fe400087e4423 */
[----:B------:R-:W-:-:S13]  /*1f570*/  ISETP.LT.OR P3, PT, R24, 0xa, !P1 ;  /* 0x0000000a1800780c */ /* 0x000fda0004f61670 */
[----:B------:R-:W0:Y:S01]  /*1f580*/  @!P3 LDC.64 R32, c[0x0][0x5c0] ;  /* 0x00017000ff20bb82 */ /* 0x000e220000000a00 */
[----:B------:R-:W-:Y:S01]  /*1f590*/  @!P3 IMAD.MOV.U32 R34, RZ, RZ, R6 ;  /* 0x000000ffff22b224 */ /* 0x000fe200078e0006 */
[----:B------:R-:W-:Y:S01]  /*1f5a0*/  @P3 LOP3.LUT R0, R0, 0x4, RZ, 0xfc, !PT ;  /* 0x0000000400003812 */ /* 0x000fe200078efcff */
[----:B------:R-:W-:Y:S02]  /*1f5b0*/  @!P3 IMAD.MOV.U32 R35, RZ, RZ, R25 ;  /* 0x000000ffff23b224 */ /* 0x000fe400078e0019 */
[----:B------:R-:W-:Y:S02]  /*1f5c0*/  @!P3 IMAD R31, R5, 0x180, RZ ;  /* 0x00000180051fb824 */ /* 0x000fe400078e02ff */
[----:B------:R-:W-:-:S04]  /*1f5d0*/  @!P3 IMAD.WIDE.U32 R34, R4, 0x180, R34 ;  /* 0x000001800422b825 */ /* 0x000fc800078e0022 */
[----:B------:R-:W-:Y:S01]  /*1f5e0*/  @!P3 IMAD.IADD R31, R35, 0x1, R31 ;  /* 0x00000001231fb824 */ /* 0x000fe200078e021f */
[----:B0-----:R-:W-:-:S04]  /*1f5f0*/  @!P3 IADD3 R46, P0, P2, R34, UR7, R32 ;  /* 0x00000007222ebc10 */ /* 0x001fc8000fa1e020 */
[----:B------:R-:W-:Y:S01]  /*1f600*/  @!P3 IADD3.X R47, R31, UR6, R33, P0, P2 ;  /* 0x000000061f2fbc10 */ /* 0x000fe200087e4421 */
[----:B------:R-:W-:Y:S01]  /*1f610*/  IMAD.U32 R31, RZ, RZ, UR12 ;  /* 0x0000000cff1f7e24 */ /* 0x000fe2000f8e00ff */
[----:B------:R-:W-:-:S03]  /*1f620*/  UIMAD UR12, UR15, UR12, URZ ;  /* 0x0000000c0f0c72a4 */ /* 0x000fc6000f8e023f */
[----:B------:R-:W-:Y:S01]  /*1f630*/  IMAD.WIDE.U32 R8, R31, UR14, R8 ;  /* 0x0000000e1f087c25 */ /* 0x000fe2000f8e0008 */
[----:B------:R-:W-:-:S03]  /*1f640*/  UIMAD UR12, UR14, UR13, UR12 ;  /* 0x0000000d0e0c72a4 */ /* 0x000fc6000f8e020c */
[----:B------:R-:W-:Y:S01]  /*1f650*/  IMAD.MOV.U32 R32, RZ, RZ, R8 ;  /* 0x000000ffff207224 */ /* 0x000fe200078e0008 */
[----:B------:R-:W-:Y:S02]  /*1f660*/  ULDC.64 UR14, c[0x0][0x5a8] ;  /* 0x00016a00000e7ab9 */ /* 0x000fe40000000a00 */
[----:B------:R-:W-:Y:S01]  /*1f670*/  VIADD R33, R9, UR12 ;  /* 0x0000000c09217c36 */ /* 0x000fe20008000000 */
[----:B------:R-:W-:Y:S02]  /*1f680*/  ULDC.64 UR12, c[0x0][0x5b0] ;  /* 0x00016c00000c7ab9 */ /* 0x000fe40000000a00 */
[----:B------:R-:W-:Y:S02]  /*1f690*/  IMAD R31, R29, UR12, RZ ;  /* 0x0000000c1d1f7c24 */ /* 0x000fe4000f8e02ff */
[----:B------:R-:W-:-:S04]  /*1f6a0*/  IMAD.WIDE.U32 R8, R27, UR12, R32 ;  /* 0x0000000c1b087c25 */ /* 0x000fc8000f8e0020 */
[----:B------:R-:W-:Y:S01]  /*1f6b0*/  IMAD R31, R27, UR13, R31 ;  /* 0x0000000d1b1f7c24 */ /* 0x000fe2000f8e021f */
[----:B------:R-:W-:-:S04]  /*1f6c0*/  IADD3 R8, P0, R8, UR14, RZ ;  /* 0x0000000e08087c10 */ /* 0x000fc8000ff1e0ff */
[--C-:B------:R-:W-:Y:S02]  /*1f6d0*/  IADD3.X R9, R9, UR15, R31.reuse, P0, !PT ;  /* 0x0000000f09097c10 */ /* 0x100fe400087fe41f */
[----:B------:R-:W-:Y:S02]  /*1f6e0*/  ISETP.LT.OR P0, PT, R24, 0x1, !P5 ;  /* 0x000000011800780c */ /* 0x000fe40006f01670 */
[----:B------:R-:W-:-:S11]  /*1f6f0*/  PRMT R31, RZ, 0x7610, R31 ;  /* 0x00007610ff1f7816 */ /* 0x000fd6000000001f */
[----:B------:R-:W4:Y:S01]  /*1f700*/  @!P0 LDG.E.U8 R31, desc[UR8][R8.64] ;  /* 0x00000008081f8981 */ /* 0x000f22000c1e1100 */
[----:B------:R-:W0:Y:S02]  /*1f710*/  @!P0 LDC.64 R34, c[0x0][0x5c0] ;  /* 0x00017000ff228b82 */ /* 0x000e240000000a00 */
[----:B0-----:R-:W-:-:S05]  /*1f720*/  @!P0 IADD3 R34, P2, R6, R34, RZ ;  /* 0x0000002206228210 */ /* 0x001fca0007f5e0ff */
[----:B------:R-:W-:Y:S01]  /*1f730*/  @!P0 IMAD.X R35, R25, 0x1, R35, P2 ;  /* 0x0000000119238824 */ /* 0x000fe200010e0623 */
[----:B--2---:R-:W-:Y:S02]  /*1f740*/  R2UR UR16, R38 ;  /* 0x00000000261072ca */ /* 0x004fe400000e0000 */
[----:B------:R-:W-:Y:S02]  /*1f750*/  ISETP.GE.AND P3, PT, R3, 0x9, PT ;  /* 0x000000090300780c */ /* 0x000fe40003f66270 */
[----:B------:R-:W-:Y:S01]  /*1f760*/  LOP3.LUT R26, R26, 0xfff7ffff, RZ, 0xc0, !PT ;  /* 0xfff7ffff1a1a7812 */ /* 0x000fe200078ec0ff */
[----:B------:R-:W-:Y:S01]  /*1f770*/  IMAD.U32 R36, RZ, RZ, UR6 ;  /* 0x00000006ff247e24 */ /* 0x000fe2000f8e00ff */
[----:B------:R-:W-:Y:S01]  /*1f780*/  ISETP.LT.OR P6, PT, R24, 0x11, !P1 ;  /* 0x000000111800780c */ /* 0x000fe20004fc1670 */
[----:B------:R-:W2:Y:S01]  /*1f790*/  LDL.LU R38, [R1+0x444] ;  /* 0x0004440001267983 */ /* 0x000ea20000300800 */
[----:B----4-:R-:W-:-:S04]  /*1f7a0*/  LOP3.LUT R31, R31, 0xff, RZ, 0xc0, !PT ;  /* 0x000000ff1f1f7812 */ /* 0x010fc800078ec0ff */
[----:B------:R-:W-:-:S05]  /*1f7b0*/  F2FP.F16.E4M3.UNPACK_B R31, R31 ;  /* 0x0000001fff1f723e */ /* 0x000fca00020006ff */
[----:B------:R-:W-:-:S05]  /*1f7c0*/  HADD2.F32 R31, -RZ, R31.H0_H0 ;  /* 0x2000001fff1f7230 */ /* 0x000fca0000004100 */
[----:B------:R-:W-:-:S04]  /*1f7d0*/  FMUL R31, R31, UR5 ;  /* 0x000000051f1f7c20 */ /* 0x000fc80008400000 */
[----:B------:R-:W-:-:S05]  /*1f7e0*/  FFMA R31, R10, UR4, R31 ;  /* 0x000000040a1f7c23 */ /* 0x000fca000800001f */
[----:B------:R-:W-:-:S05]  /*1f7f0*/  F2FP.SATFINITE.E4M3.F32.PACK_AB_MERGE_C R31, RZ, R31, RZ ;  /* 0x0000001fff1f723e */ /* 0x000fca00048070ff */
[----:B------:R0:W-:Y:S01]  /*1f800*/  @!P0 STG.E.U8 desc[UR8][R34.64], R31 ;  /* 0x0000001f22008986 */ /* 0x0001e2000c101108 */
[----:B------:R-:W-:Y:S02]  /*1f810*/  ISETP.LT.OR P0, PT, R24, 0x2, !P5 ;  /* 0x000000021800780c */ /* 0x000fe40006f01670 */
[----:B------:R-:W-:-:S11]  /*1f820*/  PRMT R10, RZ, 0x7610, R10 ;  /* 0x00007610ff0a7816 */ /* 0x000fd6000000000a */
[----:B------:R-:W4:Y:S01]  /*1f830*/  @!P0 LDG.E.U8 R10, desc[UR8][R8.64+0x1] ;  /* 0x00000108080a8981 */ /* 0x000f22000c1e1100 */
[----:B0-----:R-:W0:Y:S02]  /*1f840*/  @!P0 LDC.64 R34, c[0x0][0x5c0] ;  /* 0x00017000ff228b82 */ /* 0x001e240000000a00 */
[----:B0-----:R-:W-:-:S05]  /*1f850*/  @!P0 IADD3 R34, P2, R6, R34, RZ ;  /* 0x0000002206228210 */ /* 0x001fca0007f5e0ff */
[----:B------:R-:W-:Y:S01]  /*1f860*/  @!P0 IMAD.X R35, R25, 0x1, R35, P2 ;  /* 0x0000000119238824 */ /* 0x000fe200010e0623 */
[----:B----4-:R-:W-:-:S04]  /*1f870*/  LOP3.LUT R10, R10, 0xff, RZ, 0xc0, !PT ;  /* 0x000000ff0a0a7812 */ /* 0x010fc800078ec0ff */
[----:B------:R-:W-:-:S05]  /*1f880*/  F2FP.F16.E4M3.UNPACK_B R10, R10 ;  /* 0x0000000aff0a723e */ /* 0x000fca00020006ff */
[----:B------:R-:W-:-:S05]  /*1f890*/  HADD2.F32 R10, -RZ, R10.H0_H0 ;  /* 0x2000000aff0a7230 */ /* 0x000fca0000004100 */
[----:B------:R-:W-:-:S04]  /*1f8a0*/  FMUL R10, R10, UR5 ;  /* 0x000000050a0a7c20 */ /* 0x000fc80008400000 */
[----:B------:R-:W-:-:S05]  /*1f8b0*/  FFMA R11, R11, UR4, R10 ;  /* 0x000000040b0b7c23 */ /* 0x000fca000800000a */
[----:B------:R-:W-:-:S05]  /*1f8c0*/  F2FP.SATFINITE.E4M3.F32.PACK_AB_MERGE_C R11, RZ, R11, RZ ;  /* 0x0000000bff0b723e */ /* 0x000fca00048070ff */
[----:B------:R0:W-:Y:S01]  /*1f8d0*/  @!P0 STG.E.U8 desc[UR8][R34.64+0x1], R11 ;  /* 0x0000010b22008986 */ /* 0x0001e2000c101108 */
[----:B------:R-:W-:-:S05]  /*1f8e0*/  IADD3 R10, P0, R27, 0x8, RZ ;  /* 0x000000081b0a7810 */ /* 0x000fca0007f1e0ff */
[----:B------:R-:W-:-:S04]  /*1f8f0*/  IMAD.X R31, RZ, RZ, R29, P0 ;  /* 0x000000ffff1f7224 */ /* 0x000fc800000e061d */
[----:B------:R-:W-:-:S04]  /*1f900*/  IMAD R31, R31, UR12, RZ ;  /* 0x0000000c1f1f7c24 */ /* 0x000fc8000f8e02ff */
[C---:B------:R-:W-:Y:S02]  /*1f910*/  IMAD R31, R10.reuse, UR13, R31 ;  /* 0x0000000d0a1f7c24 */ /* 0x040fe4000f8e021f */
[----:B0-----:R-:W-:-:S03]  /*1f920*/  IMAD.WIDE.U32 R10, R10, UR12, R32 ;  /* 0x0000000c0a0a7c25 */ /* 0x001fc6000f8e0020 */
[----:B------:R-:W-:-:S04]  /*1f930*/  IADD3 R10, P0, R10, UR14, RZ ;  /* 0x0000000e0a0a7c10 */ /* 0x000fc8000ff1e0ff */
[--C-:B------:R-:W-:Y:S02]  /*1f940*/  IADD3.X R11, R11, UR15, R31.reuse, P0, !PT ;  /* 0x0000000f0b0b7c10 */ /* 0x100fe400087fe41f */
[----:B------:R-:W-:Y:S02]  /*1f950*/  ISETP.LT.OR P0, PT, R24, 0x1, !P3 ;  /* 0x000000011800780c */ /* 0x000fe40005f01670 */
[----:B------:R-:W-:-:S11]  /*1f960*/  PRMT R31, RZ, 0x7610, R31 ;  /* 0x00007610ff1f7816 */ /* 0x000fd6000000001f */
[----:B------:R-:W4:Y:S01]  /*1f970*/  @!P0 LDG.E.U8 R31, desc[UR8][R10.64] ;  /* 0x000000080a1f8981 */ /* 0x000f22000c1e1100 */
[----:B------:R-:W0:Y:S02]  /*1f980*/  @!P0 LDC.64 R34, c[0x0][0x5c0] ;  /* 0x00017000ff228b82 */ /* 0x000e240000000a00 */
[----:B0-----:R-:W-:-:S04]  /*1f990*/  @!P0 IADD3 R34, P2, P4, R6, UR7, R34 ;  /* 0x0000000706228c10 */ /* 0x001fc8000fc5e022 */
[----:B------:R-:W-:Y:S02]  /*1f9a0*/  @!P0 IADD3.X R35, R25, UR6, R35, P2, P4 ;  /* 0x0000000619238c10 */ /* 0x000fe400097e8423 */
        /* <DEDUP_REMOVED lines=11> */
[----:B0-----:R-:W-:-:S04]  /*1fa60*/  @!P0 IADD3 R34, P2, P4, R6, UR7, R34 ;  /* 0x0000000706228c10 */ /* 0x001fc8000fc5e022 */
[----:B------:R-:W-:Y:S01]  /*1fa70*/  @!P0 IADD3.X R35, R25, UR6, R35, P2, P4 ;  /* 0x0000000619238c10 */ /* 0x000fe200097e8423 */
[----:B------:R-:W-:Y:S01]  /*1fa80*/  @!P6 IMAD R31, R5, 0x180, RZ ;  /* 0x00000180051fe824 */ /* 0x000fe200078e02ff */
[----:B----4-:R-:W-:-:S04]  /*1fa90*/  LOP3.LUT R12, R12, 0xff, RZ, 0xc0, !PT ;  /* 0x000000ff0c0c7812 */ /* 0x010fc800078ec0ff */
[----:B------:R-:W-:-:S05]  /*1faa0*/  F2FP.F16.E4M3.UNPACK_B R12, R12 ;  /* 0x0000000cff0c723e */ /* 0x000fca00020006ff */
[----:B------:R-:W-:-:S05]  /*1fab0*/  HADD2.F32 R12, -RZ, R12.H0_H0 ;  /* 0x2000000cff0c7230 */ /* 0x000fca0000004100 */
[----:B------:R-:W-:-:S04]  /*1fac0*/  FMUL R12, R12, UR5 ;  /* 0x000000050c0c7c20 */ /* 0x000fc80008400000 */
[----:B------:R-:W-:-:S05]  /*1fad0*/  FFMA R13, R13, UR4, R12 ;  /* 0x000000040d0d7c23 */ /* 0x000fca000800000c */
[----:B------:R-:W-:-:S05]  /*1fae0*/  F2FP.SATFINITE.E4M3.F32.PACK_AB_MERGE_C R13, RZ, R13, RZ ;  /* 0x0000000dff0d723e */ /* 0x000fca00048070ff */
[----:B------:R0:W-:Y:S02]  /*1faf0*/  @!P0 STG.E.U8 desc[UR8][R34.64+0x1], R13 ;  /* 0x0000010d22008986 */ /* 0x0001e4000c101108 */
[----:B0-----:R-:W0:Y:S01]  /*1fb00*/  @!P6 LDC.64 R12, c[0x0][0x5c0] ;  /* 0x00017000ff0ceb82 */ /* 0x001e220000000a00 */
[----:B------:R-:W-:Y:S02]  /*1fb10*/  @!P6 IMAD.MOV.U32 R34, RZ, RZ, R6 ;  /* 0x000000ffff22e224 */ /* 0x000fe400078e0006 */
[----:B------:R-:W-:Y:S02]  /*1fb20*/  @!P6 IMAD.MOV.U32 R35, RZ, RZ, R25 ;  /* 0x000000ffff23e224 */ /* 0x000fe400078e0019 */
[----:B------:R-:W-:-:S04]  /*1fb30*/  @!P6 IMAD.WIDE.U32 R34, R4, 0x180, R34 ;  /* 0x000001800422e825 */ /* 0x000fc800078e0022 */
[----:B------:R-:W-:Y:S01]  /*1fb40*/  @!P6 IMAD.IADD R31, R35, 0x1, R31 ;  /* 0x00000001231fe824 */ /* 0x000fe200078e021f */
[----:B0-----:R-:W-:-:S04]  /*1fb50*/  @!P6 IADD3 R54, P0, P2, R34, UR7, R12 ;  /* 0x000000072236ec10 */ /* 0x001fc8000fa1e00c */
[----:B------:R-:W-:Y:S02]  /*1fb60*/  @!P6 IADD3.X R55, R31, UR6, R13, P0, P2 ;  /* 0x000000061f37ec10 */ /* 0x000fe400087e440d */
[----:B------:R-:W-:Y:S02]  /*1fb70*/  ISETP.LT.OR P0, PT, R24, 0x9, !P5 ;  /* 0x000000091800780c */ /* 0x000fe40006f01670 */
[----:B------:R-:W-:-:S11]  /*1fb80*/  PRMT R12, RZ, 0x7610, R12 ;  /* 0x00007610ff0c7816 */ /* 0x000fd6000000000c */
[----:B------:R-:W4:Y:S02]  /*1fb90*/  @!P0 LDG.E.U8 R12, desc[UR8][R8.64+0x8] ;  /* 0x00000808080c8981 */ /* 0x000f24000c1e1100 */
[----:B----4-:R-:W-:-:S04]  /*1fba0*/  LOP3.LUT R12, R12, 0xff, RZ, 0xc0, !PT ;  /* 0x000000ff0c0c7812 */ /* 0x010fc800078ec0ff */
[----:B------:R-:W-:-:S05]  /*1fbb0*/  F2FP.F16.E4M3.UNPACK_B R12, R12 ;  /* 0x0000000cff0c723e */ /* 0x000fca00020006ff */
[----:B------:R-:W-:-:S05]  /*1fbc0*/  HADD2.F32 R12, -RZ, R12.H0_H0 ;  /* 0x2000000cff0c7230 */ /* 0x000fca0000004100 */
[----:B------:R-:W-:-:S04]  /*1fbd0*/  FMUL R12, R12, UR5 ;  /* 0x000000050c0c7c20 */ /* 0x000fc80008400000 */
[----:B------:R-:W-:Y:S02]  /*1fbe0*/  FFMA R14, R14, UR4, R12 ;  /* 0x000000040e0e7c23 */ /* 0x000fe4000800000c */
[----:B------:R-:W0:Y:S03]  /*1fbf0*/  @!P0 LDC.64 R12, c[0x0][0x5c0] ;  /* 0x00017000ff0c8b82 */ /* 0x000e260000000a00 */
[----:B------:R-:W-:Y:S02]  /*1fc00*/  F2FP.SATFINITE.E4M3.F32.PACK_AB_MERGE_C R14, RZ, R14, RZ ;  /* 0x0000000eff0e723e */ /* 0x000fe400048070ff */
[----:B0-----:R-:W-:-:S05]  /*1fc10*/  @!P0 IADD3 R12, P2, R6, R12, RZ ;  /* 0x0000000c060c8210 */ /* 0x001fca0007f5e0ff */
[----:B------:R-:W-:-:S05]  /*1fc20*/  @!P0 IMAD.X R13, R25, 0x1, R13, P2 ;  /* 0x00000001190d8824 */ /* 0x000fca00010e060d */
[----:B------:R0:W-:Y:S01]  /*1fc30*/  @!P0 STG.E.U8 desc[UR8][R12.64+0x8], R14 ;  /* 0x0000080e0c008986 */ /* 0x0001e2000c101108 */
[----:B------:R-:W-:Y:S02]  /*1fc40*/  ISETP.LT.OR P0, PT, R24, 0xa, !P5 ;  /* 0x0000000a1800780c */ /* 0x000fe40006f01670 */
[----:B0-----:R-:W-:-:S11]  /*1fc50*/  PRMT R14, RZ, 0x7610, R14 ;  /* 0x00007610ff0e7816 */ /* 0x001fd6000000000e */
[----:B------:R-:W0:Y:S01]  /*1fc60*/  @!P0 LDC.64 R12, c[0x0][0x5c0] ;  /* 0x00017000ff0c8b82 */ /* 0x000e220000000a00 */
[----:B------:R-:W4:Y:S01]  /*1fc70*/  @!P0 LDG.E.U8 R14, desc[UR8][R8.64+0x9] ;  /* 0x00000908080e8981 */ /* 0x000f22000c1e1100 */
        /* <DEDUP_REMOVED lines=9> */
[----:B------:R-:W-:-:S13]  /*1fd10*/  ISETP.LT.OR P0, PT, R24, 0x9, !P3 ;  /* 0x000000091800780c */ /* 0x000fda0005f01670 */
[----:B0-----:R-:W0:Y:S02]  /*1fd20*/  @!P0 LDC.64 R12, c[0x0][0x5c0] ;  /* 0x00017000ff0c8b82 */ /* 0x001e240000000a00 */
[--C-:B0-----:R-:W-:Y:S02]  /*1fd30*/  @!P0 IADD3 R34, P2, P4, R6, UR7, R12.reuse ;  /* 0x0000000706228c10 */ /* 0x101fe4000fc5e00c */
[----:B------:R-:W-:-:S06]  /*1fd40*/  PRMT R12, RZ, 0x7610, R12 ;  /* 0x00007610ff0c7816 */ /* 0x000fcc000000000c */
[----:B------:R-:W4:Y:S01]  /*1fd50*/  @!P0 LDG.E.U8 R12, desc[UR8][R10.64+0x8] ;  /* 0x000008080a0c8981 */ /* 0x000f22000c1e1100 */
[----:B------:R-:W-:Y:S02]  /*1fd60*/  @!P0 IADD3.X R35, R25, UR6, R13, P2, P4 ;  /* 0x0000000619238c10 */ /* 0x000fe400097e840d */
[----:B------:R-:W-:Y:S02]  /*1fd70*/  ISETP.LT.OR P4, PT, R24, 0xa, !P3 ;  /* 0x0000000a1800780c */ /* 0x000fe40005f81670 */
[----:B------:R-:W-:-:S04]  /*1fd80*/  LOP3.LUT R0, R0, 0xffffff7f, RZ, 0xc0, !PT ;  /* 0xffffff7f00007812 */ /* 0x000fc800078ec0ff */
[----:B------:R-:W-:Y:S02]  /*1fd90*/  @P6 LOP3.LUT R0, R0, 0x80, RZ, 0xfc, !PT ;  /* 0x0000008000006812 */ /* 0x000fe400078efcff */
[----:B----4-:R-:W-:-:S04]  /*1fda0*/  LOP3.LUT R12, R12, 0xff, RZ, 0xc0, !PT ;  /* 0x000000ff0c0c7812 */ /* 0x010fc800078ec0ff */
[----:B------:R-:W-:-:S05]  /*1fdb0*/  F2FP.F16.E4M3.UNPACK_B R12, R12 ;  /* 0x0000000cff0c723e */ /* 0x000fca00020006ff */
[----:B------:R-:W-:-:S05]  /*1fdc0*/  HADD2.F32 R12, -RZ, R12.H0_H0 ;  /* 0x2000000cff0c7230 */ /* 0x000fca0000004100 */
[----:B------:R-:W-:-:S04]  /*1fdd0*/  FMUL R12, R12, UR5 ;  /* 0x000000050c0c7c20 */ /* 0x000fc80008400000 */
[----:B------:R-:W-:Y:S02]  /*1fde0*/  FFMA R16, R16, UR4, R12 ;  /* 0x0000000410107c23 */ /* 0x000fe4000800000c */
[----:B------:R-:W0:Y:S03]  /*1fdf0*/  @!P4 LDC.64 R12, c[0x0][0x5c0] ;  /* 0x00017000ff0ccb82 */ /* 0x000e260000000a00 */
[----:B------:R-:W-:-:S05]  /*1fe00*/  F2FP.SATFINITE.E4M3.F32.PACK_AB_MERGE_C R16, RZ, R16, RZ ;  /* 0x00000010ff10723e */ /* 0x000fca00048070ff */
[----:B------:R1:W-:Y:S01]  /*1fe10*/  @!P0 STG.E.U8 desc[UR8][R34.64+0x8], R16 ;  /* 0x0000081022008986 */ /* 0x0003e2000c101108 */
[----:B0-----:R-:W-:-:S04]  /*1fe20*/  @!P4 IADD3 R14, P2, P5, R6, UR7, R12 ;  /* 0x00000007060ecc10 */ /* 0x001fc8000fd5e00c */
[----:B------:R-:W-:Y:S02]  /*1fe30*/  @!P4 IADD3.X R15, R25, UR6, R13, P2, P5 ;  /* 0x00000006190fcc10 */ /* 0x000fe400097ea40d */
[----:B------:R-:W-:-:S04]  /*1fe40*/  ISETP.GE.AND P2, PT, R3, 0x81, PT ;  /* 0x000000810300780c */ /* 0x000fc80003f46270 */
[----:B------:R-:W-:-:S13]  /*1fe50*/  ISETP.LT.OR P0, PT, R24, 0x1, !P2 ;  /* 0x000000011800780c */ /* 0x000fda0005701670 */
[----:B------:R-:W1:Y:S02]  /*1fe60*/  @!P0 LDC.64 R12, c[0x0][0x5c0] ;  /* 0x00017000ff0c8b82 */ /* 0x000e640000000a00 */
[--C-:B-1----:R-:W-:Y:S02]  /*1fe70*/  @!P0 IADD3 R34, P5, P6, R6, UR60, R12.reuse ;  /* 0x0000003c06228c10 */ /* 0x102fe4000febe00c */
[----:B------:R-:W-:-:S06]  /*1fe80*/  PRMT R12, RZ, 0x7610, R12 ;  /* 0x00007610ff0c7816 */ /* 0x000fcc000000000c */
[----:B------:R-:W4:Y:S01]  /*1fe90*/  @!P4 LDG.E.U8 R12, desc[UR8][R10.64+0x9] ;  /* 0x000009080a0cc981 */ /* 0x000f22000c1e1100 */
        /* <DEDUP_REMOVED lines=9> */
[----:B0-----:R-:W-:-:S04]  /*1ff30*/  IMAD.X R14, RZ, RZ, R29, P4 ;  /* 0x000000ffff0e7224 */ /* 0x001fc800020e061d */
[----:B------:R-:W-:-:S04]  /*1ff40*/  IMAD R14, R14, UR12, RZ ;  /* 0x0000000c0e0e7c24 */ /* 0x000fc8000f8e02ff */
[C---:B------:R-:W-:Y:S02]  /*1ff50*/  IMAD R14, R12.reuse, UR13, R14 ;  /* 0x0000000d0c0e7c24 */ /* 0x040fe4000f8e020e */
[----:B------:R-:W-:-:S03]  /*1ff60*/  IMAD.WIDE.U32 R12, R12, UR12, R32 ;  /* 0x0000000c0c0c7c25 */ /* 0x000fc6000f8e0020 */
[----:B------:R-:W-:-:S04]  /*1ff70*/  IADD3 R12, P4, R12, UR14, RZ ;  /* 0x0000000e0c0c7c10 */ /* 0x000fc8000ff9e0ff */
[--C-:B------:R-:W-:Y:S02]  /*1ff80*/  IADD3.X R13, R13, UR15, R14.reuse, P4, !PT ;  /* 0x0000000f0d0d7c10 */ /* 0x100fe4000a7fe40e */
[----:B------:R-:W-:-:S06]  /*1ff90*/  PRMT R14, RZ, 0x7610, R14 ;  /* 0x00007610ff0e7816 */ /* 0x000fcc000000000e */
[----:B------:R-:W4:Y:S01]  /*1ffa0*/  @!P0 LDG.E.U8 R14, desc[UR8][R12.64] ;  /* 0x000000080c0e8981 */ /* 0x000f22000c1e1100 */
[----:B------:R-:W-:Y:S02]  /*1ffb0*/  ISETP.LT.OR P4, PT, R24, 0x2, !P2 ;  /* 0x000000021800780c */ /* 0x000fe40005781670 */
[----:B------:R-:W-:Y:S02]  /*1ffc0*/  PRMT R16, RZ, 0x7610, R16 ;  /* 0x00007610ff107816 */ /* 0x000fe40000000010 */
[----:B----4-:R-:W-:-:S04]  /*1ffd0*/  LOP3.LUT R14, R14, 0xff, RZ, 0xc0, !PT ;  /* 0x000000ff0e0e7812 */ /* 0x010fc800078ec0ff */
[----:B------:R-:W-:-:S05]  /*1ffe0*/  F2FP.F16.E4M3.UNPACK_B R14, R14 ;  /* 0x0000000eff0e723e */ /* 0x000fca00020006ff */
[----:B------:R-:W-:-:S05]  /*1fff0*/  HADD2.F32 R14, -RZ, R14.H0_H0 ;  /* 0x2000000eff0e7230 */ /* 0x000fca0000004100 */
[----:B------:R-:W-:-:S04]  /*20000*/  FMUL R14, R14, UR5 ;  /* 0x000000050e0e7c20 */ /* 0x000fc80008400000 */
[----:B------:R-:W-:Y:S02]  /*20010*/  FFMA R18, R18, UR4, R14 ;  /* 0x0000000412127c23 */ /* 0x000fe4000800000e */
[----:B------:R-:W0:Y:S03]  /*20020*/  @!P4 LDC.64 R14, c[0x0][0x5c0] ;  /* 0x00017000ff0ecb82 */ /* 0x000e260000000a00 */
[----:B------:R-:W-:-:S05]  /*20030*/  F2FP.SATFINITE.E4M3.F32.PACK_AB_MERGE_C R18, RZ, R18, RZ ;  /* 0x00000012ff12723e */ /* 0x000fca00048070ff */
[----:B------:R1:W-:Y:S04]  /*20040*/  @!P0 STG.E.U8 desc[UR8][R34.64], R18 ;  /* 0x0000001222008986 */ /* 0x0003e8000c101108 */
[----:B------:R-:W4:Y:S01]  /*20050*/  @!P4 LDG.E.U8 R16, desc[UR8][R12.64+0x1] ;  /* 0x000001080c10c981 */ /* 0x000f22000c1e1100 */
[----:B0-----:R-:W-:-:S04]  /*20060*/  @!P4 IADD3 R14, P5, P6, R6, UR60, R14 ;  /* 0x0000003c060ecc10 */ /* 0x001fc8000febe00e */
[----:B------:R-:W-:Y:S02]  /*20070*/  @!P4 IADD3.X R15, R25, UR10, R15, P5, P6 ;  /* 0x0000000a190fcc10 */ /* 0x000fe4000afec40f */
[----:B------:R-:W-:Y:S02]  /*20080*/  @P3 LOP3.LUT R26, R26, 0x80000, RZ, 0xfc, !PT ;  /* 0x000800001a1a3812 */ /* 0x000fe400078efcff */
[----:B------:R-:W-:-:S04]  /*20090*/  ISETP.GE.AND P3, PT, R3, 0x89, PT ;  /* 0x000000890300780c */ /* 0x000fc80003f66270 */
[----:B------:R-:W-:Y:S01]  /*200a0*/  ISETP.LT.OR P0, PT, R24, 0x1, !P3 ;  /* 0x000000011800780c */ /* 0x000fe20005f01670 */
[----:B-1----:R-:W-:-:S12]  /*200b0*/  IMAD.U32 R18, RZ, RZ, UR7 ;  /* 0x00000007ff127e24 */ /* 0x002fd8000f8e00ff */
[----:B------:R-:W-:Y:S02]  /*200c0*/  @!P0 IADD3 R18, P5, P6, R18, UR60, R6 ;  /* 0x0000003c12128c10 */ /* 0x000fe4000febe006 */
[----:B----4-:R-:W-:-:S04]  /*200d0*/  LOP3.LUT R16, R16, 0xff, RZ, 0xc0, !PT ;  /* 0x000000ff10107812 */ /* 0x010fc800078ec0ff */
[----:B------:R-:W-:-:S05]  /*200e0*/  F2FP.F16.E4M3.UNPACK_B R16, R16 ;  /* 0x00000010ff10723e */ /* 0x000fca00020006ff */
[----:B------:R-:W-:-:S05]  /*200f0*/  HADD2.F32 R16, -RZ, R16.H0_H0 ;  /* 0x20000010ff107230 */ /* 0x000fca0000004100 */
[----:B------:R-:W-:-:S04]  /*20100*/  FMUL R16, R16, UR5 ;  /* 0x0000000510107c20 */ /* 0x000fc80008400000 */
[----:B------:R-:W-:-:S05]  /*20110*/  FFMA R19, R19, UR4, R16 ;  /* 0x0000000413137c23 */ /* 0x000fca0008000010 */
[----:B------:R-:W-:-:S05]  /*20120*/  F2FP.SATFINITE.E4M3.F32.PACK_AB_MERGE_C R19, RZ, R19, RZ ;  /* 0x00000013ff13723e */ /* 0x000fca00048070ff */
[----:B------:R0:W-:Y:S02]  /*20130*/  @!P4 STG.E.U8 desc[UR8][R14.64+0x1], R19 ;  /* 0x000001130e00c986 */ /* 0x0001e4000c101108 */
[----:B0-----:R-:W-:-:S05]  /*20140*/  IADD3 R14, P4, R27, 0x88, RZ ;  /* 0x000000881b0e7810 */ /* 0x001fca0007f9e0ff */
[----:B------:R-:W-:-:S04]  /*20150*/  IMAD.X R16, RZ, RZ, R29, P4 ;  /* 0x000000ffff107224 */ /* 0x000fc800020e061d */
[----:B------:R-:W-:-:S04]  /*20160*/  IMAD R16, R16, UR12, RZ ;  /* 0x0000000c10107c24 */ /* 0x000fc8000f8e02ff */
[C---:B------:R-:W-:Y:S02]  /*20170*/  IMAD R16, R14.reuse, UR13, R16 ;  /* 0x0000000d0e107c24 */ /* 0x040fe4000f8e0210 */
[----:B------:R-:W-:-:S03]  /*20180*/  IMAD.WIDE.U32 R14, R14, UR12, R32 ;  /* 0x0000000c0e0e7c25 */ /* 0x000fc6000f8e0020 */
[----:B------:R-:W-:-:S04]  /*20190*/  IADD3 R14, P4, R14, UR14, RZ ;  /* 0x0000000e0e0e7c10 */ /* 0x000fc8000ff9e0ff */
[----:B------:R-:W-:Y:S02]  /*201a0*/  IADD3.X R15, R15, UR15, R16, P4, !PT ;  /* 0x0000000f0f0f7c10 */ /* 0x000fe4000a7fe410 */
[----:B------:R-:W0:Y:S02]  /*201b0*/  @!P0 LDC.64 R16, c[0x0][0x5c0] ;  /* 0x00017000ff108b82 */ /* 0x000e240000000a00 */
[----:B0-----:R-:W-:Y:S02]  /*201c0*/  @!P0 IADD3 R16, P4, R18, R16, RZ ;  /* 0x0000001012108210 */ /* 0x001fe40007f9e0ff */
[----:B------:R-:W-:-:S06]  /*201d0*/  PRMT R18, RZ, 0x7610, R18 ;  /* 0x00007610ff127816 */ /* 0x000fcc0000000012 */
[----:B------:R-:W4:Y:S01]  /*201e0*/  @!P0 LDG.E.U8 R18, desc[UR8][R14.64] ;  /* 0x000000080e128981 */ /* 0x000f22000c1e1100 */
[----:B------:R-:W-:-:S05]  /*201f0*/  IMAD.U32 R31, RZ, RZ, UR6 ;  /* 0x00000006ff1f7e24 */ /* 0x000fca000f8e00ff */
[----:B------:R-:W-:-:S05]  /*20200*/  @!P0 IADD3.X R31, R31, UR10, R25, P5, P6 ;  /* 0x0000000a1f1f8c10 */ /* 0x000fca000afec419 */
[----:B------:R-:W-:Y:S01]  /*20210*/  @!P0 IMAD.X R17, R31, 0x1, R17, P4 ;  /* 0x000000011f118824 */ /* 0x000fe200020e0611 */
[----:B------:R-:W-:Y:S02]  /*20220*/  ISETP.LT.OR P4, PT, R24, 0x2, !P3 ;  /* 0x000000021800780c */ /* 0x000fe40005f81670 */
[----:B------:R-:W-:-:S04]  /*20230*/  LOP3.LUT R26, R26, 0xffbfffff, RZ, 0xc0, !PT ;  /* 0xffbfffff1a1a7812 */ /* 0x000fc800078ec0ff */
[----:B------:R-:W-:Y:S02]  /*20240*/  @P2 LOP3.LUT R26, R26, 0x400000, RZ, 0xfc, !PT ;  /* 0x004000001a1a2812 */ /* 0x000fe400078efcff */
[----:B------:R-:W-:-:S05]  /*20250*/  ISETP.LT.OR P2, PT, R24, 0x12, !P1 ;  /* 0x000000121800780c */ /* 0x000fca0004f41670 */
[----:B------:R-:W0:Y:S01]  /*20260*/  @!P4 LDC.64 R34, c[0x0][0x5c0] ;  /* 0x00017000ff22cb82 */ /* 0x000e220000000a00 */
[----:B------:R-:W-:-:S07]  /*20270*/  IMAD.U32 R31, RZ, RZ, UR6 ;  /* 0x00000006ff1f7e24 */ /* 0x000fce000f8e00ff */
[----:B------:R-:W-:Y:S01]  /*20280*/  @!P2 IMAD.MOV.U32 R19, RZ, RZ, R25 ;  /* 0x000000ffff13a224 */ /* 0x000fe200078e0019 */
[----:B----4-:R-:W-:-:S04]  /*20290*/  LOP3.LUT R18, R18, 0xff, RZ, 0xc0, !PT ;  /* 0x000000ff12127812 */ /* 0x010fc800078ec0ff */
[----:B------:R-:W-:-:S05]  /*202a0*/  F2FP.F16.E4M3.UNPACK_B R18, R18 ;  /* 0x00000012ff12723e */ /* 0x000fca00020006ff */
[----:B------:R-:W-:-:S05]  /*202b0*/  HADD2.F32 R18, -RZ, R18.H0_H0 ;  /* 0x20000012ff127230 */ /* 0x000fca0000004100 */
[----:B------:R-:W-:-:S04]  /*202c0*/  FMUL R18, R18, UR5 ;  /* 0x0000000512127c20 */ /* 0x000fc80008400000 */
[----:B------:R-:W-:-:S05]  /*202d0*/  FFMA R20, R20, UR4, R18 ;  /* 0x0000000414147c23 */ /* 0x000fca0008000012 */
[----:B------:R-:W-:-:S05]  /*202e0*/  F2FP.SATFINITE.E4M3.F32.PACK_AB_MERGE_C R20, RZ, R20, RZ ;  /* 0x00000014ff14723e */ /* 0x000fca00048070ff */
[----:B------:R1:W-:Y:S01]  /*202f0*/  @!P0 STG.E.U8 desc[UR8][R16.64], R20 ;  /* 0x0000001410008986 */ /* 0x0003e2000c101108 */
[----:B------:R-:W-:Y:S01]  /*20300*/  IMAD.U32 R18, RZ, RZ, UR7 ;  /* 0x00000007ff127e24 */ /* 0x000fe2000f8e00ff */
[----:B-1----:R-:W1:Y:S04]  /*20310*/  @!P2 LDC.64 R16, c[0x0][0x5c0] ;  /* 0x00017000ff10ab82 */ /* 0x002e680000000a00 */
[----:B------:R-:W-:-:S04]  /*20320*/  @!P4 IADD3 R18, P5, P6, R18, UR60, R6 ;  /* 0x0000003c1212cc10 */ /* 0x000fc8000febe006 */
[----:B0-----:R-:W-:Y:S01]  /*20330*/  @!P4 IADD3 R34, P0, R18, R34, RZ ;  /* 0x000000221222c210 */ /* 0x001fe20007f1e0ff */
[----:B------:R-:W-:-:S04]  /*20340*/  @!P2 IMAD.MOV.U32 R18, RZ, RZ, R6 ;  /* 0x000000ffff12a224 */ /* 0x000fc800078e0006 */
[----:B------:R-:W-:Y:S01]  /*20350*/  @!P2 IMAD.WIDE.U32 R18, R4, 0x180, R18 ;  /* 0x000001800412a825 */ /* 0x000fe200078e0012 */
[----:B------:R-:W-:Y:S02]  /*20360*/  @!P4 IADD3.X R31, R31, UR10, R25, P5, P6 ;  /* 0x0000000a1f1fcc10 */ /* 0x000fe4000afec419 */
[--C-:B-1----:R-:W-:Y:S02]  /*20370*/  @!P2 IADD3 R50, P5, P6, R18, UR7, R16.reuse ;  /* 0x000000071232ac10 */ /* 0x102fe4000febe010 */
[----:B------:R-:W-:-:S06]  /*20380*/  PRMT R16, RZ, 0x7610, R16 ;  /* 0x00007610ff107816 */ /* 0x000fcc0000000010 */
[----:B------:R-:W4:Y:S01]  /*20390*/  @!P4 LDG.E.U8 R16, desc[UR8][R14.64+0x1] ;  /* 0x000001080e10c981 */ /* 0x000f22000c1e1100 */
[----:B------:R-:W-:-:S04]  /*203a0*/  @!P2 IMAD R20, R5, 0x180, RZ ;  /* 0x000001800514a824 */ /* 0x000fc800078e02ff */
[----:B------:R-:W-:-:S05]  /*203b0*/  @!P2 IMAD.IADD R19, R19, 0x1, R20 ;  /* 0x000000011313a824 */ /* 0x000fca00078e0214 */
[----:B------:R-:W-:Y:S02]  /*203c0*/  @!P2 IADD3.X R51, R19, UR6, R17, P5, P6 ;  /* 0x000000061333ac10 */ /* 0x000fe4000afec411 */
[----:B------:R-:W-:Y:S01]  /*203d0*/  ISETP.LT.OR P6, PT, R24, 0x19, !P1 ;  /* 0x000000191800780c */ /* 0x000fe20004fc1670 */
[----:B------:R-:W-:Y:S01]  /*203e0*/  @!P4 IMAD.X R35, R31, 0x1, R35, P0 ;  /* 0x000000011f23c824 */ /* 0x000fe200000e0623 */
[----:B------:R-:W-:-:S11]  /*203f0*/  LOP3.LUT R0, R0, 0xffffffef, RZ, 0xc0, !PT ;  /* 0xffffffef00007812 */ /* 0x000fd600078ec0ff */
[----:B------:R-:W-:Y:S02]  /*20400*/  @!P6 IMAD.MOV.U32 R18, RZ, RZ, R6 ;  /* 0x000000ffff12e224 */ /* 0x000fe400078e0006 */
[----:B------:R-:W-:Y:S02]  /*20410*/  @!P6 IMAD.MOV.U32 R19, RZ, RZ, R25 ;  /* 0x000000ffff13e224 */ /* 0x000fe400078e0019 */
[----:B------:R-:W-:Y:S02]  /*20420*/  @!P6 IMAD R20, R5, 0x180, RZ ;  /* 0x000001800514e824 */ /* 0x000fe400078e02ff */
[----:B------:R-:W-:Y:S01]  /*20430*/  @!P6 IMAD.WIDE.U32 R18, R4, 0x180, R18 ;  /* 0x000001800412e825 */ /* 0x000fe200078e0012 */
[----:B------:R-:W-:-:S03]  /*20440*/  @P2 LOP3.LUT R0, R0, 0x10, RZ, 0xfc, !PT ;  /* 0x0000001000002812 */ /* 0x000fc600078efcff */
[----:B------:R-:W-:Y:S01]  /*20450*/  @!P6 IMAD.IADD R19, R19, 0x1, R20 ;  /* 0x000000011313e824 */ /* 0x000fe200078e0214 */
[----:B------:R-:W-:Y:S02]  /*20460*/  LOP3.LUT P2, RZ, R26, 0x400000, RZ, 0xc0, !PT ;  /* 0x004000001aff7812 */ /* 0x000fe4000784c0ff */
[----:B----4-:R-:W-:-:S04]  /*20470*/  LOP3.LUT R16, R16, 0xff, RZ, 0xc0, !PT ;  /* 0x000000ff10107812 */ /* 0x010fc800078ec0ff */
[----:B------:R-:W-:-:S05]  /*20480*/  F2FP.F16.E4M3.UNPACK_B R16, R16 ;  /* 0x00000010ff10723e */ /* 0x000fca00020006ff */
[----:B------:R-:W-:-:S05]  /*20490*/  HADD2.F32 R16, -RZ, R16.H0_H0 ;  /* 0x20000010ff107230 */ /* 0x000fca0000004100 */
[----:B------:R-:W-:-:S04]  /*204a0*/  FMUL R16, R16, UR5 ;  /* 0x0000000510107c20 */ /* 0x000fc80008400000 */
[----:B------:R-:W-:Y:S02]  /*204b0*/  FFMA R21, R21, UR4, R16 ;  /* 0x0000000415157c23 */ /* 0x000fe40008000010 */
[----:B------:R-:W0:Y:S03]  /*204c0*/  @!P6 LDC.64 R16, c[0x0][0x5c0] ;  /* 0x00017000ff10eb82 */ /* 0x000e260000000a00 */
[----:B------:R-:W-:-:S05]  /*204d0*/  F2FP.SATFINITE.E4M3.F32.PACK_AB_MERGE_C R21, RZ, R21, RZ ;  /* 0x00000015ff15723e */ /* 0x000fca00048070ff */
[----:B------:R-:W-:Y:S01]  /*204e0*/  @!P4 STG.E.U8 desc[UR8][R34.64+0x1], R21 ;  /* 0x000001152200c986 */ /* 0x000fe2000c101108 */
[----:B0-----:R-:W-:-:S04]  /*204f0*/  @!P6 IADD3 R52, P0, P4, R18, UR7, R16 ;  /* 0x000000071234ec10 */ /* 0x001fc8000fc1e010 */
[----:B------:R-:W-:Y:S02]  /*20500*/  @!P6 IADD3.X R53, R19, UR6, R17, P0, P4 ;  /* 0x000000061335ec10 */ /* 0x000fe400087e8411 */
[----:B------:R-:W-:Y:S02]  /*20510*/  ISETP.LT.OR P0, PT, R24, 0x9, !P2 ;  /* 0x000000091800780c */ /* 0x000fe40005701670 */
[----:B------:R-:W-:-:S11]  /*20520*/  PRMT R16, RZ, 0x7610, R16 ;  /* 0x00007610ff107816 */ /* 0x000fd60000000010 */
[----:B------:R-:W4:Y:S01]  /*20530*/  @!P0 LDG.E.U8 R16, desc[UR8][R12.64+0x8] ;  /* 0x000008080c108981 */ /* 0x000f22000c1e1100 */
[----:B------:R-:W-:Y:S02]  /*20540*/  PRMT R18, RZ, 0x7610, R18 ;  /* 0x00007610ff127816 */ /* 0x000fe40000000012 */
[----:B----4-:R-:W-:-:S04]  /*20550*/  LOP3.LUT R16, R16, 0xff, RZ, 0xc0, !PT ;  /* 0x000000ff10107812 */ /* 0x010fc800078ec0ff */
[----:B------:R-:W-:-:S05]  /*20560*/  F2FP.F16.E4M3.UNPACK_B R16, R16 ;  /* 0x00000010ff10723e */ /* 0x000fca00020006ff */
[----:B------:R-:W-:-:S05]  /*20570*/  HADD2.F32 R16, -RZ, R16.H0_H0 ;  /* 0x20000010ff107230 */ /* 0x000fca0000004100 */
[----:B------:R-:W-:-:S04]  /*20580*/  FMUL R16, R16, UR5 ;  /* 0x0000000510107c20 */ /* 0x000fc80008400000 */
[----:B------:R-:W-:Y:S02]  /*20590*/  FFMA R22, R22, UR4, R16 ;  /* 0x0000000416167c23 */ /* 0x000fe40008000010 */
[----:B------:R-:W0:Y:S03]  /*205a0*/  @!P0 LDC.64 R16, c[0x0][0x5c0] ;  /* 0x00017000ff108b82 */ /* 0x000e260000000a00 */
[----:B------:R-:W-:Y:S02]  /*205b0*/  F2FP.SATFINITE.E4M3.F32.PACK_AB_MERGE_C R22, RZ, R22, RZ ;  /* 0x00000016ff16723e */ /* 0x000fe400048070ff */
[----:B0-----:R-:W-:-:S04]  /*205c0*/  @!P0 IADD3 R16, P4, P5, R6, UR60, R16 ;  /* 0x0000003c06108c10 */ /* 0x001fc8000fd9e010 */
[----:B------:R-:W-:-:S05]  /*205d0*/  @!P0 IADD3.X R17, R25, UR10, R17, P4, P5 ;  /* 0x0000000a19118c10 */ /* 0x000fca000a7ea411 */
[----:B------:R0:W-:Y:S01]  /*205e0*/  @!P0 STG.E.U8 desc[UR8][R16.64+0x8], R22 ;  /* 0x0000081610008986 */ /* 0x0001e2000c101108 */
[----:B------:R-:W-:-:S13]  /*205f0*/  ISETP.LT.OR P0, PT, R24, 0xa, !P2 ;  /* 0x0000000a1800780c */ /* 0x000fda0005701670 */
[----:B------:R-:W4:Y:S01]  /*20600*/  @!P0 LDG.E.U8 R18, desc[UR8][R12.64+0x9] ;  /* 0x000009080c128981 */ /* 0x000f22000c1e1100 */
[----:B0-----:R-:W0:Y:S02]  /*20610*/  @!P0 LDC.64 R16, c[0x0][0x5c0] ;  /* 0x00017000ff108b82 */ /* 0x001e240000000a00 */
[----:B0-----:R-:W-:-:S04]  /*20620*/  @!P0 IADD3 R16, P4, P5, R6, UR60, R16 ;  /* 0x0000003c06108c10 */ /* 0x001fc8000fd9e010 */
[----:B------:R-:W-:Y:S01]  /*20630*/  @!P0 IADD3.X R17, R25, UR10, R17, P4, P5 ;  /* 0x0000000a19118c10 */ /* 0x000fe2000a7ea411 */
[----:B------:R-:W-:Y:S01]  /*20640*/  IMAD.U32 R19, RZ, RZ, UR6 ;  /* 0x00000006ff137e24 */ /* 0x000fe2000f8e00ff */
        /* <DEDUP_REMOVED lines=8> */
[----:B0-----:R-:W0:Y:S01]  /*206d0*/  @!P0 LDC.64 R16, c[0x0][0x5c0] ;  /* 0x00017000ff108b82 */ /* 0x001e220000000a00 */
[----:B------:R-:W-:-:S05]  /*206e0*/  IMAD.U32 R18, RZ, RZ, UR7 ;  /* 0x00000007ff127e24 */ /* 0x000fca000f8e00ff */
[----:B------:R-:W-:-:S04]  /*206f0*/  @!P0 IADD3 R18, P4, P5, R18, UR60, R6 ;  /* 0x0000003c12128c10 */ /* 0x000fc8000fd9e006 */
[----:B------:R-:W-:Y:S02]  /*20700*/  @!P0 IADD3.X R19, R19, UR10, R25, P4, P5 ;  /* 0x0000000a13138c10 */ /* 0x000fe4000a7ea419 */
[----:B0-----:R-:W-:Y:S02]  /*20710*/  @!P0 IADD3 R16, P4, R18, R16, RZ ;  /* 0x0000001012108210 */ /* 0x001fe40007f9e0ff */
[----:B------:R-:W-:-:S06]  /*20720*/  PRMT R18, RZ, 0x7610, R18 ;  /* 0x00007610ff127816 */ /* 0x000fcc0000000012 */
[----:B------:R-:W4:Y:S01]  /*20730*/  @!P0 LDG.E.U8 R18, desc[UR8][R14.64+0x8] ;  /* 0x000008080e128981 */ /* 0x000f22000c1e1100 */
[----:B------:R-:W-:Y:S01]  /*20740*/  LOP3.LUT R26, R26, 0xffdfffff, RZ, 0xc0, !PT ;  /* 0xffdfffff1a1a7812 */ /* 0x000fe200078ec0ff */
[----:B------:R-:W-:-:S03]  /*20750*/  @!P0 IMAD.X R17, R19, 0x1, R17, P4 ;  /* 0x0000000113118824 */ /* 0x000fc600020e0611 */
[----:B------:R-:W-:Y:S02]  /*20760*/  @P2 LOP3.LUT R26, R26, 0x200000, RZ, 0xfc, !PT ;  /* 0x002000001a1a2812 */ /* 0x000fe400078efcff */
[----:B------:R-:W-:Y:S02]  /*20770*/  ISETP.GE.AND P2, PT, R3, 0x101, PT ;  /* 0x000001010300780c */ /* 0x000fe40003f46270 */
[----:B------:R-:W-:Y:S01]  /*20780*/  ISETP.LT.OR P4, PT, R24, 0xa, !P3 ;  /* 0x0000000a1800780c */ /* 0x000fe20005f81670 */
[----:B------:R-:W-:Y:S01]  /*20790*/  IMAD.U32 R20, RZ, RZ, UR7 ;  /* 0x00000007ff147e24 */ /* 0x000fe2000f8e00ff */
[----:B------:R-:W-:Y:S01]  /*207a0*/  LOP3.LUT R0, R0, 0xffffffbf, RZ, 0xc0, !PT ;  /* 0xffffffbf00007812 */ /* 0x000fe200078ec0ff */
[----:B------:R-:W-:-:S03]  /*207b0*/  IMAD.U32 R22, RZ, RZ, UR6 ;  /* 0x00000006ff167e24 */ /* 0x000fc6000f8e00ff */
[----:B------:R-:W-:-:S07]  /*207c0*/  @P6 LOP3.LUT R0, R0, 0x40, RZ, 0xfc, !PT ;  /* 0x0000004000006812 */ /* 0x000fce00078efcff */
[----:B------:R-:W-:-:S04]  /*207d0*/  @!P4 IADD3 R20, P5, P6, R20, UR60, R6 ;  /* 0x0000003c1414cc10 */ /* 0x000fc8000febe006 */
[----:B------:R-:W-:Y:S02]  /*207e0*/  @!P4 IADD3.X R22, R22, UR10, R25, P5, P6 ;  /* 0x0000000a1616cc10 */ /* 0x000fe4000afec419 */
        /* <DEDUP_REMOVED lines=8> */
[----:B------:R-:W-:-:S13]  /*20870*/  ISETP.LT.OR P0, PT, R24, 0x1, !P2 ;  /* 0x000000011800780c */ /* 0x000fda0005701670 */
[----:B-1----:R-:W1:Y:S01]  /*20880*/  @!P0 LDC.64 R16, c[0x0][0x5c0] ;  /* 0x00017000ff108b82 */ /* 0x002e620000000a00 */
[----:B0-----:R-:W-:Y:S02]  /*20890*/  @!P4 IADD3 R18, P5, R20, R18, RZ ;  /* 0x000000121412c210 */ /* 0x001fe40007fbe0ff */
[--C-:B-1----:R-:W-:Y:S02]  /*208a0*/  @!P0 IADD3 R20, P3, P6, R6, UR16, R16.reuse ;  /* 0x0000001006148c10 */ /* 0x102fe4000fe7e010 */
[----:B------:R-:W-:-:S06]  /*208b0*/  PRMT R16, RZ, 0x7610, R16 ;  /* 0x00007610ff107816 */ /* 0x000fcc0000000010 */
[----:B------:R-:W4:Y:S01]  /*208c0*/  @!P4 LDG.E.U8 R16, desc[UR8][R14.64+0x9] ;  /* 0x000009080e10c981 */ /* 0x000f22000c1e1100 */
[----:B------:R-:W-:Y:S01]  /*208d0*/  @!P4 IMAD.X R19, R22, 0x1, R19, P5 ;  /* 0x000000011613c824 */ /* 0x000fe200028e0613 */
        /* <DEDUP_REMOVED lines=18> */
[----:B----4-:R-:W-:-:S04]  /*20a00*/  LOP3.LUT R18, R18, 0xff, RZ, 0xc0, !PT ;  /* 0x000000ff12127812 */ /* 0x010fc800078ec0ff */
[----:B------:R-:W-:-:S05]  /*20a10*/  F2FP.F16.E4M3.UNPACK_B R18, R18 ;  /* 0x00000012ff12723e */ /* 0x000fca00020006ff */
[----:B------:R-:W-:-:S05]  /*20a20*/  HADD2.F32 R18, -RZ, R18.H0_H0 ;  /* 0x20000012ff127230 */ /* 0x000fca0000004100 */
[----:B------:R-:W-:-:S04]  /*20a30*/  FMUL R18, R18, UR5 ;  /* 0x0000000512127c20 */ /* 0x000fc80008400000 */
[----:B------:R-:W-:Y:S02]  /*20a40*/  FFMA R234, R234, UR4, R18 ;  /* 0x00000004eaea7c23 */ /* 0x000fe40008000012 */
[----:B------:R-:W0:Y:S03]  /*20a50*/  @!P4 LDC.64 R18, c[0x0][0x5c0] ;  /* 0x00017000ff12cb82 */ /* 0x000e260000000a00 */
[----:B------:R-:W-:-:S05]  /*20a60*/  F2FP.SATFINITE.E4M3.F32.PACK_AB_MERGE_C R234, RZ, R234, RZ ;  /* 0x000000eaffea723e */ /* 0x000fca00048070ff */
[----:B------:R1:W-:Y:S02]  /*20a70*/  @!P0 STG.E.U8 desc[UR8][R20.64], R234 ;  /* 0x000000ea14008986 */ /* 0x0003e4000c101108 */
[----:B-1----:R-:W-:-:S06]  /*20a80*/  PRMT R20, RZ, 0x7610, R20 ;  /* 0x00007610ff147816 */ /* 0x002fcc0000000014 */
[----:B------:R-:W4:Y:S01]  /*20a90*/  @!P4 LDG.E.U8 R20, desc[UR8][R16.64+0x1] ;  /* 0x000001081014c981 */ /* 0x000f22000c1e1100 */
[----:B0-----:R-:W-:-:S04]  /*20aa0*/  @!P4 IADD3 R18, P5, P6, R6, UR16, R18 ;  /* 0x000000100612cc10 */ /* 0x001fc8000febe012 */
[----:B------:R-:W-:Y:S02]  /*20ab0*/  @!P4 IADD3.X R19, R25, UR61, R19, P5, P6 ;  /* 0x0000003d1913cc10 */ /* 0x000fe4000afec413 */
[----:B------:R-:W-:-:S04]  /*20ac0*/  ISETP.GE.AND P3, PT, R3, 0x109, PT ;  /* 0x000001090300780c */ /* 0x000fc80003f66270 */
[----:B------:R-:W-:Y:S01]  /*20ad0*/  ISETP.LT.OR P0, PT, R24, 0x1, !P3 ;  /* 0x000000011800780c */ /* 0x000fe20005f01670 */
[----:B------:R-:W-:-:S12]  /*20ae0*/  IMAD.U32 R22, RZ, RZ, UR7 ;  /* 0x00000007ff167e24 */ /* 0x000fd8000f8e00ff */
        /* <DEDUP_REMOVED lines=22> */
[C---:B------:R-:W-:Y:S02]  /*20c50*/  ISETP.LT.OR P4, PT, R24.reuse, 0x2, !P3 ;  /* 0x000000021800780c */ /* 0x040fe40005f81670 */
[----:B------:R-:W-:-:S11]  /*20c60*/  ISETP.LT.OR P2, PT, R24, 0x1a, !P1 ;  /* 0x0000001a1800780c */ /* 0x000fd60004f41670 */
[----:B------:R-:W0:Y:S02]  /*20c70*/  @!P4 LDC.64 R34, c[0x0][0x5c0] ;  /* 0x00017000ff22cb82 */ /* 0x000e240000000a00 */
        /* <DEDUP_REMOVED lines=23> */
[----:B------:R-:W-:-:S11]  /*20df0*/  ISETP.GE.AND P6, PT, R3, 0x101, PT ;  /* 0x000001010300780c */ /* 0x000fd60003fc6270 */
[----:B------:R-:W-:Y:S02]  /*20e00*/  @!P5 IMAD.MOV.U32 R22, RZ, RZ, R6 ;  /* 0x000000ffff16d224 */ /* 0x000fe400078e0006 */
[----:B------:R-:W-:Y:S02]  /*20e10*/  @!P5 IMAD.MOV.U32 R23, RZ, RZ, R25 ;  /* 0x000000ffff17d224 */ /* 0x000fe400078e0019 */
[----:B------:R-:W-:Y:S02]  /*20e20*/  @!P5 IMAD R31, R5, 0x180, RZ ;  /* 0x00000180051fd824 */ /* 0x000fe400078e02ff */
[----:B------:R-:W-:-:S04]  /*20e30*/  @!P5 IMAD.WIDE.U32 R22, R4, 0x180, R22 ;  /* 0x000001800416d825 */ /* 0x000fc800078e0016 */
[----:B------:R-:W-:Y:S01]  /*20e40*/  @!P5 IMAD.IADD R23, R23, 0x1, R31 ;  /* 0x000000011717d824 */ /* 0x000fe200078e021f */
        /* <DEDUP_REMOVED lines=13> */
[----:B------:R-:W-:-:S04]  /*20f20*/  LOP3.LUT R0, R0, 0xfffffffe, RZ, 0xc0, !PT ;  /* 0xfffffffe00007812 */ /* 0x000fc800078ec0ff */
[----:B------:R-:W-:-:S04]  /*20f30*/  @P2 LOP3.LUT R0, R0, 0x1, RZ, 0xfc, !PT ;  /* 0x0000000100002812 */ /* 0x000fc800078efcff */
[----:B------:R-:W-:-:S04]  /*20f40*/  LOP3.LUT R0, R0, 0xfffff7ff, RZ, 0xc0, !PT ;  /* 0xfffff7ff00007812 */ /* 0x000fc800078ec0ff */
[----:B------:R-:W-:Y:S02]  /*20f50*/  @P5 LOP3.LUT R0, R0, 0x800, RZ, 0xfc, !PT ;  /* 0x0000080000005812 */ /* 0x000fe400078efcff */
[----:B----4-:R-:W-:-:S04]  /*20f60*/  LOP3.LUT R20, R20, 0xff, RZ, 0xc0, !PT ;  /* 0x000000ff14147812 */ /* 0x010fc800078ec0ff */
[----:B------:R-:W-:-:S05]  /*20f70*/  F2FP.F16.E4M3.UNPACK_B R20, R20 ;  /* 0x00000014ff14723e */ /* 0x000fca00020006ff */
[----:B------:R-:W-:-:S05]  /*20f80*/  HADD2.F32 R20, -RZ, R20.H0_H0 ;  /* 0x20000014ff147230 */ /* 0x000fca0000004100 */
[----:B------:R-:W-:-:S04]  /*20f90*/  FMUL R20, R20, UR5 ;  /* 0x0000000514147c20 */ /* 0x000fc80008400000 */
[----:B---3--:R-:W-:Y:S02]  /*20fa0*/  FFMA R22, R39, UR4, R20 ;  /* 0x0000000427167c23 */ /* 0x008fe40008000014 */
[----:B------:R-:W0:Y:S01]  /*20fb0*/  @!P0 LDC.64 R20, c[0x0][0x5c0] ;  /* 0x00017000ff148b82 */ /* 0x000e220000000a00 */
[----:B------:R-:W-:Y:S01]  /*20fc0*/  IMAD.U32 R23, RZ, RZ, UR6 ;  /* 0x00000006ff177e24 */ /* 0x000fe2000f8e00ff */
[----:B------:R-:W3:Y:S01]  /*20fd0*/  LDL.LU R39, [R1+0x448] ;  /* 0x0004480001277983 */ /* 0x000ee20000300800 */
[----:B------:R-:W-:Y:S02]  /*20fe0*/  F2FP.SATFINITE.E4M3.F32.PACK_AB_MERGE_C R22, RZ, R22, RZ ;  /* 0x00000016ff16723e */ /* 0x000fe400048070ff */
[----:B0-----:R-:W-:-:S04]  /*20ff0*/  @!P0 IADD3 R20, P4, P5, R6, UR16, R20 ;  /* 0x0000001006148c10 */ /* 0x001fc8000fd9e014 */
[----:B------:R-:W-:-:S05]  /*21000*/  @!P0 IADD3.X R21, R25, UR61, R21, P4, P5 ;  /* 0x0000003d19158c10 */ /* 0x000fca000a7ea415 */
[----:B------:R0:W-:Y:S01]  /*21010*/  @!P0 STG.E.U8 desc[UR8][R20.64+0x8], R22 ;  /* 0x0000081614008986 */ /* 0x0001e2000c101108 */
[----:B------:R-:W-:Y:S02]  /*21020*/  ISETP.LT.OR P0, PT, R24, 0xa, !P6 ;  /* 0x0000000a1800780c */ /* 0x000fe40007701670 */
[----:B0-----:R-:W-:-:S11]  /*21030*/  PRMT R22, RZ, 0x7610, R22 ;  /* 0x00007610ff167816 */ /* 0x001fd60000000016 */
[----:B------:R-:W0:Y:S01]  /*21040*/  @!P0 LDC.64 R20, c[0x0][0x5c0] ;  /* 0x00017000ff148b82 */ /* 0x000e220000000a00 */
[----:B------:R-:W4:Y:S01]  /*21050*/  @!P0 LDG.E.U8 R22, desc[UR8][R16.64+0x9] ;  /* 0x0000090810168981 */ /* 0x000f22000c1e1100 */
[----:B0-----:R-:W-:-:S04]  /*21060*/  @!P0 IADD3 R20, P4, P5, R6, UR16, R20 ;  /* 0x0000001006148c10 */ /* 0x001fc8000fd9e014 */
[----:B------:R-:W-:Y:S02]  /*21070*/  @!P0 IADD3.X R21, R25, UR61, R21, P4, P5 ;  /* 0x0000003d19158c10 */ /* 0x000fe4000a7ea415 */
[----:B----4-:R-:W-:-:S04]  /*21080*/  LOP3.LUT R22, R22, 0xff, RZ, 0xc0, !PT ;  /* 0x000000ff16167812 */ /* 0x010fc800078ec0ff */
[----:B------:R-:W-:-:S05]  /*21090*/  F2FP.F16.E4M3.UNPACK_B R22, R22 ;  /* 0x00000016ff16723e */ /* 0x000fca00020006ff */
[----:B------:R-:W-:-:S05]  /*210a0*/  HADD2.F32 R22, -RZ, R22.H0_H0 ;  /* 0x20000016ff167230 */ /* 0x000fca0000004100 */
[----:B------:R-:W-:-:S04]  /*210b0*/  FMUL R22, R22, UR5 ;  /* 0x0000000516167c20 */ /* 0x000fc80008400000 */
[----:B--2---:R-:W-:Y:S02]  /*210c0*/  FFMA R22, R38, UR4, R22 ;  /* 0x0000000426167c23 */ /* 0x004fe40008000016 */
[----:B------:R-:W2:Y:S03]  /*210d0*/  LDL.LU R38, [R1+0x44c] ;  /* 0x00044c0001267983 */ /* 0x000ea60000300800 */
        /* <DEDUP_REMOVED lines=10> */
[----:B------:R-:W-:Y:S01]  /*21180*/  @!P0 IMAD.X R21, R23, 0x1, R21, P4 ;  /* 0x0000000117158824 */ /* 0x000fe200020e0615 */
[----:B------:R-:W-:Y:S02]  /*21190*/  ISETP.LT.OR P4, PT, R24, 0xa, !P3 ;  /* 0x0000000a1800780c */ /* 0x000fe40005f81670 */
[----:B----4-:R-:W-:-:S04]  /*211a0*/  LOP3.LUT R22, R22, 0xff, RZ, 0xc0, !PT ;  /* 0x000000ff16167812 */ /* 0x010fc800078ec0ff */
[----:B------:R-:W-:-:S05]  /*211b0*/  F2FP.F16.E4M3.UNPACK_B R22, R22 ;  /* 0x00000016ff16723e */ /* 0x000fca00020006ff */
[----:B------:R-:W-:-:S05]  /*211c0*/  HADD2.F32 R22, -RZ, R22.H0_H0 ;  /* 0x20000016ff167230 */ /* 0x000fca0000004100 */
[----:B------:R-:W-:-:S04]  /*211d0*/  FMUL R22, R22, UR5 ;  /* 0x0000000516167c20 */ /* 0x000fc80008400000 */
[----:B---3--:R-:W-:Y:S01]  /*211e0*/  FFMA R22, R39, UR4, R22 ;  /* 0x0000000427167c23 */ /* 0x008fe20008000016 */
[----:B------:R-:W-:Y:S01]  /*211f0*/  IMAD.U32 R23, RZ, RZ, UR7 ;  /* 0x00000007ff177e24 */ /* 0x000fe2000f8e00ff */
[----:B------:R-:W3:Y:S03]  /*21200*/  LDL.LU R39, [R1+0x450] ;  /* 0x0004500001277983 */ /* 0x000ee60000300800 */
[----:B------:R-:W-:-:S05]  /*21210*/  F2FP.SATFINITE.E4M3.F32.PACK_AB_MERGE_C R22, RZ, R22, RZ ;  /* 0x00000016ff16723e */ /* 0x000fca00048070ff */
[----:B------:R0:W-:Y:S02]  /*21220*/  @!P0 STG.E.U8 desc[UR8][R20.64+0x8], R22 ;  /* 0x0000081614008986 */ /* 0x0001e4000c101108 */
[----:B0-----:R-:W-:Y:S01]  /*21230*/  PRMT R22, RZ, 0x7610, R22 ;  /* 0x00007610ff167816 */ /* 0x001fe20000000016 */
[----:B------:R-:W0:Y:S05]  /*21240*/  @!P4 LDC.64 R20, c[0x0][0x5c0] ;  /* 0x00017000ff14cb82 */ /* 0x000e2a0000000a00 */
[----:B------:R-:W4:Y:S01]  /*21250*/  @!P4 LDG.E.U8 R22, desc[UR8][R18.64+0x9] ;  /* 0x000009081216c981 */ /* 0x000f22000c1e1100 */
[----:B------:R-:W-:Y:S01]  /*21260*/  IMAD.U32 R31, RZ, RZ, UR6 ;  /* 0x00000006ff1f7e24 */ /* 0x000fe2000f8e00ff */
[----:B------:R-:W-:-:S04]  /*21270*/  @!P4 IADD3 R23, P5, P6, R23, UR16, R6 ;  /* 0x000000101717cc10 */ /* 0x000fc8000febe006 */
[----:B------:R-:W-:Y:S02]  /*21280*/  @!P4 IADD3.X R31, R31, UR61, R25, P5, P6 ;  /* 0x0000003d1f1fcc10 */ /* 0x000fe4000afec419 */
[----:B0-----:R-:W-:-:S05]  /*21290*/  @!P4 IADD3 R20, P0, R23, R20, RZ ;  /* 0x000000141714c210 */ /* 0x001fca0007f1e0ff */
[----:B------:R-:W-:Y:S01]  /*212a0*/  @!P4 IMAD.X R21, R31, 0x1, R21, P0 ;  /* 0x000000011f15c824 */ /* 0x000fe200000e0615 */
[----:B------:R-:W-:Y:S02]  /*212b0*/  ISETP.GE.AND P0, PT, R3, 0x181, PT ;  /* 0x000001810300780c */ /* 0x000fe40003f06270 */
[----:B----4-:R-:W-:-:S04]  /*212c0*/  LOP3.LUT R22, R22, 0xff, RZ, 0xc0, !PT ;  /* 0x000000ff16167812 */ /* 0x010fc800078ec0ff */
[----:B------:R-:W-:-:S05]  /*212d0*/  F2FP.F16.E4M3.UNPACK_B R22, R22 ;  /* 0x00000016ff16723e */ /* 0x000fca00020006ff */
[----:B------:R-:W-:-:S05]  /*212e0*/  HADD2.F32 R22, -RZ, R22.H0_H0 ;  /* 0x20000016ff167230 */ /* 0x000fca0000004100 */
[----:B------:R-:W-:-:S04]  /*212f0*/  FMUL R22, R22, UR5 ;  /* 0x0000000516167c20 */ /* 0x000fc80008400000 */
[----:B--2---:R-:W-:Y:S01]  /*21300*/  FFMA R22, R38, UR4, R22 ;  /* 0x0000000426167c23 */ /* 0x004fe20008000016 */
[----:B------:R-:W-:Y:S01]  /*21310*/  ISETP.LT.OR P3, PT, R24, 0x22, !P1 ;  /* 0x000000221800780c */ /* 0x000fe20004f61670 */
[----:B------:R-:W2:Y:S03]  /*21320*/  LDL.LU R38, [R1+0x454] ;  /* 0x0004540001267983 */ /* 0x000ea60000300800 */
[----:B------:R-:W-:-:S05]  /*21330*/  F2FP.SATFINITE.E4M3.F32.PACK_AB_MERGE_C R22, RZ, R22, RZ ;  /* 0x00000016ff16723e */ /* 0x000fca00048070ff */
[----:B------:R0:W-:Y:S01]  /*21340*/  @!P4 STG.E.U8 desc[UR8][R20.64+0x9], R22 ;  /* 0x000009161400c986 */ /* 0x0001e2000c101108 */
[----:B------:R-:W-:-:S13]  /*21350*/  ISETP.LT.OR P4, PT, R24, 0x1, !P0 ;  /* 0x000000011800780c */ /* 0x000fda0004781670 */
[----:B0-----:R-:W0:Y:S01]  /*21360*/  @!P4 LDC.64 R20, c[0x0][0x5c0] ;  /* 0x00017000ff14cb82 */ /* 0x001e220000000a00 */
[----:B------:R-:W-:Y:S02]  /*21370*/  @!P4 IMAD.MOV.U32 R22, RZ, RZ, R6 ;  /* 0x000000ffff16c224 */ /* 0x000fe400078e0006 */
[----:B------:R-:W-:Y:S02]  /*21380*/  @!P4 IMAD.MOV.U32 R23, RZ, RZ, R25 ;  /* 0x000000ffff17c224 */ /* 0x000fe400078e0019 */
[----:B------:R-:W-:-:S04]  /*21390*/  @!P4 IMAD.WIDE.U32 R22, R4, 0x180, R22 ;  /* 0x000001800416c825 */ /* 0x000fc800078e0016 */
[----:B------:R-:W-:Y:S01]  /*213a0*/  @!P4 IMAD R31, R5, 0x180, RZ ;  /* 0x00000180051fc824 */ /* 0x000fe200078e02ff */
[----:B0-----:R-:W-:-:S04]  /*213b0*/  @!P4 IADD3 R22, P5, R22, R20, RZ ;  /* 0x000000141616c210 */ /* 0x001fc80007fbe0ff */
[----:B------:R-:W-:Y:S02]  /*213c0*/  @!P4 IADD3.X R23, R21, R23, R31, P5, !PT ;  /* 0x000000171517c210 */ /* 0x000fe40002ffe41f */
[----:B------:R-:W-:-:S05]  /*213d0*/  IADD3 R20, P5, R27, 0x180, RZ ;  /* 0x000001801b147810 */ /* 0x000fca0007fbe0ff */
[----:B------:R-:W-:-:S04]  /*213e0*/  IMAD.X R31, RZ, RZ, R29, P5 ;  /* 0x000000ffff1f7224 */ /* 0x000fc800028e061d */
[----:B------:R-:W-:-:S04]  /*213f0*/  IMAD R31, R31, UR12, RZ ;  /* 0x0000000c1f1f7c24 */ /* 0x000fc8000f8e02ff */
[C---:B------:R-:W-:Y:S02]  /*21400*/  IMAD R31, R20.reuse, UR13, R31 ;  /* 0x0000000d141f7c24 */ /* 0x040fe4000f8e021f */
[----:B------:R-:W-:-:S03]  /*21410*/  IMAD.WIDE.U32 R20, R20, UR12, R32 ;  /* 0x0000000c14147c25 */ /* 0x000fc6000f8e0020 */
[----:B------:R-:W-:-:S04]  /*21420*/  IADD3 R20, P5, R20, UR14, RZ ;  /* 0x0000000e14147c10 */ /* 0x000fc8000ffbe0ff */
[--C-:B------:R-:W-:Y:S02]  /*21430*/  IADD3.X R21, R21, UR15, R31.reuse, P5, !PT ;  /* 0x0000000f15157c10 */ /* 0x100fe4000affe41f */
[----:B------:R-:W-:-:S06]  /*21440*/  PRMT R31, RZ, 0x7610, R31 ;  /* 0x00007610ff1f7816 */ /* 0x000fcc000000001f */
[----:B------:R-:W4:Y:S02]  /*21450*/  @!P4 LDG.E.U8 R31, desc[UR8][R20.64] ;  /* 0x00000008141fc981 */ /* 0x000f24000c1e1100 */
[----:B----4-:R-:W-:-:S04]  /*21460*/  LOP3.LUT R31, R31, 0xff, RZ, 0xc0, !PT ;  /* 0x000000ff1f1f7812 */ /* 0x010fc800078ec0ff */
[----:B------:R-:W-:-:S05]  /*21470*/  F2FP.F16.E4M3.UNPACK_B R31, R31 ;  /* 0x0000001fff1f723e */ /* 0x000fca00020006ff */
[----:B------:R-:W-:-:S05]  /*21480*/  HADD2.F32 R31, -RZ, R31.H0_H0 ;  /* 0x2000001fff1f7230 */ /* 0x000fca0000004100 */
[----:B------:R-:W-:-:S04]  /*21490*/  FMUL R31, R31, UR5 ;  /* 0x000000051f1f7c20 */ /* 0x000fc80008400000 */
[----:B---3--:R-:W-:Y:S01]  /*214a0*/  FFMA R31, R39, UR4, R31 ;  /* 0x00000004271f7c23 */ /* 0x008fe2000800001f */
[C---:B------:R-:W-:Y:S01]  /*214b0*/  ISETP.LT.OR P1, PT, R24.reuse, 0x29, !P1 ;  /* 0x000000291800780c */ /* 0x040fe20004f21670 */
[----:B------:R-:W3:Y:S03]  /*214c0*/  LDL.LU R39, [R1+0x458] ;  /* 0x0004580001277983 */ /* 0x000ee60000300800 */
[----:B------:R-:W-:Y:S01]  /*214d0*/  F2FP.SATFINITE.E4M3.F32.PACK_AB_MERGE_C R31, RZ, R31, RZ ;  /* 0x0000001fff1f723e */ /* 0x000fe200048070ff */
[----:B------:R-:W4:Y:S04]  /*214e0*/  LDL.LU R64, [R1+0x45c] ;  /* 0x00045c0001407983 */ /* 0x000f280000300800 */
        /* <DEDUP_REMOVED lines=9> */
[----:B------:R-:W0:Y:S01]  /*21580*/  @!P3 LDC.64 R22, c[0x0][0x5c0] ;  /* 0x00017000ff16bb82 */ /* 0x000e220000000a00 */
[----:B------:R-:W-:Y:S02]  /*21590*/  @!P3 IMAD.MOV.U32 R34, RZ, RZ, R6 ;  /* 0x000000ffff22b224 */ /* 0x000fe400078e0006 */
[----:B------:R-:W-:Y:S02]  /*215a0*/  @!P3 IMAD.MOV.U32 R35, RZ, RZ, R25 ;  /* 0x000000ffff23b224 */ /* 0x000fe400078e0019 */
[----:B------:R-:W-:-:S03]  /*215b0*/  @!P3 IMAD.WIDE.U32 R34, R4, 0x180, R34 ;  /* 0x000001800422b825 */ /* 0x000fc600078e0022 */
[--C-:B0-----:R-:W-:Y:S02]  /*215c0*/  @!P3 IADD3 R56, P5, P6, R34, UR7, R22.reuse ;  /* 0x000000072238bc10 */ /* 0x101fe4000febe016 */
[----:B------:R-:W-:-:S06]  /*215d0*/  PRMT R22, RZ, 0x7610, R22 ;  /* 0x00007610ff167816 */ /* 0x000fcc0000000016 */
[----:B------:R-:W5:Y:S01]  /*215e0*/  @!P4 LDG.E.U8 R22, desc[UR8][R20.64+0x1] ;  /* 0x000001081416c981 */ /* 0x000f62000c1e1100 */
[----:B------:R-:W-:-:S04]  /*215f0*/  @!P3 IMAD R31, R5, 0x180, RZ ;  /* 0x00000180051fb824 */ /* 0x000fc800078e02ff */
[----:B------:R-:W-:-:S05]  /*21600*/  @!P3 IMAD.IADD R31, R35, 0x1, R31 ;  /* 0x00000001231fb824 */ /* 0x000fca00078e021f */
[----:B------:R-:W-:Y:S01]  /*21610*/  @!P3 IADD3.X R57, R31, UR6, R23, P5, P6 ;  /* 0x000000061f39bc10 */ /* 0x000fe2000afec417 */
[----:B------:R-:W-:Y:S02]  /*21620*/  @!P1 IMAD.MOV.U32 R34, RZ, RZ, R6 ;  /* 0x000000ffff229224 */ /* 0x000fe400078e0006 */
[----:B------:R-:W-:Y:S01]  /*21630*/  @!P1 IMAD.MOV.U32 R35, RZ, RZ, R25 ;  /* 0x000000ffff239224 */ /* 0x000fe200078e0019 */
[----:B------:R-:W-:Y:S01]  /*21640*/  LOP3.LUT R0, R0, 0xfffffeff, RZ, 0xc0, !PT ;  /* 0xfffffeff00007812 */ /* 0x000fe200078ec0ff */
[----:B------:R-:W-:Y:S02]  /*21650*/  @!P1 IMAD R31, R5, 0x180, RZ ;  /* 0x00000180051f9824 */ /* 0x000fe400078e02ff */
[----:B------:R-:W-:Y:S01]  /*21660*/  @!P1 IMAD.WIDE.U32 R34, R4, 0x180, R34 ;  /* 0x0000018004229825 */ /* 0x000fe200078e0022 */
[----:B------:R-:W-:-:S03]  /*21670*/  @P3 LOP3.LUT R0, R0, 0x100, RZ, 0xfc, !PT ;  /* 0x0000010000003812 */ /* 0x000fc600078efcff */
[----:B------:R-:W-:Y:S01]  /*21680*/  @!P1 IMAD.IADD R31, R35, 0x1, R31 ;  /* 0x00000001231f9824 */ /* 0x000fe200078e021f */
[C---:B------:R-:W-:Y:S02]  /*21690*/  LOP3.LUT P3, RZ, R0.reuse, 0x2, RZ, 0xc0, !PT ;  /* 0x0000000200ff7812 */ /* 0x040fe4000786c0ff */
[----:B------:R-:W-:-:S04]  /*216a0*/  LOP3.LUT R0, R0, 0xfffffbff, RZ, 0xc0, !PT ;  /* 0xfffffbff00007812 */ /* 0x000fc800078ec0ff */
[----:B------:R-:W-:-:S04]  /*216b0*/  @P1 LOP3.LUT R0, R0, 0x400, RZ, 0xfc, !PT ;  /* 0x0000040000001812 */ /* 0x000fc800078efcff */
[----:B------:R-:W-:Y:S02]  /*216c0*/  LOP3.LUT R0, R0, 0xfffffdff, RZ, 0xc0, !PT ;  /* 0xfffffdff00007812 */ /* 0x000fe400078ec0ff */
[----:B-----5:R-:W-:-:S04]  /*216d0*/  LOP3.LUT R22, R22, 0xff, RZ, 0xc0, !PT ;  /* 0x000000ff16167812 */ /* 0x020fc800078ec0ff */
[----:B------:R-:W-:-:S05]  /*216e0*/  F2FP.F16.E4M3.UNPACK_B R22, R22 ;  /* 0x00000016ff16723e */ /* 0x000fca00020006ff */
[----:B------:R-:W-:-:S05]  /*216f0*/  HADD2.F32 R22, -RZ, R22.H0_H0 ;  /* 0x20000016ff167230 */ /* 0x000fca0000004100 */
[----:B------:R-:W-:-:S04]  /*21700*/  FMUL R22, R22, UR5 ;  /* 0x0000000516167c20 */ /* 0x000fc80008400000 */
[----:B--2---:R-:W-:Y:S02]  /*21710*/  FFMA R38, R38, UR4, R22 ;  /* 0x0000000426267c23 */ /* 0x004fe40008000016 */
[----:B------:R-:W0:Y:S02]  /*21720*/  @!P1 LDC.64 R22, c[0x0][0x5c0] ;  /* 0x00017000ff169b82 */ /* 0x000e240000000a00 */
[----:B0-----:R-:W-:-:S04]  /*21730*/  @!P1 IADD3 R58, P5, P6, R34, UR7, R22 ;  /* 0x00000007223a9c10 */ /* 0x001fc8000febe016 */
[----:B------:R-:W-:Y:S02]  /*21740*/  @!P1 IADD3.X R59, R31, UR6, R23, P5, P6 ;  /* 0x000000061f3b9c10 */ /* 0x000fe4000afec417 */
[----:B------:R-:W-:-:S04]  /*21750*/  ISETP.GE.AND P6, PT, R3, 0x189, PT ;  /* 0x000001890300780c */ /* 0x000fc80003fc6270 */
[----:B------:R-:W-:-:S13]  /*21760*/  ISETP.LT.OR P1, PT, R24, 0x2a, !P6 ;  /* 0x0000002a1800780c */ /* 0x000fda0007721670 */
[----:B------:R-:W0:Y:S01]  /*21770*/  @!P1 LDC.64 R22, c[0x0][0x5c0] ;  /* 0x00017000ff169b82 */ /* 0x000e220000000a00 */
[----:B------:R-:W-:Y:S02]  /*21780*/  @!P1 IMAD.MOV.U32 R34, RZ, RZ, R6 ;  /* 0x000000ffff229224 */ /* 0x000fe400078e0006 */
[----:B------:R-:W-:Y:S01]  /*21790*/  @!P1 IMAD.MOV.U32 R35, RZ, RZ, R25 ;  /* 0x000000ffff239224 */ /* 0x000fe200078e0019 */
[----:B------:R-:W-:Y:S01]  /*217a0*/  F2FP.SATFINITE.E4M3.F32.PACK_AB_MERGE_C R38, RZ, R38, RZ ;  /* 0x00000026ff26723e */ /* 0x000fe200048070ff */
[----:B------:R-:W-:Y:S02]  /*217b0*/  @!P1 IMAD R31, R5, 0x180, RZ ;  /* 0x00000180051f9824 */ /* 0x000fe400078e02ff */
[----:B------:R-:W-:Y:S02]  /*217c0*/  @!P1 IMAD.WIDE.U32 R34, R4, 0x180, R34 ;  /* 0x0000018004229825 */ /* 0x000fe400078e0022 */
[----:B------:R1:W-:Y:S02]  /*217d0*/  @!P4 STG.E.U8 desc[UR8][R36.64+0x1], R38 ;  /* 0x000001262400c986 */ /* 0x0003e4000c101108 */
[----:B------:R-:W-:Y:S01]  /*217e0*/  @!P1 IMAD.IADD R31, R35, 0x1, R31 ;  /* 0x00000001231f9824 */ /* 0x000fe200078e021f */
[----:B------:R-:W-:-:S02]  /*217f0*/  @P1 LOP3.LUT R0, R0, 0x200, RZ, 0xfc, !PT ;  /* 0x0000020000001812 */ /* 0x000fc400078efcff */
[----:B0-----:R-:W-:-:S04]  /*21800*/  @!P1 IADD3 R60, P4, P5, R34, UR7, R22 ;  /* 0x00000007223c9c10 */ /* 0x001fc8000fd9e016 */
[----:B------:R-:W-:Y:S02]  /*21810*/  @!P1 IADD3.X R61, R31, UR6, R23, P4, P5 ;  /* 0x000000061f3d9c10 */ /* 0x000fe4000a7ea417 */
[----:B------:R-:W-:-:S13]  /*21820*/  ISETP.LT.OR P1, PT, R24, 0x31, !P6 ;  /* 0x000000311800780c */ /* 0x000fda0007721670 */
[----:B------:R-:W0:Y:S01]  /*21830*/  @!P1 LDC.64 R22, c[0x0][0x5c0] ;  /* 0x00017000ff169b82 */ /* 0x000e220000000a00 */
[----:B------:R-:W-:Y:S01]  /*21840*/  @!P1 IMAD.MOV.U32 R34, RZ, RZ, R6 ;  /* 0x000000ffff229224 */ /* 0x000fe200078e0006 */
[----:B------:R-:W-:Y:S01]  /*21850*/  IADD3 R31, P4, R27, 0x188, RZ ;  /* 0x000001881b1f7810 */ /* 0x000fe20007f9e0ff */
[----:B------:R-:W-:Y:S02]  /*21860*/  @!P1 IMAD.MOV.U32 R35, RZ, RZ, R25 ;  /* 0x000000ffff239224 */ /* 0x000fe400078e0019 */
[----:B-1----:R-:W-:Y:S02]  /*21870*/  @!P1 IMAD R36, R5, 0x180, RZ ;  /* 0x0000018005249824 */ /* 0x002fe400078e02ff */
[----:B------:R-:W-:-:S04]  /*21880*/  @!P1 IMAD.WIDE.U32 R34, R4, 0x180, R34 ;  /* 0x0000018004229825 */ /* 0x000fc800078e0022 */
[----:B------:R-:W-:Y:S02]  /*21890*/  IMAD.X R37, RZ, RZ, R29, P4 ;  /* 0x000000ffff257224 */ /* 0x000fe400020e061d */
[----:B------:R-:W-:Y:S02]  /*218a0*/  @!P1 IMAD.IADD R35, R35, 0x1, R36 ;  /* 0x0000000123239824 */ /* 0x000fe400078e0224 */
[----:B------:R-:W-:Y:S01]  /*218b0*/  IMAD.WIDE.U32 R32, R31, UR12, R32 ;  /* 0x0000000c1f207c25 */ /* 0x000fe2000f8e0020 */
[----:B0-----:R-:W-:-:S03]  /*218c0*/  @!P1 IADD3 R74, P4, P5, R34, UR7, R22 ;  /* 0x00000007224a9c10 */ /* 0x001fc6000fd9e016 */
[----:B------:R-:W-:Y:S01]  /*218d0*/  IMAD R22, R37, UR12, RZ ;  /* 0x0000000c25167c24 */ /* 0x000fe2000f8e02ff */
[----:B------:R-:W-:-:S03]  /*218e0*/  @!P1 IADD3.X R75, R35, UR6, R23, P4, P5 ;  /* 0x00000006234b9c10 */ /* 0x000fc6000a7ea417 */
[----:B------:R-:W-:Y:S01]  /*218f0*/  IMAD R31, R31, UR13, R22 ;  /* 0x0000000d1f1f7c24 */ /* 0x000fe2000f8e0216 */
[----:B------:R-:W-:-:S04]  /*21900*/  IADD3 R22, P4, R32, UR14, RZ ;  /* 0x0000000e20167c10 */ /* 0x000fc8000ff9e0ff */
[--C-:B------:R-:W-:Y:S02]  /*21910*/  IADD3.X R23, R33, UR15, R31.reuse, P4, !PT ;  /* 0x0000000f21177c10 */ /* 0x100fe4000a7fe41f */
[----:B------:R-:W-:-:S06]  /*21920*/  PRMT R31, RZ, 0x7610, R31 ;  /* 0x00007610ff1f7816 */ /* 0x000fcc000000001f */
[----:B------:R-:W2:Y:S01]  /*21930*/  @!P3 LDG.E.U8 R31, desc[UR8][R22.64] ;  /* 0x00000008161fb981 */ /* 0x000ea2000c1e1100 */
[----:B------:R-:W-:-:S04]  /*21940*/  LOP3.LUT R0, R0, 0xffefffff, RZ, 0xc0, !PT ;  /* 0xffefffff00007812 */ /* 0x000fc800078ec0ff */
[----:B------:R-:W-:Y:S02]  /*21950*/  @P1 LOP3.LUT R0, R0, 0x100000, RZ, 0xfc, !PT ;  /* 0x0010000000001812 */ /* 0x000fe400078efcff */
[----:B------:R-:W-:-:S13]  /*21960*/  ISETP.LT.OR P1, PT, R24, 0x32, !P6 ;  /* 0x000000321800780c */ /* 0x000fda0007721670 */
[----:B------:R-:W0:Y:S01]  /*21970*/  @!P1 LDC.64 R32, c[0x0][0x5c0] ;  /* 0x00017000ff209b82 */ /* 0x000e220000000a00 */
[----:B------:R-:W-:Y:S02]  /*21980*/  @!P1 IMAD.MOV.U32 R34, RZ, RZ, R6 ;  /* 0x000000ffff229224 */ /* 0x000fe400078e0006 */
[----:B------:R-:W-:Y:S02]  /*21990*/  @!P1 IMAD.MOV.U32 R35, RZ, RZ, R25 ;  /* 0x000000ffff239224 */ /* 0x000fe400078e0019 */
[----:B------:R-:W-:Y:S01]  /*219a0*/  @!P1 IMAD.WIDE.U32 R34, R4, 0x180, R34 ;  /* 0x0000018004229825 */ /* 0x000fe200078e0022 */
[----:B------:R-:W-:-:S04]  /*219b0*/  LOP3.LUT R0, R0, 0xfff7ffff, RZ, 0xc0, !PT ;  /* 0xfff7ffff00007812 */ /* 0x000fc800078ec0ff */
[----:B------:R-:W-:Y:S02]  /*219c0*/  @P1 LOP3.LUT R0, R0, 0x80000, RZ, 0xfc, !PT ;  /* 0x0008000000001812 */ /* 0x000fe400078efcff */
[----:B0-----:R-:W-:Y:S02]  /*219d0*/  @!P1 IADD3 R70, P4, P5, R34, UR7, R32 ;  /* 0x0000000722469c10 */ /* 0x001fe4000fd9e020 */
[----:B--2---:R-:W-:-:S04]  /*219e0*/  LOP3.LUT R31, R31, 0xff, RZ, 0xc0, !PT ;  /* 0x000000ff1f1f7812 */ /* 0x004fc800078ec0ff */
[----:B------:R-:W-:-:S05]  /*219f0*/  F2FP.F16.E4M3.UNPACK_B R31, R31 ;  /* 0x0000001fff1f723e */ /* 0x000fca00020006ff */
[----:B------:R-:W-:-:S05]  /*21a00*/  HADD2.F32 R31, -RZ, R31.H0_H0 ;  /* 0x2000001fff1f7230 */ /* 0x000fca0000004100 */
[----:B------:R-:W-:-:S04]  /*21a10*/  FMUL R31, R31, UR5 ;  /* 0x000000051f1f7c20 */ /* 0x000fc80008400000 */
[----:B---3--:R-:W-:Y:S01]  /*21a20*/  FFMA R36, R39, UR4, R31 ;  /* 0x0000000427247c23 */ /* 0x008fe2000800001f */
[----:B------:R-:W-:Y:S01]  /*21a30*/  @!P1 IMAD R31, R5, 0x180, RZ ;  /* 0x00000180051f9824 */ /* 0x000fe200078e02ff */
[----:B------:R-:W2:Y:S03]  /*21a40*/  LDL.LU R39, [R1+0x460] ;  /* 0x0004600001277983 */ /* 0x000ea60000300800 */
[----:B------:R-:W-:-:S05]  /*21a50*/  @!P1 IMAD.IADD R31, R35, 0x1, R31 ;  /* 0x00000001231f9824 */ /* 0x000fca00078e021f */
[----:B------:R-:W-:Y:S02]  /*21a60*/  @!P1 IADD3.X R71, R31, UR6, R33, P4, P5 ;  /* 0x000000061f479c10 */ /* 0x000fe4000a7ea421 */
[----:B------:R-:W-:Y:S02]  /*21a70*/  LOP3.LUT P1, RZ, R26, 0x100000, RZ, 0xc0, !PT ;  /* 0x001000001aff7812 */ /* 0x000fe4000782c0ff */
[----:B------:R-:W-:Y:S02]  /*21a80*/  F2FP.SATFINITE.E4M3.F32.PACK_AB_MERGE_C R33, RZ, R36, RZ ;  /* 0x00000024ff21723e */ /* 0x000fe400048070ff */
[----:B------:R-:W-:-:S03]  /*21a90*/  PRMT R31, RZ, 0x7610, R31 ;  /* 0x00007610ff1f7816 */ /* 0x000fc6000000001f */
[----:B------:R0:W-:Y:S06]  /*21aa0*/  @!P3 STG.E.U8 desc[UR8][R40.64], R33 ;  /* 0x000000212800b986 */ /* 0x0001ec000c101108 */
[----:B------:R-:W3:Y:S01]  /*21ab0*/  @!P1 LDG.E.U8 R31, desc[UR8][R22.64+0x1] ;  /* 0x00000108161f9981 */ /* 0x000ee2000c1e1100 */
[----:B------:R-:W-:Y:S02]  /*21ac0*/  ISETP.LT.OR P3, PT, R24, 0x39, !P6 ;  /* 0x000000391800780c */ /* 0x000fe40007761670 */
[----:B---3--:R-:W-:-:S04]  /*21ad0*/  LOP3.LUT R31, R31, 0xff, RZ, 0xc0, !PT ;  /* 0x000000ff1f1f7812 */ /* 0x008fc800078ec0ff */
[----:B------:R-:W-:-:S05]  /*21ae0*/  F2FP.F16.E4M3.UNPACK_B R31, R31 ;  /* 0x0000001fff1f723e */ /* 0x000fca00020006ff */
[----:B------:R-:W-:-:S05]  /*21af0*/  HADD2.F32 R31, -RZ, R31.H0_H0 ;  /* 0x2000001fff1f7230 */ /* 0x000fca0000004100 */
[----:B------:R-:W-:-:S04]  /*21b00*/  FMUL R31, R31, UR5 ;  /* 0x000000051f1f7c20 */ /* 0x000fc80008400000 */
[----:B----4-:R-:W-:Y:S01]  /*21b10*/  FFMA R31, R64, UR4, R31 ;  /* 0x00000004401f7c23 */ /* 0x010fe2000800001f */
[----:B------:R-:W-:Y:S01]  /*21b20*/  LOP3.LUT R0, R0, 0xfeffffff, RZ, 0xc0, !PT ;  /* 0xfeffffff00007812 */ /* 0x000fe200078ec0ff */
[----:B------:R-:W3:Y:S03]  /*21b30*/  LDL.LU R64, [R1+0x464] ;  /* 0x0004640001407983 */ /* 0x000ee60000300800 */
[----:B------:R-:W-:-:S05]  /*21b40*/  F2FP.SATFINITE.E4M3.F32.PACK_AB_MERGE_C R31, RZ, R31, RZ ;  /* 0x0000001fff1f723e */ /* 0x000fca00048070ff */
[----:B------:R1:W-:Y:S01]  /*21b50*/  @!P1 STG.E.U8 desc[UR8][R42.64+0x1], R31 ;  /* 0x0000011f2a009986 */ /* 0x0003e2000c101108 */
[----:B------:R-:W-:-:S13]  /*21b60*/  ISETP.LT.OR P1, PT, R24, 0x9, !P0 ;  /* 0x000000091800780c */ /* 0x000fda0004721670 */
[----:B0-----:R-:W0:Y:S01]  /*21b70*/  @!P1 LDC.64 R32, c[0x0][0x5c0] ;  /* 0x00017000ff209b82 */ /* 0x001e220000000a00 */
[----:B------:R-:W-:Y:S02]  /*21b80*/  @!P1 IMAD.MOV.U32 R34, RZ, RZ, R6 ;  /* 0x000000ffff229224 */ /* 0x000fe400078e0006 */
[----:B------:R-:W-:Y:S02]  /*21b90*/  @!P1 IMAD.MOV.U32 R35, RZ, RZ, R25 ;  /* 0x000000ffff239224 */ /* 0x000fe400078e0019 */
[----:B------:R-:W-:-:S04]  /*21ba0*/  @!P1 IMAD.WIDE.U32 R34, R4, 0x180, R34 ;  /* 0x0000018004229825 */ /* 0x000fc800078e0022 */
[----:B-1----:R-:W-:Y:S01]  /*21bb0*/  @!P1 IMAD R31, R5, 0x180, RZ ;  /* 0x00000180051f9824 */ /* 0x002fe200078e02ff */
[----:B0-----:R-:W-:-:S04]  /*21bc0*/  @!P1 IADD3 R36, P4, R34, R32, RZ ;  /* 0x0000002022249210 */ /* 0x001fc80007f9e0ff */
[----:B------:R-:W-:Y:S02]  /*21bd0*/  @!P1 IADD3.X R37, R33, R35, R31, P4, !PT ;  /* 0x0000002321259210 */ /* 0x000fe400027fe41f */
[----:B------:R-:W0:Y:S01]  /*21be0*/  @!P3 LDC.64 R32, c[0x0][0x5c0] ;  /* 0x00017000ff20bb82 */ /* 0x000e220000000a00 */
[----:B------:R-:W-:Y:S02]  /*21bf0*/  @!P3 IMAD.MOV.U32 R34, RZ, RZ, R6 ;  /* 0x000000ffff22b224 */ /* 0x000fe400078e0006 */
[----:B------:R-:W-:Y:S02]  /*21c00*/  @!P3 IMAD.MOV.U32 R35, RZ, RZ, R25 ;  /* 0x000000ffff23b224 */ /* 0x000fe400078e0019 */
[----:B------:R-:W-:Y:S02]  /*21c10*/  @!P3 IMAD R31, R5, 0x180, RZ ;  /* 0x00000180051fb824 */ /* 0x000fe400078e02ff */
[----:B------:R-:W-:-:S04]  /*21c20*/  @!P3 IMAD.WIDE.U32 R34, R4, 0x180, R34 ;  /* 0x000001800422b825 */ /* 0x000fc800078e0022 */
[----:B------:R-:W-:Y:S01]  /*21c30*/  @!P3 IMAD.IADD R31, R35, 0x1, R31 ;  /* 0x00000001231fb824 */ /* 0x000fe200078e021f */
[----:B0-----:R-:W-:-:S04]  /*21c40*/  @!P3 IADD3 R84, P4, P5, R34, UR7, R32 ;  /* 0x000000072254bc10 */ /* 0x001fc8000fd9e020 */
[----:B------:R-:W-:Y:S02]  /*21c50*/  @!P3 IADD3.X R85, R31, UR6, R33, P4, P5 ;  /* 0x000000061f55bc10 */ /* 0x000fe4000a7ea421 */
[----:B------:R-:W-:-:S06]  /*21c60*/  PRMT R31, RZ, 0x7610, R31 ;  /* 0x00007610ff1f7816 */ /* 0x000fcc000000001f */
[----:B------:R-:W4:Y:S01]  /*21c70*/  @!P1 LDG.E.U8 R31, desc[UR8][R20.64+0x8] ;  /* 0x00000808141f9981 */ /* 0x000f22000c1e1100 */
[----:B------:R-:W-:Y:S02]  /*21c80*/  @P3 LOP3.LUT R0, R0, 0x1000000, RZ, 0xfc, !PT ;  /* 0x0100000000003812 */ /* 0x000fe400078efcff */
[----:B------:R-:W-:Y:S02]  /*21c90*/  ISETP.LT.OR P3, PT, R24, 0x3a, !P6 ;  /* 0x0000003a1800780c */ /* 0x000fe40007761670 */
[----:B----4-:R-:W-:-:S04]  /*21ca0*/  LOP3.LUT R31, R31, 0xff, RZ, 0xc0, !PT ;  /* 0x000000ff1f1f7812 */ /* 0x010fc800078ec0ff */
[----:B------:R-:W-:-:S05]  /*21cb0*/  F2FP.F16.E4M3.UNPACK_B R31, R31 ;  /* 0x0000001fff1f723e */ /* 0x000fca00020006ff */
[----:B------:R-:W-:-:S05]  /*21cc0*/  HADD2.F32 R31, -RZ, R31.H0_H0 ;  /* 0x2000001fff1f7230 */ /* 0x000fca0000004100 */
[----:B------:R-:W-:-:S04]  /*21cd0*/  FMUL R31, R31, UR5 ;  /* 0x000000051f1f7c20 */ /* 0x000fc80008400000 */
[----:B--2---:R-:W-:Y:S01]  /*21ce0*/  FFMA R31, R39, UR4, R31 ;  /* 0x00000004271f7c23 */ /* 0x004fe2000800001f */
[----:B------:R-:W-:Y:S01]  /*21cf0*/  LOP3.LUT R0, R0, 0xff7fffff, RZ, 0xc0, !PT ;  /* 0xff7fffff00007812 */ /* 0x000fe200078ec0ff */
[----:B------:R-:W2:Y:S03]  /*21d00*/  LDL.LU R39, [R1+0x468] ;  /* 0x0004680001277983 */ /* 0x000ea60000300800 */
[----:B------:R-:W-:-:S05]  /*21d10*/  F2FP.SATFINITE.E4M3.F32.PACK_AB_MERGE_C R31, RZ, R31, RZ ;  /* 0x0000001fff1f723e */ /* 0x000fca00048070ff */
[----:B------:R0:W-:Y:S01]  /*21d20*/  @!P1 STG.E.U8 desc[UR8][R36.64+0x8], R31 ;  /* 0x0000081f24009986 */ /* 0x0001e2000c101108 */
[----:B------:R-:W-:-:S13]  /*21d30*/  ISETP.LT.OR P1, PT, R24, 0xa, !P0 ;  /* 0x0000000a1800780c */ /* 0x000fda0004721670 */
[----:B------:R-:W1:Y:S01]  /*21d40*/  @!P1 LDC.64 R32, c[0x0][0x5c0] ;  /* 0x00017000ff209b82 */ /* 0x000e620000000a00 */
[----:B------:R-:W-:Y:S02]  /*21d50*/  @!P1 IMAD.MOV.U32 R34, RZ, RZ, R6 ;  /* 0x000000ffff229224 */ /* 0x000fe400078e0006 */
[----:B------:R-:W-:Y:S02]  /*21d60*/  @!P1 IMAD.MOV.U32 R35, RZ, RZ, R25 ;  /* 0x000000ffff239224 */ /* 0x000fe400078e0019 */
[----:B------:R-:W-:-:S04]  /*21d70*/  @!P1 IMAD.WIDE.U32 R34, R4, 0x180, R34 ;  /* 0x0000018004229825 */ /* 0x000fc800078e0022 */
[----:B0-----:R-:W-:Y:S01]  /*21d80*/  @!P1 IMAD R31, R5, 0x180, RZ ;  /* 0x00000180051f9824 */ /* 0x001fe200078e02ff */
[----:B-1----:R-:W-:-:S04]  /*21d90*/  @!P1 IADD3 R36, P4, R34, R32, RZ ;  /* 0x0000002022249210 */ /* 0x002fc80007f9e0ff */
        /* <DEDUP_REMOVED lines=12> */
[----:B------:R-:W-:-:S13]  /*21e60*/  ISETP.LT.OR P3, PT, R24, 0x41, !P6 ;  /* 0x000000411800780c */ /* 0x000fda0007761670 */
[----:B------:R-:W0:Y:S01]  /*21e70*/  @!P3 LDC.64 R32, c[0x0][0x5c0] ;  /* 0x00017000ff20bb82 */ /* 0x000e220000000a00 */
[----:B------:R-:W-:Y:S02]  /*21e80*/  @!P3 IMAD.MOV.U32 R34, RZ, RZ, R6 ;  /* 0x000000ffff22b224 */ /* 0x000fe400078e0006 */
[----:B------:R-:W-:Y:S01]  /*21e90*/  @!P3 IMAD.MOV.U32 R35, RZ, RZ, R25 ;  /* 0x000000ffff23b224 */ /* 0x000fe200078e0019 */
[----:B------:R-:W-:Y:S01]  /*21ea0*/  LOP3.LUT P5, RZ, R0, 0x8, RZ, 0xc0, !PT ;  /* 0x0000000800ff7812 */ /* 0x000fe200078ac0ff */
[----:B------:R-:W-:Y:S01]  /*21eb0*/  @!P3 IMAD.WIDE.U32 R34, R4, 0x180, R34 ;  /* 0x000001800422b825 */ /* 0x000fe200078e0022 */
[----:B----4-:R-:W-:-:S04]  /*21ec0*/  LOP3.LUT R31, R31, 0xff, RZ, 0xc0, !PT ;  /* 0x000000ff1f1f7812 */ /* 0x010fc800078ec0ff */
[----:B------:R-:W-:-:S05]  /*21ed0*/  F2FP.F16.E4M3.UNPACK_B R31, R31 ;  /* 0x0000001fff1f723e */ /* 0x000fca00020006ff */
[----:B------:R-:W-:-:S05]  /*21ee0*/  HADD2.F32 R31, -RZ, R31.H0_H0 ;  /* 0x2000001fff1f7230 */ /* 0x000fca0000004100 */
[----:B------:R-:W-:-:S04]  /*21ef0*/  FMUL R31, R31, UR5 ;  /* 0x000000051f1f7c20 */ /* 0x000fc80008400000 */
[----:B---3--:R-:W-:Y:S01]  /*21f00*/  FFMA R31, R64, UR4, R31 ;  /* 0x00000004401f7c23 */ /* 0x008fe2000800001f */
[----:B------:R-:W-:Y:S01]  /*21f10*/  LOP3.LUT R27, R27, 0xfffffffd, RZ, 0xc0, !PT ;  /* 0xfffffffd1b1b7812 */ /* 0x000fe200078ec0ff */
[----:B------:R-:W3:Y:S03]  /*21f20*/  LDL.LU R64, [R1+0x46c] ;  /* 0x00046c0001407983 */ /* 0x000ee60000300800 */
[----:B------:R-:W-:-:S05]  /*21f30*/  F2FP.SATFINITE.E4M3.F32.PACK_AB_MERGE_C R31, RZ, R31, RZ ;  /* 0x0000001fff1f723e */ /* 0x000fca00048070ff */
[----:B------:R1:W-:Y:S01]  /*21f40*/  @!P1 STG.E.U8 desc[UR8][R36.64+0x9], R31 ;  /* 0x0000091f24009986 */ /* 0x0003e2000c101108 */
[----:B0-----:R-:W-:Y:S01]  /*21f50*/  @!P3 IADD3 R116, P1, P4, R34, UR7, R32 ;  /* 0x000000072274bc10 */ /* 0x001fe2000fc3e020 */
[----:B-1----:R-:W-:-:S04]  /*21f60*/  @!P3 IMAD R31, R5, 0x180, RZ ;  /* 0x00000180051fb824 */ /* 0x002fc800078e02ff */
[----:B------:R-:W-:-:S05]  /*21f70*/  @!P3 IMAD.IADD R31, R35, 0x1, R31 ;  /* 0x00000001231fb824 */ /* 0x000fca00078e021f */
[----:B------:R-:W-:Y:S02]  /*21f80*/  @!P3 IADD3.X R117, R31, UR6, R33, P1, P4 ;  /* 0x000000061f75bc10 */ /* 0x000fe40008fe8421 */
[----:B------:R-:W-:-:S06]  /*21f90*/  PRMT R31, RZ, 0x7610, R31 ;  /* 0x00007610ff1f7816 */ /* 0x000fcc000000001f */
[----:B------:R-:W4:Y:S01]  /*21fa0*/  @!P5 LDG.E.U8 R31, desc[UR8][R22.64+0x8] ;  /* 0x00000808161fd981 */ /* 0x000f22000c1e1100 */
[----:B------:R-:W-:Y:S02]  /*21fb0*/  @P3 LOP3.LUT R27, R27, 0x2, RZ, 0xfc, !PT ;  /* 0x000000021b1b3812 */ /* 0x000fe400078efcff */
[----:B------:R-:W-:-:S13]  /*21fc0*/  ISETP.LT.OR P3, PT, R24, 0x42, !P6 ;  /* 0x000000421800780c */ /* 0x000fda0007761670 */
[----:B------:R-:W0:Y:S01]  /*21fd0*/  @!P3 LDC.64 R32, c[0x0][0x5c0] ;  /* 0x00017000ff20bb82 */ /* 0x000e220000000a00 */
[----:B------:R-:W-:Y:S02]  /*21fe0*/  @!P3 IMAD.MOV.U32 R34, RZ, RZ, R6 ;  /* 0x000000ffff22b224 */ /* 0x000fe400078e0006 */
[----:B------:R-:W-:Y:S02]  /*21ff0*/  @!P3 IMAD.MOV.U32 R35, RZ, RZ, R25 ;  /* 0x000000ffff23b224 */ /* 0x000fe400078e0019 */
[----:B------:R-:W-:-:S03]  /*22000*/  @!P3 IMAD.WIDE.U32 R34, R4, 0x180, R34 ;  /* 0x000001800422b825 */ /* 0x000fc600078e0022 */
[----:B0-----:R-:W-:Y:S02]  /*22010*/  @!P3 IADD3 R114, P1, P4, R34, UR7, R32 ;  /* 0x000000072272bc10 */ /* 0x001fe4000fc3e020 */
[C---:B------:R-:W-:Y:S02]  /*22020*/  LOP3.LUT P2, RZ, R26.reuse, 0x200000, RZ, 0xc0, !PT ;  /* 0x002000001aff7812 */ /* 0x040fe4000784c0ff */
[----:B------:R-:W-:-:S04]  /*22030*/  LOP3.LUT R26, R26, 0xfffdffff, RZ, 0xc0, !PT ;  /* 0xfffdffff1a1a7812 */ /* 0x000fc800078ec0ff */
[----:B------:R-:W-:Y:S02]  /*22040*/  @P0 LOP3.LUT R26, R26, 0x20000, RZ, 0xfc, !PT ;  /* 0x000200001a1a0812 */ /* 0x000fe400078efcff */
[----:B------:R-:W-:Y:S02]  /*22050*/  LOP3.LUT P0, RZ, R0, 0x4, RZ, 0xc0, !PT ;  /* 0x0000000400ff7812 */ /* 0x000fe4000780c0ff */
[----:B----4-:R-:W-:-:S04]  /*22060*/  LOP3.LUT R31, R31, 0xff, RZ, 0xc0, !PT ;  /* 0x000000ff1f1f7812 */ /* 0x010fc800078ec0ff */
[----:B------:R-:W-:-:S05]  /*22070*/  F2FP.F16.E4M3.UNPACK_B R31, R31 ;  /* 0x0000001fff1f723e */ /* 0x000fca00020006ff */
[----:B------:R-:W-:-:S05]  /*22080*/  HADD2.F32 R31, -RZ, R31.H0_H0 ;  /* 0x2000001fff1f7230 */ /* 0x000fca0000004100 */
[----:B------:R-:W-:-:S04]  /*22090*/  FMUL R31, R31, UR5 ;  /* 0x000000051f1f7c20 */ /* 0x000fc80008400000 */
[----:B--2---:R-:W-:Y:S01]  /*220a0*/  FFMA R36, R39, UR4, R31 ;  /* 0x0000000427247c23 */ /* 0x004fe2000800001f */
[----:B------:R-:W-:Y:S01]  /*220b0*/  LOP3.LUT R27, R27, 0xfffffffe, RZ, 0xc0, !PT ;  /* 0xfffffffe1b1b7812 */ /* 0x000fe200078ec0ff */
[----:B------:R-:W2:Y:S03]  /*220c0*/  LDL.LU R39, [R1+0x470] ;  /* 0x0004700001277983 */ /* 0x000ea60000300800 */
[----:B------:R-:W-:Y:S01]  /*220d0*/  F2FP.SATFINITE.E4M3.F32.PACK_AB_MERGE_C R36, RZ, R36, RZ ;  /* 0x00000024ff24723e */ /* 0x000fe200048070ff */
[----:B------:R-:W-:-:S04]  /*220e0*/  @!P3 IMAD R31, R5, 0x180, RZ ;  /* 0x00000180051fb824 */ /* 0x000fc800078e02ff */
[----:B------:R-:W-:Y:S01]  /*220f0*/  @!P5 STG.E.U8 desc[UR8][R44.64+0x8], R36 ;  /* 0x000008242c00d986 */ /* 0x000fe2000c101108 */
[----:B------:R-:W-:Y:S01]  /*22100*/  ISETP.LT.OR P5, PT, R24, 0x49, !P6 ;  /* 0x000000491800780c */ /* 0x000fe200077a1670 */
[----:B------:R-:W-:-:S05]  /*22110*/  @!P3 IMAD.IADD R31, R35, 0x1, R31 ;  /* 0x00000001231fb824 */ /* 0x000fca00078e021f */
[----:B------:R-:W-:-:S07]  /*22120*/  @!P3 IADD3.X R115, R31, UR6, R33, P1, P4 ;  /* 0x000000061f73bc10 */ /* 0x000fce0008fe8421 */
        /* <DEDUP_REMOVED lines=10> */
[----:B------:R-:W-:-:S04]  /*221d0*/  @P3 LOP3.LUT R27, R27, 0x1, RZ, 0xfc, !PT ;  /* 0x000000011b1b3812 */ /* 0x000fc800078efcff */
[----:B------:R-:W-:-:S04]  /*221e0*/  LOP3.LUT R27, R27, 0xfffffff7, RZ, 0xc0, !PT ;  /* 0xfffffff71b1b7812 */ /* 0x000fc800078ec0ff */
[----:B------:R-:W-:Y:S02]  /*221f0*/  @P5 LOP3.LUT R27, R27, 0x8, RZ, 0xfc, !PT ;  /* 0x000000081b1b5812 */ /* 0x000fe400078efcff */
[----:B------:R-:W-:-:S13]  /*22200*/  ISETP.LT.OR P5, PT, R24, 0x4a, !P6 ;  /* 0x0000004a1800780c */ /* 0x000fda00077a1670 */
[----:B------:R-:W0:Y:S01]  /*22210*/  @!P5 LDC.64 R32, c[0x0][0x5c0] ;  /* 0x00017000ff20db82 */ /* 0x000e220000000a00 */
[----:B------:R-:W-:Y:S02]  /*22220*/  @!P5 IMAD.MOV.U32 R34, RZ, RZ, R6 ;  /* 0x000000ffff22d224 */ /* 0x000fe400078e0006 */
[----:B------:R-:W-:Y:S02]  /*22230*/  @!P5 IMAD.MOV.U32 R35, RZ, RZ, R25 ;  /* 0x000000ffff23d224 */ /* 0x000fe400078e0019 */
[----:B------:R-:W-:-:S03]  /*22240*/  @!P5 IMAD.WIDE.U32 R34, R4, 0x180, R34 ;  /* 0x000001800422d825 */ /* 0x000fc600078e0022 */
[----:B0-----:R-:W-:Y:S02]  /*22250*/  @!P5 IADD3 R118, P1, P4, R34, UR7, R32 ;  /* 0x000000072276dc10 */ /* 0x001fe4000fc3e020 */
[----:B----4-:R-:W-:-:S04]  /*22260*/  LOP3.LUT R31, R31, 0xff, RZ, 0xc0, !PT ;  /* 0x000000ff1f1f7812 */ /* 0x010fc800078ec0ff */
[----:B------:R-:W-:-:S05]  /*22270*/  F2FP.F16.E4M3.UNPACK_B R31, R31 ;  /* 0x0000001fff1f723e */ /* 0x000fca00020006ff */
[----:B------:R-:W-:-:S05]  /*22280*/  HADD2.F32 R31, -RZ, R31.H0_H0 ;  /* 0x2000001fff1f7230 */ /* 0x000fca0000004100 */
[----:B------:R-:W-:-:S04]  /*22290*/  FMUL R31, R31, UR5 ;  /* 0x000000051f1f7c20 */ /* 0x000fc80008400000 */
[----:B---3--:R-:W-:Y:S02]  /*222a0*/  FFMA R31, R64, UR4, R31 ;  /* 0x00000004401f7c23 */ /* 0x008fe4000800001f */
[----:B------:R-:W3:Y:S03]  /*222b0*/  LDL.LU R64, [R1+0x474] ;  /* 0x0004740001407983 */ /* 0x000ee60000300800 */
[----:B------:R-:W-:-:S05]  /*222c0*/  F2FP.SATFINITE.E4M3.F32.PACK_AB_MERGE_C R31, RZ, R31, RZ ;  /* 0x0000001fff1f723e */ /* 0x000fca00048070ff */
[----:B------:R0:W-:Y:S01]  /*222d0*/  @!P0 STG.E.U8 desc[UR8][R46.64+0x9], R31 ;  /* 0x0000091f2e008986 */ /* 0x0001e2000c101108 */
[----:B------:R-:W-:Y:S01]  /*222e0*/  ISETP.GE.AND P0, PT, R3, 0x1, PT ;  /* 0x000000010300780c */ /* 0x000fe20003f06270 */
[----:B0-----:R-:W-:-:S04]  /*222f0*/  @!P5 IMAD R31, R5, 0x180, RZ ;  /* 0x00000180051fd824 */ /* 0x001fc800078e02ff */
[----:B------:R-:W-:-:S05]  /*22300*/  @!P5 IMAD.IADD R31, R35, 0x1, R31 ;  /* 0x00000001231fd824 */ /* 0x000fca00078e021f */
[----:B------:R-:W-:Y:S02]  /*22310*/  @!P5 IADD3.X R119, R31, UR6, R33, P1, P4 ;  /* 0x000000061f77dc10 */ /* 0x000fe40008fe8421 */
[----:B------:R-:W-:Y:S02]  /*22320*/  ISETP.LT.OR P1, PT, R24, 0x11, !P0 ;  /* 0x000000111800780c */ /* 0x000fe40004721670 */
[----:B------:R-:W-:-:S11]  /*22330*/  PRMT R31, RZ, 0x7610, R31 ;  /* 0x00007610ff1f7816 */ /* 0x000fd6000000001f */
[----:B------:R-:W4:Y:S01]  /*22340*/  @!P1 LDG.E.U8 R31, desc[UR8][R8.64+0x10] ;  /* 0x00001008081f9981 */ /* 0x000f22000c1e1100 */
[----:B------:R-:W0:Y:S02]  /*22350*/  @!P1 LDC.64 R32, c[0x0][0x5c0] ;  /* 0x00017000ff209b82 */ /* 0x000e240000000a00 */
[----:B0-----:R-:W-:-:S05]  /*22360*/  @!P1 IADD3 R32, P4, R6, R32, RZ ;  /* 0x0000002006209210 */ /* 0x001fca0007f9e0ff */
[----:B------:R-:W-:Y:S01]  /*22370*/  @!P1 IMAD.X R33, R25, 0x1, R33, P4 ;  /* 0x0000000119219824 */ /* 0x000fe200020e0621 */
        /* <DEDUP_REMOVED lines=9> */
[----:B------:R-:W-:Y:S02]  /*22410*/  ISETP.LT.OR P1, PT, R24, 0x12, !P0 ;  /* 0x000000121800780c */ /* 0x000fe40004721670 */
[----:B0-----:R-:W-:-:S11]  /*22420*/  PRMT R31, RZ, 0x7610, R31 ;  /* 0x00007610ff1f7816 */ /* 0x001fd6000000001f */
[----:B------:R-:W0:Y:S01]  /*22430*/  @!P1 LDC.64 R32, c[0x0][0x5c0] ;  /* 0x00017000ff209b82 */ /* 0x000e220000000a00 */
[----:B------:R-:W4:Y:S01]  /*22440*/  @!P1 LDG.E.U8 R31, desc[UR8][R8.64+0x11] ;  /* 0x00001108081f9981 */ /* 0x000f22000c1e1100 */
[----:B------:R-:W-:Y:S02]  /*22450*/  @P5 LOP3.LUT R27, R27, 0x4, RZ, 0xfc, !PT ;  /* 0x000000041b1b5812 */ /* 0x000fe400078efcff */
[----:B------:R-:W-:Y:S02]  /*22460*/  ISETP.LT.OR P5, PT, R24, 0x51, !P6 ;  /* 0x000000511800780c */ /* 0x000fe400077a1670 */
[----:B0-----:R-:W-:-:S05]  /*22470*/  @!P1 IADD3 R32, P4, R6, R32, RZ ;  /* 0x0000002006209210 */ /* 0x001fca0007f9e0ff */
[----:B------:R-:W-:-:S06]  /*22480*/  @!P1 IMAD.X R33, R25, 0x1, R33, P4 ;  /* 0x0000000119219824 */ /* 0x000fcc00020e0621 */
[----:B------:R-:W-:Y:S02]  /*22490*/  @!P5 IMAD.MOV.U32 R34, RZ, RZ, R6 ;  /* 0x000000ffff22d224 */ /* 0x000fe400078e0006 */
[----:B------:R-:W-:Y:S02]  /*224a0*/  @!P5 IMAD.MOV.U32 R35, RZ, RZ, R25 ;  /* 0x000000ffff23d224 */ /* 0x000fe400078e0019 */
[----:B------:R-:W-:Y:S01]  /*224b0*/  @!P5 IMAD.WIDE.U32 R34, R4, 0x180, R34 ;  /* 0x000001800422d825 */ /* 0x000fe200078e0022 */
[----:B------:R-:W-:Y:S02]  /*224c0*/  LOP3.LUT P3, RZ, R26, 0x80000, RZ, 0xc0, !PT ;  /* 0x000800001aff7812 */ /* 0x000fe4000786c0ff */
        /* <DEDUP_REMOVED lines=8> */
[----:B------:R0:W-:Y:S02]  /*22550*/  @!P1 STG.E.U8 desc[UR8][R32.64+0x11], R31 ;  /* 0x0000111f20009986 */ /* 0x0001e4000c101108 */
[----:B0-----:R-:W0:Y:S01]  /*22560*/  @!P5 LDC.64 R32, c[0x0][0x5c0] ;  /* 0x00017000ff20db82 */ /* 0x001e220000000a00 */
[----:B------:R-:W-:-:S04]  /*22570*/  @!P5 IMAD R31, R5, 0x180, RZ ;  /* 0x00000180051fd824 */ /* 0x000fc800078e02ff */
[----:B------:R-:W-:Y:S01]  /*22580*/  @!P5 IMAD.IADD R31, R35, 0x1, R31 ;  /* 0x00000001231fd824 */ /* 0x000fe200078e021f */
[----:B0-----:R-:W-:-:S04]  /*22590*/  @!P5 IADD3 R152, P1, P4, R34, UR7, R32 ;  /* 0x000000072298dc10 */ /* 0x001fc8000fc3e020 */
[----:B------:R-:W-:Y:S02]  /*225a0*/  @!P5 IADD3.X R153, R31, UR6, R33, P1, P4 ;  /* 0x000000061f99dc10 */ /* 0x000fe40008fe8421 */
[----:B------:R-:W-:Y:S02]  /*225b0*/  ISETP.LT.OR P1, PT, R24, 0x11, !P3 ;  /* 0x000000111800780c */ /* 0x000fe40005f21670 */
[----:B------:R-:W-:-:S11]  /*225c0*/  PRMT R31, RZ, 0x7610, R31 ;  /* 0x00007610ff1f7816 */ /* 0x000fd6000000001f */
[----:B------:R-:W4:Y:S01]  /*225d0*/  @!P1 LDG.E.U8 R31, desc[UR8][R10.64+0x10] ;  /* 0x000010080a1f9981 */ /* 0x000f22000c1e1100 */
[----:B------:R-:W0:Y:S01]  /*225e0*/  @!P1 LDC.64 R32, c[0x0][0x5c0] ;  /* 0x00017000ff209b82 */ /* 0x000e220000000a00 */
[----:B------:R-:W-:Y:S02]  /*225f0*/  @P5 LOP3.LUT R27, R27, 0x1000, RZ, 0xfc, !PT ;  /* 0x000010001b1b5812 */ /* 0x000fe400078efcff */
        /* <DEDUP_REMOVED lines=10> */
[----:B------:R-:W-:Y:S02]  /*226a0*/  ISETP.LT.OR P1, PT, R24, 0x12, !P3 ;  /* 0x000000121800780c */ /* 0x000fe40005f21670 */
[----:B0-----:R-:W-:-:S11]  /*226b0*/  PRMT R31, RZ, 0x7610, R31 ;  /* 0x00007610ff1f7816 */ /* 0x001fd6000000001f */
[----:B------:R-:W0:Y:S01]  /*226c0*/  @!P1 LDC.64 R32, c[0x0][0x5c0] ;  /* 0x00017000ff209b82 */ /* 0x000e220000000a00 */
[----:B------:R-:W4:Y:S01]  /*226d0*/  @!P1 LDG.E.U8 R31, desc[UR8][R10.64+0x11] ;  /* 0x000011080a1f9981 */ /* 0x000f22000c1e1100 */
[----:B0-----:R-:W-:-:S04]  /*226e0*/  @!P1 IADD3 R32, P4, P5, R6, UR7, R32 ;  /* 0x0000000706209c10 */ /* 0x001fc8000fd9e020 */
[----:B------:R-:W-:Y:S02]  /*226f0*/  @!P1 IADD3.X R33, R25, UR6, R33, P4, P5 ;  /* 0x0000000619219c10 */ /* 0x000fe4000a7ea421 */
[----:B------:R-:W-:-:S13]  /*22700*/  ISETP.LT.OR P5, PT, R24, 0x52, !P6 ;  /* 0x000000521800780c */ /* 0x000fda00077a1670 */
[----:B------:R-:W-:Y:S02]  /*22710*/  @!P5 IMAD.MOV.U32 R34, RZ, RZ, R6 ;  /* 0x000000ffff22d224 */ /* 0x000fe400078e0006 */
[----:B------:R-:W-:Y:S02]  /*22720*/  @!P5 IMAD.MOV.U32 R35, RZ, RZ, R25 ;  /* 0x000000ffff23d224 */ /* 0x000fe400078e0019 */
[----:B------:R-:W-:Y:S01]  /*22730*/  @!P5 IMAD.WIDE.U32 R34, R4, 0x180, R34 ;  /* 0x000001800422d825 */ /* 0x000fe200078e0022 */
[----:B----4-:R-:W-:-:S04]  /*22740*/  LOP3.LUT R31, R31, 0xff, RZ, 0xc0, !PT ;  /* 0x000000ff1f1f7812 */ /* 0x010fc800078ec0ff */
[----:B------:R-:W-:-:S05]  /*22750*/  F2FP.F16.E4M3.UNPACK_B R31, R31 ;  /* 0x0000001fff1f723e */ /* 0x000fca00020006ff */
[----:B------:R-:W-:-:S05]  /*22760*/  HADD2.F32 R31, -RZ, R31.H0_H0 ;  /* 0x2000001fff1f7230 */ /* 0x000fca0000004100 */
[----:B------:R-:W-:-:S04]  /*22770*/  FMUL R31, R31, UR5 ;  /* 0x000000051f1f7c20 */ /* 0x000fc80008400000 */
[----:B---3--:R-:W-:Y:S02]  /*22780*/  FFMA R31, R64, UR4, R31 ;  /* 0x00000004401f7c23 */ /* 0x008fe4000800001f */
        /* <DEDUP_REMOVED lines=26> */
[----:B------:R-:W-:Y:S02]  /*22930*/  ISETP.LT.OR P0, PT, R24, 0x59, !P6 ;  /* 0x000000591800780c */ /* 0x000fe40007701670 */
[----:B0-----:R-:W-:-:S05]  /*22940*/  @!P1 IADD3 R32, P4, R6, R32, RZ ;  /* 0x0000002006209210 */ /* 0x001fca0007f9e0ff */
[----:B------:R-:W-:-:S06]  /*22950*/  @!P1 IMAD.X R33, R25, 0x1, R33, P4 ;  /* 0x0000000119219824 */ /* 0x000fcc00020e0621 */
[----:B------:R-:W-:Y:S02]  /*22960*/  @!P0 IMAD.MOV.U32 R34, RZ, RZ, R6 ;  /* 0x000000ffff228224 */ /* 0x000fe400078e0006 */
[----:B------:R-:W-:Y:S02]  /*22970*/  @!P0 IMAD.MOV.U32 R35, RZ, RZ, R25 ;  /* 0x000000ffff238224 */ /* 0x000fe400078e0019 */
        /* <DEDUP_REMOVED lines=35> */
[----:B------:R-:W-:Y:S02]  /*22bb0*/  LOP3.LUT R27, R27, 0xfffff7ff, RZ, 0xc0, !PT ;  /* 0xfffff7ff1b1b7812 */ /* 0x000fe400078ec0ff */
[----:B------:R-:W-:Y:S02]  /*22bc0*/  @P3 LOP3.LUT R26, R26, 0x8000, RZ, 0xfc, !PT ;  /* 0x000080001a1a3812 */ /* 0x000fe400078efcff */
[----:B------:R-:W-:Y:S02]  /*22bd0*/  ISETP.GE.AND P3, PT, R3, 0x189, PT ;  /* 0x000001890300780c */ /* 0x000fe40003f66270 */
[----:B------:R-:W-:Y:S02]  /*22be0*/  @P0 LOP3.LUT R27, R27, 0x800, RZ, 0xfc, !PT ;  /* 0x000008001b1b0812 */ /* 0x000fe400078efcff */
[----:B------:R-:W-:-:S02]  /*22bf0*/  ISETP.LT.OR P0, PT, R24, 0x5a, !P3 ;  /* 0x0000005a1800780c */ /* 0x000fc40005f01670 */
[----:B0-----:R-:W-:-:S04]  /*22c00*/  @!P1 IADD3 R32, P4, P5, R6, UR7, R32 ;  /* 0x0000000706209c10 */ /* 0x001fc8000fd9e020 */
[----:B------:R-:W-:-:S07]  /*22c10*/  @!P1 IADD3.X R33, R25, UR6, R33, P4, P5 ;  /* 0x0000000619219c10 */ /* 0x000fce000a7ea421 */
        /* <DEDUP_REMOVED lines=28> */
[----:B------:R-:W-:Y:S01]  /*22de0*/  IMAD.U32 R34, RZ, RZ, UR6 ;  /* 0x00000006ff227e24 */ /* 0x000fe2000f8e00ff */
[----:B------:R-:W2:Y:S02]  /*22df0*/  LDL.LU R39, [R1+0x498] ;  /* 0x0004980001277983 */ /* 0x000ea40000300800 */
[----:B------:R-:W-:-:S05]  /*22e00*/  F2FP.SATFINITE.E4M3.F32.PACK_AB_MERGE_C R31, RZ, R31, RZ ;  /* 0x0000001fff1f723e */ /* 0x000fca00048070ff */
[----:B------:R0:W-:Y:S01]  /*22e10*/  @!P1 STG.E.U8 desc[UR8][R32.64+0x10], R31 ;  /* 0x0000101f20009986 */ /* 0x0001e2000c101108 */
[----:B------:R-:W-:Y:S02]  /*22e20*/  ISETP.LT.OR P1, PT, R24, 0x12, !P2 ;  /* 0x000000121800780c */ /* 0x000fe40005721670 */
[----:B0-----:R-:W-:-:S11]  /*22e30*/  PRMT R31, RZ, 0x7610, R31 ;  /* 0x00007610ff1f7816 */ /* 0x001fd6000000001f */
[----:B------:R-:W0:Y:S01]  /*22e40*/  @!P1 LDC.64 R32, c[0x0][0x5c0] ;  /* 0x00017000ff209b82 */ /* 0x000e220000000a00 */
[----:B------:R-:W4:Y:S01]  /*22e50*/  @!P1 LDG.E.U8 R31, desc[UR8][R12.64+0x11] ;  /* 0x000011080c1f9981 */ /* 0x000f22000c1e1100 */
[----:B------:R-:W-:Y:S02]  /*22e60*/  @P0 LOP3.LUT R27, R27, 0x200, RZ, 0xfc, !PT ;  /* 0x000002001b1b0812 */ /* 0x000fe400078efcff */
[----:B------:R-:W-:Y:S02]  /*22e70*/  ISETP.GE.AND P0, PT, R3, 0x89, PT ;  /* 0x000000890300780c */ /* 0x000fe40003f06270 */
[----:B0-----:R-:W-:-:S04]  /*22e80*/  @!P1 IADD3 R32, P4, P5, R6, UR60, R32 ;  /* 0x0000003c06209c10 */ /* 0x001fc8000fd9e020 */
[----:B------:R-:W-:Y:S02]  /*22e90*/  @!P1 IADD3.X R33, R25, UR10, R33, P4, P5 ;  /* 0x0000000a19219c10 */ /* 0x000fe4000a7ea421 */
[----:B------:R-:W-:Y:S02]  /*22ea0*/  ISETP.LT.OR P4, PT, R24, 0x11, !P0 ;  /* 0x000000111800780c */ /* 0x000fe40004781670 */
[----:B----4-:R-:W-:-:S04]  /*22eb0*/  LOP3.LUT R31, R31, 0xff, RZ, 0xc0, !PT ;  /* 0x000000ff1f1f7812 */ /* 0x010fc800078ec0ff */
[----:B------:R-:W-:-:S05]  /*22ec0*/  F2FP.F16.E4M3.UNPACK_B R31, R31 ;  /* 0x0000001fff1f723e */ /* 0x000fca00020006ff */
[----:B------:R-:W-:-:S05]  /*22ed0*/  HADD2.F32 R31, -RZ, R31.H0_H0 ;  /* 0x2000001fff1f7230 */ /* 0x000fca0000004100 */
[----:B------:R-:W-:-:S04]  /*22ee0*/  FMUL R31, R31, UR5 ;  /* 0x000000051f1f7c20 */ /* 0x000fc80008400000 */
[----:B---3--:R-:W-:Y:S01]  /*22ef0*/  FFMA R31, R64, UR4, R31 ;  /* 0x00000004401f7c23 */ /* 0x008fe2000800001f */
[----:B------:R-:W-:Y:S01]  /*22f00*/  LOP3.LUT R26, R26, 0xfffbffff, RZ, 0xc0, !PT ;  /* 0xfffbffff1a1a7812 */ /* 0x000fe200078ec0ff */
[----:B------:R-:W-:Y:S01]  /*22f10*/  IMAD.U32 R38, RZ, RZ, UR6 ;  /* 0x00000006ff267e24 */ /* 0x000fe2000f8e00ff */
[----:B------:R-:W3:Y:S02]  /*22f20*/  LDL.LU R64, [R1+0x49c] ;  /* 0x00049c0001407983 */ /* 0x000ee40000300800 */
[----:B------:R-:W-:-:S05]  /*22f30*/  F2FP.SATFINITE.E4M3.F32.PACK_AB_MERGE_C R31, RZ, R31, RZ ;  /* 0x0000001fff1f723e */ /* 0x000fca00048070ff */
[----:B------:R0:W-:Y:S02]  /*22f40*/  @!P1 STG.E.U8 desc[UR8][R32.64+0x11], R31 ;  /* 0x0000111f20009986 */ /* 0x0001e4000c101108 */
        /* <DEDUP_REMOVED lines=9> */
[----:B------:R-:W-:Y:S02]  /*22fe0*/  @P2 LOP3.LUT R26, R26, 0x40000, RZ, 0xfc, !PT ;  /* 0x000400001a1a2812 */ /* 0x000fe400078efcff */
[----:B------:R-:W-:-:S09]  /*22ff0*/  ISETP.LT.OR P2, PT, R24, 0x61, !P3 ;  /* 0x000000611800780c */ /* 0x000fd20005f41670 */
[----:B------:R-:W0:Y:S01]  /*23000*/  @!P1 LDC.64 R36, c[0x0][0x5c0] ;  /* 0x00017000ff249b82 */ /* 0x000e220000000a00 */
[----:B------:R-:W-:-:S05]  /*23010*/  IMAD.U32 R34, RZ, RZ, UR7 ;  /* 0x00000007ff227e24 */ /* 0x000fca000f8e00ff */
[----:B------:R-:W-:Y:S01]  /*23020*/  @!P1 IADD3 R34, P5, P6, R34, UR60, R6 ;  /* 0x0000003c22229c10 */ /* 0x000fe2000febe006 */
[----:B------:R-:W-:-:S03]  /*23030*/  @!P2 IMAD.MOV.U32 R35, RZ, RZ, R25 ;  /* 0x000000ffff23a224 */ /* 0x000fc600078e0019 */
        /* <DEDUP_REMOVED lines=9> */
[----:B------:R1:W-:Y:S02]  /*230d0*/  @!P4 STG.E.U8 desc[UR8][R32.64+0x10], R31 ;  /* 0x0000101f2000c986 */ /* 0x0003e4000c101108 */
[----:B-1----:R-:W1:Y:S01]  /*230e0*/  @!P2 LDC.64 R32, c[0x0][0x5c0] ;  /* 0x00017000ff20ab82 */ /* 0x002e620000000a00 */
[----:B0-----:R-:W-:Y:S01]  /*230f0*/  @!P1 IADD3 R36, P4, R34, R36, RZ ;  /* 0x0000002422249210 */ /* 0x001fe20007f9e0ff */
[----:B------:R-:W-:Y:S02]  /*23100*/  @!P2 IMAD.MOV.U32 R34, RZ, RZ, R6 ;  /* 0x000000ffff22a224 */ /* 0x000fe400078e0006 */
[----:B------:R-:W-:Y:S02]  /*23110*/  @!P2 IMAD R31, R5, 0x180, RZ ;  /* 0x00000180051fa824 */ /* 0x000fe400078e02ff */
[----:B------:R-:W-:-:S04]  /*23120*/  @!P2 IMAD.WIDE.U32 R34, R4, 0x180, R34 ;  /* 0x000001800422a825 */ /* 0x000fc800078e0022 */
[----:B------:R-:W-:Y:S01]  /*23130*/  @!P2 IMAD.IADD R31, R35, 0x1, R31 ;  /* 0x00000001231fa824 */ /* 0x000fe200078e021f */
[----:B-1----:R-:W-:-:S04]  /*23140*/  @!P2 IADD3 R40, P5, P6, R34, UR7, R32 ;  /* 0x000000072228ac10 */ /* 0x002fc8000febe020 */
[----:B------:R-:W-:Y:S02]  /*23150*/  @!P2 IADD3.X R41, R31, UR6, R33, P5, P6 ;  /* 0x000000061f29ac10 */ /* 0x000fe4000afec421 */
[----:B------:R-:W-:-:S06]  /*23160*/  PRMT R31, RZ, 0x7610, R31 ;  /* 0x00007610ff1f7816 */ /* 0x000fcc000000001f */
[----:B------:R-:W4:Y:S01]  /*23170*/  @!P1 LDG.E.U8 R31, desc[UR8][R14.64+0x11] ;  /* 0x000011080e1f9981 */ /* 0x000f22000c1e1100 */
[----:B------:R-:W-:-:S13]  /*23180*/  ISETP.LT.OR P6, PT, R24, 0x62, !P3 ;  /* 0x000000621800780c */ /* 0x000fda0005fc1670 */
[----:B------:R-:W0:Y:S01]  /*23190*/  @!P6 LDC.64 R32, c[0x0][0x5c0] ;  /* 0x00017000ff20eb82 */ /* 0x000e220000000a00 */
[----:B------:R-:W-:Y:S02]  /*231a0*/  @!P1 IMAD.X R37, R38, 0x1, R37, P4 ;  /* 0x0000000126259824 */ /* 0x000fe400020e0625 */
[----:B------:R-:W-:Y:S02]  /*231b0*/  @!P6 IMAD.MOV.U32 R34, RZ, RZ, R6 ;  /* 0x000000ffff22e224 */ /* 0x000fe400078e0006 */
[----:B------:R-:W-:Y:S02]  /*231c0*/  @!P6 IMAD.MOV.U32 R35, RZ, RZ, R25 ;  /* 0x000000ffff23e224 */ /* 0x000fe400078e0019 */
[----:B------:R-:W-:Y:S01]  /*231d0*/  @!P6 IMAD.WIDE.U32 R34, R4, 0x180, R34 ;  /* 0x000001800422e825 */ /* 0x000fe200078e0022 */
[----:B------:R0:W-:Y:S01]  /*231e0*/  @!P2 STL.64 [R1+0x38], R40 ;  /* 0x000038280100a387 */ /* 0x0001e20000100a00 */
[----:B------:R-:W-:Y:S02]  /*231f0*/  @P2 LOP3.LUT R27, R27, 0x80000, RZ, 0xfc, !PT ;  /* 0x000800001b1b2812 */ /* 0x000fe400078efcff */
[----:B------:R-:W-:-:S02]  /*23200*/  LOP3.LUT P2, RZ, R26, 0x40000, RZ, 0xc0, !PT ;  /* 0x000400001aff7812 */ /* 0x000fc4000784c0ff */
        /* <DEDUP_REMOVED lines=8> */
[----:B0-----:R-:W-:Y:S01]  /*23290*/  @!P6 IADD3 R40, P1, P4, R34, UR7, R32 ;  /* 0x000000072228ec10 */ /* 0x001fe2000fc3e020 */
[----:B-1----:R-:W-:-:S04]  /*232a0*/  @!P6 IMAD R31, R5, 0x180, RZ ;  /* 0x00000180051fe824 */ /* 0x002fc800078e02ff */
[----:B------:R-:W-:-:S05]  /*232b0*/  @!P6 IMAD.IADD R31, R35, 0x1, R31 ;  /* 0x00000001231fe824 */ /* 0x000fca00078e021f */
        /* <DEDUP_REMOVED lines=11> */
[----:B--2---:R-:W-:-:S05]  /*23370*/  FFMA R31, R39, UR4, R31 ;  /* 0x00000004271f7c23 */ /* 0x004fca000800001f */
[----:B------:R-:W-:-:S05]  /*23380*/  F2FP.SATFINITE.E4M3.F32.PACK_AB_MERGE_C R31, RZ, R31, RZ ;  /* 0x0000001fff1f723e */ /* 0x000fca00048070ff */
[----:B------:R0:W-:Y:S01]  /*23390*/  @!P1 STG.E.U8 desc[UR8][R32.64+0x18], R31 ;  /* 0x0000181f20009986 */ /* 0x0001e2000c101108 */
[----:B------:R-:W-:Y:S02]  /*233a0*/  ISETP.LT.OR P1, PT, R24, 0x1a, !P2 ;  /* 0x0000001a1800780c */ /* 0x000fe40005721670 */
[----:B0-----:R-:W-:-:S11]  /*233b0*/  PRMT R31, RZ, 0x7610, R31 ;  /* 0x00007610ff1f7816 */ /* 0x001fd6000000001f */
[----:B------:R-:W0:Y:S01]  /*233c0*/  @!P1 LDC.64 R32, c[0x0][0x5c0] ;  /* 0x00017000ff209b82 */ /* 0x000e220000000a00 */
[----:B------:R-:W2:Y:S01]  /*233d0*/  @!P1 LDG.E.U8 R31, desc[UR8][R12.64+0x19] ;  /* 0x000019080c1f9981 */ /* 0x000ea2000c1e1100 */
[----:B0-----:R-:W-:-:S04]  /*233e0*/  @!P1 IADD3 R32, P4, P5, R6, UR60, R32 ;  /* 0x0000003c06209c10 */ /* 0x001fc8000fd9e020 */
[----:B------:R-:W-:Y:S02]  /*233f0*/  @!P1 IADD3.X R33, R25, UR10, R33, P4, P5 ;  /* 0x0000000a19219c10 */ /* 0x000fe4000a7ea421 */
[----:B------:R-:W-:Y:S01]  /*23400*/  ISETP.LT.OR P4, PT, R24, 0x19, !P0 ;  /* 0x000000191800780c */ /* 0x000fe20004781670 */
[----:B------:R-:W-:Y:S01]  /*23410*/  IMAD.U32 R34, RZ, RZ, UR6 ;  /* 0x00000006ff227e24 */ /* 0x000fe2000f8e00ff */
[----:B------:R-:W-:Y:S04]  /*23420*/  @!P6 STL.64 [R1+0x30], R40 ;  /* 0x000030280100e387 */ /* 0x000fe80000100a00 */
[----:B------:R-:W4:Y:S01]  /*23430*/  LDL.LU R39, [R1+0x4a8] ;  /* 0x0004a80001277983 */ /* 0x000f220000300800 */
[----:B--2---:R-:W-:-:S04]  /*23440*/  LOP3.LUT R31, R31, 0xff, RZ, 0xc0, !PT ;  /* 0x000000ff1f1f7812 */ /* 0x004fc800078ec0ff */
[----:B------:R-:W-:-:S05]  /*23450*/  F2FP.F16.E4M3.UNPACK_B R31, R31 ;  /* 0x0000001fff1f723e */ /* 0x000fca00020006ff */
[----:B------:R-:W-:-:S05]  /*23460*/  HADD2.F32 R31, -RZ, R31.H0_H0 ;  /* 0x2000001fff1f7230 */ /* 0x000fca0000004100 */
[----:B------:R-:W-:-:S04]  /*23470*/  FMUL R31, R31, UR5 ;  /* 0x000000051f1f7c20 */ /* 0x000fc80008400000 */
[----:B---3--:R-:W-:Y:S01]  /*23480*/  FFMA R31, R64, UR4, R31 ;  /* 0x00000004401f7c23 */ /* 0x008fe2000800001f */
[----:B------:R-:W-:Y:S01]  /*23490*/  LOP3.LUT R27, R27, 0xfffeffff, RZ, 0xc0, !PT ;  /* 0xfffeffff1b1b7812 */ /* 0x000fe200078ec0ff */
[----:B------:R-:W-:Y:S01]  /*234a0*/  IMAD.U32 R38, RZ, RZ, UR6 ;  /* 0x00000006ff267e24 */ /* 0x000fe2000f8e00ff */
[----:B------:R-:W2:Y:S02]  /*234b0*/  LDL.LU R64, [R1+0x4ac] ;  /* 0x0004ac0001407983 */ /* 0x000ea40000300800 */
        /* <DEDUP_REMOVED lines=8> */
[----:B------:R-:W3:Y:S01]  /*23540*/  @!P4 LDG.E.U8 R31, desc[UR8][R14.64+0x18] ;  /* 0x000018080e1fc981 */ /* 0x000ee2000c1e1100 */
[----:B------:R-:W-:Y:S01]  /*23550*/  @!P4 IMAD.X R33, R34, 0x1, R33, P1 ;  /* 0x000000012221c824 */ /* 0x000fe200008e0621 */
[C---:B------:R-:W-:Y:S02]  /*23560*/  ISETP.LT.OR P1, PT, R24.reuse, 0x1a, !P0 ;  /* 0x0000001a1800780c */ /* 0x040fe40004721670 */
[----:B------:R-:W-:-:S11]  /*23570*/  ISETP.LT.OR P0, PT, R24, 0x69, !P3 ;  /* 0x000000691800780c */ /* 0x000fd60005f01670 */
[----:B------:R-:W0:Y:S01]  /*23580*/  @!P1 LDC.64 R36, c[0x0][0x5c0] ;  /* 0x00017000ff249b82 */ /* 0x000e220000000a00 */
[----:B------:R-:W-:Y:S01]  /*23590*/  IMAD.U32 R34, RZ, RZ, UR7 ;  /* 0x00000007ff227e24 */ /* 0x000fe2000f8e00ff */
[----:B------:R-:W-:-:S04]  /*235a0*/  @P6 LOP3.LUT R27, R27, 0x10000, RZ, 0xfc, !PT ;  /* 0x000100001b1b6812 */ /* 0x000fc800078efcff */
[----:B------:R-:W-:Y:S01]  /*235b0*/  @!P1 IADD3 R34, P5, P6, R34, UR60, R6 ;  /* 0x0000003c22229c10 */ /* 0x000fe2000febe006 */
[----:B------:R-:W-:-:S03]  /*235c0*/  @!P0 IMAD.MOV.U32 R35, RZ, RZ, R25 ;  /* 0x000000ffff238224 */ /* 0x000fc600078e0019 */
[----:B------:R-:W-:Y:S02]  /*235d0*/  @!P1 IADD3.X R38, R38, UR10, R25, P5, P6 ;  /* 0x0000000a26269c10 */ /* 0x000fe4000afec419 */
        /* <DEDUP_REMOVED lines=19> */
[----:B------:R-:W-:Y:S02]  /*23710*/  @P2 LOP3.LUT R26, R26, 0x10000, RZ, 0xfc, !PT ;  /* 0x000100001a1a2812 */ /* 0x000fe400078efcff */
[----:B------:R-:W-:-:S13]  /*23720*/  ISETP.LT.OR P2, PT, R24, 0x6a, !P3 ;  /* 0x0000006a1800780c */ /* 0x000fda0005f41670 */
[----:B------:R-:W0:Y:S01]  /*23730*/  @!P2 LDC.64 R32, c[0x0][0x5c0] ;  /* 0x00017000ff20ab82 */ /* 0x000e220000000a00 */
[----:B------:R-:W-:Y:S02]  /*23740*/  @!P1 IMAD.X R37, R38, 0x1, R37, P4 ;  /* 0x0000000126259824 */ /* 0x000fe400020e0625 */
[----:B------:R-:W-:Y:S02]  /*23750*/  @!P2 IMAD.MOV.U32 R34, RZ, RZ, R6 ;  /* 0x000000ffff22a224 */ /* 0x000fe400078e0006 */
[----:B------:R-:W-:Y:S01]  /*23760*/  @!P2 IMAD.MOV.U32 R35, RZ, RZ, R25 ;  /* 0x000000ffff23a224 */ /* 0x000fe200078e0019 */
[----:B------:R-:W-:Y:S01]  /*23770*/  LOP3.LUT R27, R27, 0xfffbffff, RZ, 0xc0, !PT ;  /* 0xfffbffff1b1b7812 */ /* 0x000fe200078ec0ff */
[----:B------:R-:W-:-:S03]  /*23780*/  @!P2 IMAD.WIDE.U32 R34, R4, 0x180, R34 ;  /* 0x000001800422a825 */ /* 0x000fc600078e0022 */
[----:B------:R-:W-:Y:S02]  /*23790*/  @P0 LOP3.LUT R27, R27, 0x40000, RZ, 0xfc, !PT ;  /* 0x000400001b1b0812 */ /* 0x000fe400078efcff */
[----:B------:R-:W-:Y:S02]  /*237a0*/  ISETP.GE.AND P0, PT, R3, 0x101, PT ;  /* 0x000001010300780c */ /* 0x000fe40003f06270 */
        /* <DEDUP_REMOVED lines=41> */
[----:B--2---:R-:W-:Y:S01]  /*23a40*/  FFMA R31, R64, UR4, R31 ;  /* 0x00000004401f7c23 */ /* 0x004fe2000800001f */
[----:B------:R-:W-:Y:S01]  /*23a50*/  ISETP.LT.OR P0, PT, R24, 0x71, !P3 ;  /* 0x000000711800780c */ /* 0x000fe20005f01670 */
        /* <DEDUP_REMOVED lines=12> */
[----:B------:R-:W-:-:S13]  /*23b20*/  ISETP.LT.OR P1, PT, R24, 0x12, !P2 ;  /* 0x000000121800780c */ /* 0x000fda0005721670 */
        /* <DEDUP_REMOVED lines=30> */
[----:B------:R-:W-:Y:S02]  /*23d10*/  ISETP.GE.AND P6, PT, R3, 0x101, PT ;  /* 0x000001010300780c */ /* 0x000fe40003fc6270 */
        /* <DEDUP_REMOVED lines=16> */
[----:B------:R-:W0:Y:S01]  /*23e20*/  @!P1 LDC.64 R32, c[0x0][0x5c0] ;  /* 0x00017000ff209b82 */ /* 0x000e220000000a00 */
[----:B------:R-:W-:-:S04]  /*23e30*/  @P0 LOP3.LUT R28, R28, 0x8000, RZ, 0xfc, !PT ;  /* 0x000080001c1c0812 */ /* 0x000fc800078efcff */
[----:B------:R-:W-:Y:S01]  /*23e40*/  LOP3.LUT R28, R28, 0xffffdfff, RZ, 0xc0, !PT ;  /* 0xffffdfff1c1c7812 */ /* 0x000fe200078ec0ff */
[----:B------:R-:W-:Y:S03]  /*23e50*/  @!P5 STL.64 [R1+0x50], R40 ;  /* 0x000050280100d387 */ /* 0x000fe60000100a00 */
[----:B------:R-:W-:Y:S02]  /*23e60*/  @P5 LOP3.LUT R28, R28, 0x2000, RZ, 0xfc, !PT ;  /* 0x000020001c1c5812 */ /* 0x000fe400078efcff */
[----:B0-----:R-:W-:-:S04]  /*23e70*/  @!P1 IADD3 R32, P4, P5, R6, UR16, R32 ;  /* 0x0000001006209c10 */ /* 0x001fc8000fd9e020 */
[----:B------:R-:W-:Y:S02]  /*23e80*/  @!P1 IADD3.X R33, R25, UR61, R33, P4, P5 ;  /* 0x0000003d19219c10 */ /* 0x000fe4000a7ea421 */
        /* <DEDUP_REMOVED lines=38> */
[----:B------:R-:W-:Y:S02]  /*240f0*/  IMAD.U32 R34, RZ, RZ, UR7 ;  /* 0x00000007ff227e24 */ /* 0x000fe4000f8e00ff */
[----:B------:R-:W-:Y:S01]  /*24100*/  IMAD.U32 R35, RZ, RZ, UR6 ;  /* 0x00000006ff237e24 */ /* 0x000fe2000f8e00ff */
[----:B------:R-:W-:Y:S01]  /*24110*/  LOP3.LUT P0, RZ, R26, 0x20000, RZ, 0xc0, !PT ;  /* 0x000200001aff7812 */ /* 0x000fe2000780c0ff */
[----:B------:R-:W3:Y:S01]  /*24120*/  LDL.LU R39, [R1+0x4d0] ;  /* 0x0004d00001277983 */ /* 0x000ee20000300800 */
[----:B------:R-:W-:-:S05]  /*24130*/  F2FP.SATFINITE.E4M3.F32.PACK_AB_MERGE_C R31, RZ, R31, RZ ;  /* 0x0000001fff1f723e */ /* 0x000fca00048070ff */
[----:B------:R0:W-:Y:S02]  /*24140*/  @!P1 STG.E.U8 desc[UR8][R32.64+0x18], R31 ;  /* 0x0000181f20009986 */ /* 0x0001e4000c101108 */
[----:B0-----:R-:W-:Y:S01]  /*24150*/  PRMT R31, RZ, 0x7610, R31 ;  /* 0x00007610ff1f7816 */ /* 0x001fe2000000001f */
[----:B------:R-:W0:Y:S05]  /*24160*/  @!P4 LDC.64 R32, c[0x0][0x5c0] ;  /* 0x00017000ff20cb82 */ /* 0x000e2a0000000a00 */
[----:B------:R-:W4:Y:S01]  /*24170*/  @!P4 LDG.E.U8 R31, desc[UR8][R18.64+0x19] ;  /* 0x00001908121fc981 */ /* 0x000f22000c1e1100 */
[----:B------:R-:W-:-:S04]  /*24180*/  @!P4 IADD3 R34, P5, P6, R34, UR16, R6 ;  /* 0x000000102222cc10 */ /* 0x000fc8000febe006 */
[----:B------:R-:W-:Y:S02]  /*24190*/  @!P4 IADD3.X R35, R35, UR61, R25, P5, P6 ;  /* 0x0000003d2323cc10 */ /* 0x000fe4000afec419 */
[----:B0-----:R-:W-:-:S05]  /*241a0*/  @!P4 IADD3 R32, P1, R34, R32, RZ ;  /* 0x000000202220c210 */ /* 0x001fca0007f3e0ff */
[----:B------:R-:W-:Y:S01]  /*241b0*/  @!P4 IMAD.X R33, R35, 0x1, R33, P1 ;  /* 0x000000012321c824 */ /* 0x000fe200008e0621 */
[C---:B------:R-:W-:Y:S02]  /*241c0*/  ISETP.LT.OR P1, PT, R24.reuse, 0x11, !P0 ;  /* 0x000000111800780c */ /* 0x040fe40004721670 */
[----:B------:R-:W-:-:S11]  /*241d0*/  ISETP.LT.OR P2, PT, R24, 0x79, !P3 ;  /* 0x000000791800780c */ /* 0x000fd60005f41670 */
[----:B------:R-:W-:Y:S02]  /*241e0*/  @!P1 IMAD.MOV.U32 R34, RZ, RZ, R6 ;  /* 0x000000ffff229224 */ /* 0x000fe400078e0006 */
[----:B------:R-:W-:Y:S02]  /*241f0*/  @!P1 IMAD.MOV.U32 R35, RZ, RZ, R25 ;  /* 0x000000ffff239224 */ /* 0x000fe400078e0019 */
[----:B------:R-:W-:Y:S01]  /*24200*/  @!P1 IMAD.WIDE.U32 R34, R4, 0x180, R34 ;  /* 0x0000018004229825 */ /* 0x000fe200078e0022 */
        /* <DEDUP_REMOVED lines=9> */
[----:B0-----:R-:W0:Y:S01]  /*242a0*/  @!P1 LDC.64 R32, c[0x0][0x5c0] ;  /* 0x00017000ff209b82 */ /* 0x001e220000000a00 */
[----:B------:R-:W-:Y:S01]  /*242b0*/  @!P1 IMAD R31, R5, 0x180, RZ ;  /* 0x00000180051f9824 */ /* 0x000fe200078e02ff */
        /* <DEDUP_REMOVED lines=12> */
[----:B------:R-:W-:-:S03]  /*24380*/  @P2 LOP3.LUT R28, R28, 0x1000, RZ, 0xfc, !PT ;  /* 0x000010001c1c2812 */ /* 0x000fc600078efcff */
[----:B------:R-:W-:Y:S01]  /*24390*/  @!P2 STL.64 [R1+0x48], R40 ;  /* 0x000048280100a387 */ /* 0x000fe20000100a00 */
[----:B------:R-:W-:Y:S02]  /*243a0*/  ISETP.LT.OR P2, PT, R24, 0x7a, !P3 ;  /* 0x0000007a1800780c */ /* 0x000fe40005f41670 */
        /* <DEDUP_REMOVED lines=28> */
[----:B------:R0:W-:Y:S01]  /*24570*/  @!P2 STL.64 [R1+0x40], R40 ;  /* 0x000040280100a387 */ /* 0x0001e20000100a00 */
        /* <DEDUP_REMOVED lines=21> */
[----:B------:R-:W-:-:S03]  /*246d0*/  @P2 LOP3.LUT R29, R29, 0x200000, RZ, 0xfc, !PT ;  /* 0x002000001d1d2812 */ /* 0x000fc600078efcff */
[----:B------:R-:W-:Y:S01]  /*246e0*/  @!P2 STL.64 [R1+0xb0], R40 ;  /* 0x0000b0280100a387 */ /* 0x000fe20000100a00 */
[----:B------:R-:W-:-:S13]  /*246f0*/  ISETP.LT.OR P2, PT, R24, 0x82, !P3 ;  /* 0x000000821800780c */ /* 0x000fda0005f41670 */
[----:B------:R-:W0:Y:S01]  /*24700*/  @!P2 LDC.64 R32, c[0x0][0x5c0] ;  /* 0x00017000ff20ab82 */ /* 0x000e220000000a00 */
[----:B------:R-:W-:Y:S02]  /*24710*/  @!P2 IMAD.MOV.U32 R34, RZ, RZ, R6 ;  /* 0x000000ffff22a224 */ /* 0x000fe400078e0006 */
[----:B------:R-:W-:Y:S01]  /*24720*/  @!P2 IMAD.MOV.U32 R35, RZ, RZ, R25 ;  /* 0x000000ffff23a224 */ /* 0x000fe200078e0019 */
[----:B------:R-:W-:Y:S01]  /*24730*/  LOP3.LUT P6, RZ, R0, 0x10, RZ, 0xc0, !PT ;  /* 0x0000001000ff7812 */ /* 0x000fe200078cc0ff */
[----:B------:R-:W-:-:S03]  /*24740*/  @!P2 IMAD.WIDE.U32 R34, R4, 0x180, R34 ;  /* 0x000001800422a825 */ /* 0x000fc600078e0022 */
[----:B0-----:R-:W-:Y:S02]  /*24750*/  @!P2 IADD3 R38, P1, P4, R34, UR7, R32 ;  /* 0x000000072226ac10 */ /* 0x001fe4000fc3e020 */
[----:B----4-:R-:W-:-:S04]  /*24760*/  LOP3.LUT R31, R31, 0xff, RZ, 0xc0, !PT ;  /* 0x000000ff1f1f7812 */ /* 0x010fc800078ec0ff */
[----:B------:R-:W-:-:S05]  /*24770*/  F2FP.F16.E4M3.UNPACK_B R31, R31 ;  /* 0x0000001fff1f723e */ /* 0x000fca00020006ff */
[----:B------:R-:W-:-:S05]  /*24780*/  HADD2.F32 R31, -RZ, R31.H0_H0 ;  /* 0x2000001fff1f7230 */ /* 0x000fca0000004100 */
[----:B------:R-:W-:-:S04]  /*24790*/  FMUL R31, R31, UR5 ;  /* 0x000000051f1f7c20 */ /* 0x000fc80008400000 */
[----:B---3--:R-:W-:Y:S01]  /*247a0*/  FFMA R36, R39, UR4, R31 ;  /* 0x0000000427247c23 */ /* 0x008fe2000800001f */
[----:B------:R-:W-:-:S04]  /*247b0*/  @!P2 IMAD R31, R5, 0x180, RZ ;  /* 0x00000180051fa824 */ /* 0x000fc800078e02ff */
[----:B------:R-:W-:-:S05]  /*247c0*/  @!P2 IMAD.IADD R31, R35, 0x1, R31 ;  /* 0x00000001231fa824 */ /* 0x000fca00078e021f */
[----:B------:R-:W-:Y:S02]  /*247d0*/  @!P2 IADD3.X R39, R31, UR6, R33, P1, P4 ;  /* 0x000000061f27ac10 */ /* 0x000fe40008fe8421 */
[----:B------:R-:W-:Y:S02]  /*247e0*/  F2FP.SATFINITE.E4M3.F32.PACK_AB_MERGE_C R33, RZ, R36, RZ ;  /* 0x00000024ff21723e */ /* 0x000fe400048070ff */
[----:B------:R-:W-:-:S03]  /*247f0*/  PRMT R31, RZ, 0x7610, R31 ;  /* 0x00007610ff1f7816 */ /* 0x000fc6000000001f */
[----:B------:R0:W-:Y:S04]  /*24800*/  @!P5 STG.E.U8 desc[UR8][R54.64+0x10], R33 ;  /* 0x000010213600d986 */ /* 0x0001e8000c101108 */
[----:B------:R-:W3:Y:S01]  /*24810*/  @!P6 LDG.E.U8 R31, desc[UR8][R22.64+0x11] ;  /* 0x00001108161fe981 */ /* 0x000ee2000c1e1100 */
[----:B------:R-:W-:-:S13]  /*24820*/  ISETP.LT.OR P1, PT, R24, 0x19, !P0 ;  /* 0x000000191800780c */ /* 0x000fda0004721670 */
[----:B0-----:R-:W0:Y:S01]  /*24830*/  @!P1 LDC.64 R32, c[0x0][0x5c0] ;  /* 0x00017000ff209b82 */ /* 0x001e220000000a00 */
[----:B------:R-:W-:Y:S01]  /*24840*/  @!P1 IMAD.MOV.U32 R34, RZ, RZ, R6 ;  /* 0x000000ffff229224 */ /* 0x000fe200078e0006 */
[----:B------:R-:W-:Y:S01]  /*24850*/  ISETP.LT.OR P3, PT, R24, 0x89, !P3 ;  /* 0x000000891800780c */ /* 0x000fe20005f61670 */
[----:B------:R-:W-:Y:S02]  /*24860*/  @!P1 IMAD.MOV.U32 R35, RZ, RZ, R25 ;  /* 0x000000ffff239224 */ /* 0x000fe400078e0019 */
[----:B------:R-:W-:-:S03]  /*24870*/  @!P1 IMAD.WIDE.U32 R34, R4, 0x180, R34 ;  /* 0x0000018004229825 */ /* 0x000fc600078e0022 */
[----:B0-----:R-:W-:-:S07]  /*24880*/  @!P1 IADD3 R36, P4, R34, R32, RZ ;  /* 0x0000002022249210 */ /* 0x001fce0007f9e0ff */
[----:B------:R-:W-:Y:S01]  /*24890*/  @!P3 IMAD.MOV.U32 R34, RZ, RZ, R6 ;  /* 0x000000ffff22b224 */ /* 0x000fe200078e0006 */
[----:B------:R0:W-:Y:S04]  /*248a0*/  @!P2 STL.64 [R1+0xa8], R38 ;  /* 0x0000a8260100a387 */ /* 0x0001e80000100a00 */
[----:B0-----:R-:W4:Y:S01]  /*248b0*/  LDL.LU R39, [R1+0x4e0] ;  /* 0x0004e00001277983 */ /* 0x001f220000300800 */
[----:B---3--:R-:W-:-:S04]  /*248c0*/  LOP3.LUT R31, R31, 0xff, RZ, 0xc0, !PT ;  /* 0x000000ff1f1f7812 */ /* 0x008fc800078ec0ff */
[----:B------:R-:W-:-:S05]  /*248d0*/  F2FP.F16.E4M3.UNPACK_B R31, R31 ;  /* 0x0000001fff1f723e */ /* 0x000fca00020006ff */
[----:B------:R-:W-:-:S05]  /*248e0*/  HADD2.F32 R31, -RZ, R31.H0_H0 ;  /* 0x2000001fff1f7230 */ /* 0x000fca0000004100 */
[----:B------:R-:W-:-:S04]  /*248f0*/  FMUL R31, R31, UR5 ;  /* 0x000000051f1f7c20 */ /* 0x000fc80008400000 */
[----:B--2---:R-:W-:-:S05]  /*24900*/  FFMA R31, R64, UR4, R31 ;  /* 0x00000004401f7c23 */ /* 0x004fca000800001f */
[----:B------:R-:W-:-:S05]  /*24910*/  F2FP.SATFINITE.E4M3.F32.PACK_AB_MERGE_C R31, RZ, R31, RZ ;  /* 0x0000001fff1f723e */ /* 0x000fca00048070ff */
[----:B------:R0:W-:Y:S02]  /*24920*/  @!P6 STG.E.U8 desc[UR8][R50.64+0x11], R31 ;  /* 0x0000111f3200e986 */ /* 0x0001e4000c101108 */
[----:B0-----:R-:W-:-:S05]  /*24930*/  @!P1 IMAD R31, R5, 0x180, RZ ;  /* 0x00000180051f9824 */ /* 0x001fca00078e02ff */
[----:B------:R-:W-:Y:S02]  /*24940*/  @!P1 IADD3.X R37, R33, R35, R31, P4, !PT ;  /* 0x0000002321259210 */ /* 0x000fe400027fe41f */
[----:B------:R-:W0:Y:S01]  /*24950*/  @!P3 LDC.64 R32, c[0x0][0x5c0] ;  /* 0x00017000ff20bb82 */ /* 0x000e220000000a00 */
[----:B------:R-:W-:Y:S02]  /*24960*/  @!P3 IMAD.MOV.U32 R35, RZ, RZ, R25 ;  /* 0x000000ffff23b224 */ /* 0x000fe400078e0019 */
[----:B------:R-:W-:Y:S02]  /*24970*/  @!P3 IMAD R31, R5, 0x180, RZ ;  /* 0x00000180051fb824 */ /* 0x000fe400078e02ff */
[----:B------:R-:W-:-:S04]  /*24980*/  @!P3 IMAD.WIDE.U32 R34, R4, 0x180, R34 ;  /* 0x000001800422b825 */ /* 0x000fc800078e0022 */
[----:B------:R-:W-:Y:S01]  /*24990*/  @!P3 IMAD.IADD R31, R35, 0x1, R31 ;  /* 0x00000001231fb824 */ /* 0x000fe200078e021f */
[----:B0-----:R-:W-:-:S04]  /*249a0*/  @!P3 IADD3 R40, P4, P5, R34, UR7, R32 ;  /* 0x000000072228bc10 */ /* 0x001fc8000fd9e020 */
[----:B------:R-:W-:Y:S02]  /*249b0*/  @!P3 IADD3.X R41, R31, UR6, R33, P4, P5 ;  /* 0x000000061f29bc10 */ /* 0x000fe4000a7ea421 */
[----:B------:R-:W-:-:S06]  /*249c0*/  PRMT R31, RZ, 0x7610, R31 ;  /* 0x00007610ff1f7816 */ /* 0x000fcc000000001f */
[----:B------:R-:W2:Y:S01]  /*249d0*/  @!P1 LDG.E.U8 R31, desc[UR8][R20.64+0x18] ;  /* 0x00001808141f9981 */ /* 0x000ea2000c1e1100 */
[----:B------:R-:W-:-:S04]  /*249e0*/  LOP3.LUT R29, R29, 0xffefffff, RZ, 0xc0, !PT ;  /* 0xffefffff1d1d7812 */ /* 0x000fc800078ec0ff */
[----:B------:R-:W-:Y:S02]  /*249f0*/  @P2 LOP3.LUT R29, R29, 0x100000, RZ, 0xfc, !PT ;  /* 0x001000001d1d2812 */ /* 0x000fe400078efcff */
[C---:B------:R-:W-:Y:S02]  /*24a00*/  LOP3.LUT P2, RZ, R26.reuse, 0x10000, RZ, 0xc0, !PT ;  /* 0x000100001aff7812 */ /* 0x040fe4000784c0ff */
[----:B------:R-:W-:Y:S02]  /*24a10*/  LOP3.LUT R26, R26, 0xffffdfff, RZ, 0xc0, !PT ;  /* 0xffffdfff1a1a7812 */ /* 0x000fe400078ec0ff */
[----:B------:R-:W-:Y:S02]  /*24a20*/  LOP3.LUT R29, R29, 0xfff7ffff, RZ, 0xc0, !PT ;  /* 0xfff7ffff1d1d7812 */ /* 0x000fe400078ec0ff */
[----:B------:R-:W-:Y:S01]  /*24a30*/  @P0 LOP3.LUT R26, R26, 0x2000, RZ, 0xfc, !PT ;  /* 0x000020001a1a0812 */ /* 0x000fe200078efcff */
[----:B------:R-:W-:Y:S01]  /*24a40*/  @!P3 STL.64 [R1+0xb8], R40 ;  /* 0x0000b8280100b387 */ /* 0x000fe20000100a00 */
[----:B------:R-:W-:-:S03]  /*24a50*/  @P3 LOP3.LUT R29, R29, 0x80000, RZ, 0xfc, !PT ;  /* 0x000800001d1d3812 */ /* 0x000fc600078efcff */
[----:B------:R-:W3:Y:S01]  /*24a60*/  LDL.LU R64, [R1+0x4e4] ;  /* 0x0004e40001407983 */ /* 0x000ee20000300800 */
[----:B--2---:R-:W-:-:S04]  /*24a70*/  LOP3.LUT R31, R31, 0xff, RZ, 0xc0, !PT ;  /* 0x000000ff1f1f7812 */ /* 0x004fc800078ec0ff */
[----:B------:R-:W-:-:S05]  /*24a80*/  F2FP.F16.E4M3.UNPACK_B R31, R31 ;  /* 0x0000001fff1f723e */ /* 0x000fca00020006ff */
[----:B------:R-:W-:-:S05]  /*24a90*/  HADD2.F32 R31, -RZ, R31.H0_H0 ;  /* 0x2000001fff1f7230 */ /* 0x000fca0000004100 */
[----:B------:R-:W-:-:S04]  /*24aa0*/  FMUL R31, R31, UR5 ;  /* 0x000000051f1f7c20 */ /* 0x000fc80008400000 */
[----:B----4-:R-:W-:Y:S01]  /*24ab0*/  FFMA R31, R39, UR4, R31 ;  /* 0x00000004271f7c23 */ /* 0x010fe2000800001f */
[----:B------:R-:W-:Y:S01]  /*24ac0*/  LOP3.LUT R29, R29, 0xfffeffff, RZ, 0xc0, !PT ;  /* 0xfffeffff1d1d7812 */ /* 0x000fe200078ec0ff */
[----:B------:R-:W2:Y:S03]  /*24ad0*/  LDL.LU R39, [R1+0x4e8] ;  /* 0x0004e80001277983 */ /* 0x000ea60000300800 */
[----:B------:R-:W-:-:S05]  /*24ae0*/  F2FP.SATFINITE.E4M3.F32.PACK_AB_MERGE_C R31, RZ, R31, RZ ;  /* 0x0000001fff1f723e */ /* 0x000fca00048070ff */
[----:B------:R0:W-:Y:S01]  /*24af0*/  @!P1 STG.E.U8 desc[UR8][R36.64+0x18], R31 ;  /* 0x0000181f24009986 */ /* 0x0001e2000c101108 */
[----:B------:R-:W-:-:S13]  /*24b00*/  ISETP.LT.OR P1, PT, R24, 0x1a, !P0 ;  /* 0x0000001a1800780c */ /* 0x000fda0004721670 */
[----:B------:R-:W1:Y:S01]  /*24b10*/  @!P1 LDC.64 R32, c[0x0][0x5c0] ;  /* 0x00017000ff209b82 */ /* 0x000e620000000a00 */
[----:B------:R-:W-:Y:S01]  /*24b20*/  ISETP.GE.AND P0, PT, R3, 0x189, PT ;  /* 0x000001890300780c */ /* 0x000fe20003f06270 */
[----:B------:R-:W-:Y:S02]  /*24b30*/  @!P1 IMAD.MOV.U32 R34, RZ, RZ, R6 ;  /* 0x000000ffff229224 */ /* 0x000fe400078e0006 */
[----:B------:R-:W-:Y:S01]  /*24b40*/  @!P1 IMAD.MOV.U32 R35, RZ, RZ, R25 ;  /* 0x000000ffff239224 */ /* 0x000fe200078e0019 */
[----:B------:R-:W-:Y:S01]  /*24b50*/  ISETP.LT.OR P3, PT, R24, 0x8a, !P0 ;  /* 0x0000008a1800780c */ /* 0x000fe20004761670 */
[----:B------:R-:W-:-:S04]  /*24b60*/  @!P1 IMAD.WIDE.U32 R34, R4, 0x180, R34 ;  /* 0x0000018004229825 */ /* 0x000fc800078e0022 */
[----:B0-----:R-:W-:Y:S01]  /*24b70*/  @!P1 IMAD R31, R5, 0x180, RZ ;  /* 0x00000180051f9824 */ /* 0x001fe200078e02ff */
[----:B-1----:R-:W-:-:S04]  /*24b80*/  @!P1 IADD3 R36, P4, R34, R32, RZ ;  /* 0x0000002022249210 */ /* 0x002fc80007f9e0ff */
[----:B------:R-:W-:-:S03]  /*24b90*/  @!P1 IADD3.X R37, R33, R35, R31, P4, !PT ;  /* 0x0000002321259210 */ /* 0x000fc600027fe41f */
        /* <DEDUP_REMOVED lines=22> */
[----:B---3--:R-:W-:-:S05]  /*24d00*/  FFMA R31, R64, UR4, R31 ;  /* 0x00000004401f7c23 */ /* 0x008fca000800001f */
[----:B------:R-:W-:-:S05]  /*24d10*/  F2FP.SATFINITE.E4M3.F32.PACK_AB_MERGE_C R31, RZ, R31, RZ ;  /* 0x0000001fff1f723e */ /* 0x000fca00048070ff */
[----:B------:R1:W-:Y:S01]  /*24d20*/  @!P1 STG.E.U8 desc[UR8][R36.64+0x19], R31 ;  /* 0x0000191f24009986 */ /* 0x0003e2000c101108 */
[----:B0-----:R-:W-:Y:S01]  /*24d30*/  @!P3 IADD3 R40, P1, P4, R34, UR7, R32 ;  /* 0x000000072228bc10 */ /* 0x001fe2000fc3e020 */
[----:B-1----:R-:W-:-:S04]  /*24d40*/  @!P3 IMAD R31, R5, 0x180, RZ ;  /* 0x00000180051fb824 */ /* 0x002fc800078e02ff */
[----:B------:R-:W-:-:S05]  /*24d50*/  @!P3 IMAD.IADD R31, R35, 0x1, R31 ;  /* 0x00000001231fb824 */ /* 0x000fca00078e021f */
[----:B------:R-:W-:Y:S02]  /*24d60*/  @!P3 IADD3.X R41, R31, UR6, R33, P1, P4 ;  /* 0x000000061f29bc10 */ /* 0x000fe40008fe8421 */
[----:B------:R-:W-:-:S06]  /*24d70*/  PRMT R31, RZ, 0x7610, R31 ;  /* 0x00007610ff1f7816 */ /* 0x000fcc000000001f */
[----:B------:R-:W3:Y:S01]  /*24d80*/  @!P5 LDG.E.U8 R31, desc[UR8][R22.64+0x18] ;  /* 0x00001808161fd981 */ /* 0x000ee2000c1e1100 */
[----:B------:R-:W-:-:S03]  /*24d90*/  LOP3.LUT R29, R29, 0xdfffffff, RZ, 0xc0, !PT ;  /* 0xdfffffff1d1d7812 */ /* 0x000fc600078ec0ff */
[----:B------:R0:W-:Y:S01]  /*24da0*/  @!P3 STL.64 [R1+0xc8], R40 ;  /* 0x0000c8280100b387 */ /* 0x0001e20000100a00 */
[----:B------:R-:W-:Y:S02]  /*24db0*/  @P3 LOP3.LUT R29, R29, 0x20000000, RZ, 0xfc, !PT ;  /* 0x200000001d1d3812 */ /* 0x000fe400078efcff */
[----:B------:R-:W-:-:S13]  /*24dc0*/  ISETP.LT.OR P3, PT, R24, 0x92, !P0 ;  /* 0x000000921800780c */ /* 0x000fda0004761670 */
[----:B------:R-:W0:Y:S01]  /*24dd0*/  @!P3 LDC.64 R32, c[0x0][0x5c0] ;  /* 0x00017000ff20bb82 */ /* 0x000e220000000a00 */
[----:B------:R-:W-:Y:S02]  /*24de0*/  @!P3 IMAD.MOV.U32 R34, RZ, RZ, R6 ;  /* 0x000000ffff22b224 */ /* 0x000fe400078e0006 */
[----:B------:R-:W-:Y:S02]  /*24df0*/  @!P3 IMAD.MOV.U32 R35, RZ, RZ, R25 ;  /* 0x000000ffff23b224 */ /* 0x000fe400078e0019 */
[----:B------:R-:W-:-:S03]  /*24e00*/  @!P3 IMAD.WIDE.U32 R34, R4, 0x180, R34 ;  /* 0x000001800422b825 */ /* 0x000fc600078e0022 */
[----:B0-----:R-:W-:Y:S02]  /*24e10*/  @!P3 IADD3 R40, P1, P4, R34, UR7, R32 ;  /* 0x000000072228bc10 */ /* 0x001fe4000fc3e020 */
[----:B------:R-:W-:Y:S02]  /*24e20*/  LOP3.LUT P6, RZ, R0, 0x1, RZ, 0xc0, !PT ;  /* 0x0000000100ff7812 */ /* 0x000fe400078cc0ff */
[----:B---3--:R-:W-:-:S04]  /*24e30*/  LOP3.LUT R31, R31, 0xff, RZ, 0xc0, !PT ;  /* 0x000000ff1f1f7812 */ /* 0x008fc800078ec0ff */
[----:B------:R-:W-:-:S05]  /*24e40*/  F2FP.F16.E4M3.UNPACK_B R31, R31 ;  /* 0x0000001fff1f723e */ /* 0x000fca00020006ff */
[----:B------:R-:W-:-:S05]  /*24e50*/  HADD2.F32 R31, -RZ, R31.H0_H0 ;  /* 0x2000001fff1f7230 */ /* 0x000fca0000004100 */
[----:B------:R-:W-:-:S04]  /*24e60*/  FMUL R31, R31, UR5 ;  /* 0x000000051f1f7c20 */ /* 0x000fc80008400000 */
[----:B--2---:R-:W-:Y:S02]  /*24e70*/  FFMA R36, R39, UR4, R31 ;  /* 0x0000000427247c23 */ /* 0x004fe4000800001f */
[----:B------:R-:W2:Y:S03]  /*24e80*/  LDL.LU R39, [R1+0x4ec] ;  /* 0x0004ec0001277983 */ /* 0x000ea60000300800 */
[----:B------:R-:W-:Y:S01]  /*24e90*/  F2FP.SATFINITE.E4M3.F32.PACK_AB_MERGE_C R36, RZ, R36, RZ ;  /* 0x00000024ff24723e */ /* 0x000fe200048070ff */
[----:B------:R-:W-:Y:S01]  /*24ea0*/  @!P3 IMAD R31, R5, 0x180, RZ ;  /* 0x00000180051fb824 */ /* 0x000fe200078e02ff */
[----:B------:R-:W3:Y:S04]  /*24eb0*/  LDL.LU R64, [R1+0x4f0] ;  /* 0x0004f00001407983 */ /* 0x000ee80000300800 */
        /* <DEDUP_REMOVED lines=8> */
[----:B------:R-:W-:Y:S01]  /*24f40*/  @!P5 IMAD.WIDE.U32 R34, R4, 0x180, R34 ;  /* 0x000001800422d825 */ /* 0x000fe200078e0022 */
[----:B------:R0:W-:Y:S03]  /*24f50*/  @!P3 STL.64 [R1+0xc0], R40 ;  /* 0x0000c0280100b387 */ /* 0x0001e60000100a00 */
[----:B------:R-:W-:Y:S01]  /*24f60*/  @!P5 IMAD.IADD R31, R35, 0x1, R31 ;  /* 0x00000001231fd824 */ /* 0x000fe200078e021f */
[----:B0-----:R-:W-:-:S04]  /*24f70*/  @!P5 IADD3 R40, P1, P4, R34, UR7, R32 ;  /* 0x000000072228dc10 */ /* 0x001fc8000fc3e020 */
[----:B------:R-:W-:Y:S02]  /*24f80*/  @!P5 IADD3.X R41, R31, UR6, R33, P1, P4 ;  /* 0x000000061f29dc10 */ /* 0x000fe40008fe8421 */
[----:B------:R-:W-:-:S06]  /*24f90*/  PRMT R31, RZ, 0x7610, R31 ;  /* 0x00007610ff1f7816 */ /* 0x000fcc000000001f */
[----:B------:R-:W4:Y:S01]  /*24fa0*/  @!P6 LDG.E.U8 R31, desc[UR8][R22.64+0x19] ;  /* 0x00001908161fe981 */ /* 0x000f22000c1e1100 */
[----:B------:R-:W-:-:S04]  /*24fb0*/  LOP3.LUT R29, R29, 0xfbffffff, RZ, 0xc0, !PT ;  /* 0xfbffffff1d1d7812 */ /* 0x000fc800078ec0ff */
[----:B------:R-:W-:-:S04]  /*24fc0*/  @P3 LOP3.LUT R29, R29, 0x4000000, RZ, 0xfc, !PT ;  /* 0x040000001d1d3812 */ /* 0x000fc800078efcff */
[----:B------:R-:W-:Y:S01]  /*24fd0*/  LOP3.LUT R29, R29, 0xf7ffffff, RZ, 0xc0, !PT ;  /* 0xf7ffffff1d1d7812 */ /* 0x000fe200078ec0ff */
[----:B------:R-:W-:Y:S03]  /*24fe0*/  @!P5 STL.64 [R1+0xd8], R40 ;  /* 0x0000d8280100d387 */ /* 0x000fe60000100a00 */
        /* <DEDUP_REMOVED lines=29> */
[----:B---3--:R-:W-:-:S05]  /*251c0*/  FFMA R31, R64, UR4, R31 ;  /* 0x00000004401f7c23 */ /* 0x008fca000800001f */
[----:B------:R-:W-:-:S05]  /*251d0*/  F2FP.SATFINITE.E4M3.F32.PACK_AB_MERGE_C R31, RZ, R31, RZ ;  /* 0x0000001fff1f723e */ /* 0x000fca00048070ff */
[----:B------:R0:W-:Y:S01]  /*251e0*/  @!P1 STG.E.U8 desc[UR8][R32.64+0x20], R31 ;  /* 0x0000201f20009986 */ /* 0x0001e2000c101108 */
[----:B------:R-:W-:Y:S02]  /*251f0*/  ISETP.LT.OR P1, PT, R24, 0x22, !P6 ;  /* 0x000000221800780c */ /* 0x000fe40007721670 */
[----:B0-----:R-:W-:-:S11]  /*25200*/  PRMT R31, RZ, 0x7610, R31 ;  /* 0x00007610ff1f7816 */ /* 0x001fd6000000001f */
[----:B------:R-:W0:Y:S01]  /*25210*/  @!P1 LDC.64 R32, c[0x0][0x5c0] ;  /* 0x00017000ff209b82 */ /* 0x000e220000000a00 */
[----:B------:R-:W3:Y:S01]  /*25220*/  @!P1 LDG.E.U8 R31, desc[UR8][R8.64+0x21] ;  /* 0x00002108081f9981 */ /* 0x000ee2000c1e1100 */
[----:B------:R-:W-:-:S03]  /*25230*/  LOP3.LUT R29, R29, 0xfeffffff, RZ, 0xc0, !PT ;  /* 0xfeffffff1d1d7812 */ /* 0x000fc600078ec0ff */
[----:B------:R-:W-:Y:S01]  /*25240*/  @!P5 STL.64 [R1+0xd0], R36 ;  /* 0x0000d0240100d387 */ /* 0x000fe20000100a00 */
[----:B------:R-:W-:Y:S02]  /*25250*/  @P5 LOP3.LUT R29, R29, 0x1000000, RZ, 0xfc, !PT ;  /* 0x010000001d1d5812 */ /* 0x000fe400078efcff */
[----:B------:R-:W-:Y:S01]  /*25260*/  ISETP.LT.OR P5, PT, R24, 0xa1, !P0 ;  /* 0x000000a11800780c */ /* 0x000fe200047a1670 */
[----:B------:R-:W4:Y:S01]  /*25270*/  LDL.LU R64, [R1+0x4f8] ;  /* 0x0004f80001407983 */ /* 0x000f220000300800 */
[----:B0-----:R-:W-:-:S05]  /*25280*/  @!P1 IADD3 R32, P4, R6, R32, RZ ;  /* 0x0000002006209210 */ /* 0x001fca0007f9e0ff */
[----:B------:R-:W-:-:S06]  /*25290*/  @!P1 IMAD.X R33, R25, 0x1, R33, P4 ;  /* 0x0000000119219824 */ /* 0x000fcc00020e0621 */
[----:B------:R-:W-:Y:S02]  /*252a0*/  @!P5 IMAD.MOV.U32 R34, RZ, RZ, R6 ;  /* 0x000000ffff22d224 */ /* 0x000fe400078e0006 */
[----:B------:R-:W-:Y:S02]  /*252b0*/  @!P5 IMAD.MOV.U32 R35, RZ, RZ, R25 ;  /* 0x000000ffff23d224 */ /* 0x000fe400078e0019 */
[----:B------:R-:W-:Y:S01]  /*252c0*/  @!P5 IMAD.WIDE.U32 R34, R4, 0x180, R34 ;  /* 0x000001800422d825 */ /* 0x000fe200078e0022 */
[----:B------:R-:W-:Y:S02]  /*252d0*/  LOP3.LUT P3, RZ, R26, 0x8000, RZ, 0xc0, !PT ;  /* 0x000080001aff7812 */ /* 0x000fe4000786c0ff */
[----:B---3--:R-:W-:-:S04]  /*252e0*/  LOP3.LUT R31, R31, 0xff, RZ, 0xc0, !PT ;  /* 0x000000ff1f1f7812 */ /* 0x008fc800078ec0ff */
        /* <DEDUP_REMOVED lines=15> */
[----:B------:R-:W3:Y:S01]  /*253e0*/  @!P1 LDG.E.U8 R31, desc[UR8][R10.64+0x20] ;  /* 0x000020080a1f9981 */ /* 0x000ee2000c1e1100 */
[----:B------:R-:W0:Y:S01]  /*253f0*/  @!P1 LDC.64 R32, c[0x0][0x5c0] ;  /* 0x00017000ff209b82 */ /* 0x000e220000000a00 */
[----:B------:R-:W-:Y:S02]  /*25400*/  @P5 LOP3.LUT R29, R29, 0x80000000, RZ, 0xfc, !PT ;  /* 0x800000001d1d5812 */ /* 0x000fe400078efcff */
[----:B------:R-:W-:Y:S01]  /*25410*/  @!P5 STL.64 [R1+0xf8], R36 ;  /* 0x0000f8240100d387 */ /* 0x000fe20000100a00 */
[----:B0-----:R-:W-:-:S04]  /*25420*/  @!P1 IADD3 R32, P4, P5, R6, UR7, R32 ;  /* 0x0000000706209c10 */ /* 0x001fc8000fd9e020 */
[----:B------:R-:W-:Y:S02]  /*25430*/  @!P1 IADD3.X R33, R25, UR6, R33, P4, P5 ;  /* 0x0000000619219c10 */ /* 0x000fe4000a7ea421 */
[----:B---3--:R-:W-:-:S04]  /*25440*/  LOP3.LUT R31, R31, 0xff, RZ, 0xc0, !PT ;  /* 0x000000ff1f1f7812 */ /* 0x008fc800078ec0ff */
[----:B------:R-:W-:-:S05]  /*25450*/  F2FP.F16.E4M3.UNPACK_B R31, R31 ;  /* 0x0000001fff1f723e */ /* 0x000fca00020006ff */
[----:B------:R-:W-:-:S05]  /*25460*/  HADD2.F32 R31, -RZ, R31.H0_H0 ;  /* 0x2000001fff1f7230 */ /* 0x000fca0000004100 */
[----:B------:R-:W-:-:S04]  /*25470*/  FMUL R31, R31, UR5 ;  /* 0x000000051f1f7c20 */ /* 0x000fc80008400000 */
[----:B----4-:R-:W-:Y:S02]  /*25480*/  FFMA R31, R64, UR4, R31 ;  /* 0x00000004401f7c23 */ /* 0x010fe4000800001f */
        /* <DEDUP_REMOVED lines=17> */
[----:B--2---:R-:W-:Y:S02]  /*255a0*/  FFMA R31, R39, UR4, R31 ;  /* 0x00000004271f7c23 */ /* 0x004fe4000800001f */
        /* <DEDUP_REMOVED lines=61> */
[----:B----4-:R-:W-:Y:S01]  /*25980*/  FFMA R31, R64, UR4, R31 ;  /* 0x00000004401f7c23 */ /* 0x010fe2000800001f */
[----:B------:R-:W-:Y:S01]  /*25990*/  ISETP.LT.OR P6, PT, R24, 0xaa, !P0 ;  /* 0x000000aa1800780c */ /* 0x000fe200047c1670 */
        /* <DEDUP_REMOVED lines=8> */
[----:B------:R-:W-:Y:S01]  /*25a20*/  @!P1 IADD3.X R33, R25, UR6, R33, P4, P5 ;  /* 0x0000000619219c10 */ /* 0x000fe2000a7ea421 */
        /* <DEDUP_REMOVED lines=33> */
[----:B------:R-:W-:-:S04]  /*25c40*/  LOP3.LUT R26, R26, 0xffffefff, RZ, 0xc0, !PT ;  /* 0xffffefff1a1a7812 */ /* 0x000fc800078ec0ff */
[----:B------:R-:W-:Y:S02]  /*25c50*/  @P3 LOP3.LUT R26, R26, 0x1000, RZ, 0xfc, !PT ;  /* 0x000010001a1a3812 */ /* 0x000fe400078efcff */
[----:B------:R-:W-:Y:S02]  /*25c60*/  ISETP.GE.AND P3, PT, R3, 0x89, PT ;  /* 0x000000890300780c */ /* 0x000fe40003f66270 */
[----:B0-----:R-:W-:-:S04]  /*25c70*/  @!P1 IADD3 R32, P4, P5, R6, UR60, R32 ;  /* 0x0000003c06209c10 */ /* 0x001fc8000fd9e020 */
[----:B------:R-:W-:Y:S02]  /*25c80*/  @!P1 IADD3.X R33, R25, UR10, R33, P4, P5 ;  /* 0x0000000a19219c10 */ /* 0x000fe4000a7ea421 */
[----:B------:R-:W-:Y:S01]  /*25c90*/  ISETP.LT.OR P4, PT, R24, 0x21, !P3 ;  /* 0x000000211800780c */ /* 0x000fe20005f81670 */
[----:B------:R-:W-:Y:S01]  /*25ca0*/  IMAD.U32 R34, RZ, RZ, UR6 ;  /* 0x00000006ff227e24 */ /* 0x000fe2000f8e00ff */
[----:B------:R-:W-:Y:S04]  /*25cb0*/  @!P6 STL.64 [R1+0xe0], R36 ;  /* 0x0000e0240100e387 */ /* 0x000fe80000100a00 */
[----:B------:R-:W4:Y:S01]  /*25cc0*/  LDL.LU R64, [R1+0x518] ;  /* 0x0005180001407983 */ /* 0x000f220000300800 */
[----:B---3--:R-:W-:-:S04]  /*25cd0*/  LOP3.LUT R31, R31, 0xff, RZ, 0xc0, !PT ;  /* 0x000000ff1f1f7812 */ /* 0x008fc800078ec0ff */
[----:B------:R-:W-:-:S05]  /*25ce0*/  F2FP.F16.E4M3.UNPACK_B R31, R31 ;  /* 0x0000001fff1f723e */ /* 0x000fca00020006ff */
[----:B------:R-:W-:-:S05]  /*25cf0*/  HADD2.F32 R31, -RZ, R31.H0_H0 ;  /* 0x2000001fff1f7230 */ /* 0x000fca0000004100 */
[----:B------:R-:W-:-:S04]  /*25d00*/  FMUL R31, R31, UR5 ;  /* 0x000000051f1f7c20 */ /* 0x000fc80008400000 */
[----:B--2---:R-:W-:Y:S01]  /*25d10*/  FFMA R31, R39, UR4, R31 ;  /* 0x00000004271f7c23 */ /* 0x004fe2000800001f */
[----:B------:R-:W-:Y:S01]  /*25d20*/  LOP3.LUT R26, R26, 0xffffbfff, RZ, 0xc0, !PT ;  /* 0xffffbfff1a1a7812 */ /* 0x000fe200078ec0ff */
[----:B------:R-:W-:Y:S01]  /*25d30*/  IMAD.U32 R38, RZ, RZ, UR6 ;  /* 0x00000006ff267e24 */ /* 0x000fe2000f8e00ff */
[----:B------:R-:W-:Y:S01]  /*25d40*/  LOP3.LUT R29, R29, 0xffbfffff, RZ, 0xc0, !PT ;  /* 0xffbfffff1d1d7812 */ /* 0x000fe200078ec0ff */
[----:B------:R-:W2:Y:S01]  /*25d50*/  LDL.LU R39, [R1+0x51c] ;  /* 0x00051c0001277983 */ /* 0x000ea20000300800 */
        /* <DEDUP_REMOVED lines=10> */
[----:B------:R-:W-:Y:S02]  /*25e00*/  ISETP.LT.OR P1, PT, R24, 0x22, !P3 ;  /* 0x000000221800780c */ /* 0x000fe40005f21670 */
[----:B------:R-:W-:Y:S02]  /*25e10*/  @P2 LOP3.LUT R26, R26, 0x4000, RZ, 0xfc, !PT ;  /* 0x000040001a1a2812 */ /* 0x000fe400078efcff */
[----:B------:R-:W-:-:S09]  /*25e20*/  ISETP.LT.OR P2, PT, R24, 0xb1, !P0 ;  /* 0x000000b11800780c */ /* 0x000fd20004741670 */
        /* <DEDUP_REMOVED lines=114> */
[----:B------:R-:W-:Y:S01]  /*26550*/  PRMT R31, RZ, 0x7610, R31 ;  /* 0x00007610ff1f7816 */ /* 0x000fe2000000001f */
[----:B------:R-:W0:Y:S05]  /*26560*/  @!P3 LDC.64 R32, c[0x0][0x5c0] ;  /* 0x00017000ff20bb82 */ /* 0x000e2a0000000a00 */
[----:B------:R-:W4:Y:S01]  /*26570*/  @!P1 LDG.E.U8 R31, desc[UR8][R14.64+0x29] ;  /* 0x000029080e1f9981 */ /* 0x000f22000c1e1100 */
[----:B------:R-:W-:Y:S02]  /*26580*/  @!P1 IMAD.X R37, R38, 0x1, R37, P4 ;  /* 0x0000000126259824 */ /* 0x000fe400020e0625 */
[----:B------:R-:W-:-:S02]  /*26590*/  @!P3 IMAD.MOV.U32 R34, RZ, RZ, R6 ;  /* 0x000000ffff22b224 */ /* 0x000fc400078e0006 */
[----:B------:R-:W-:Y:S01]  /*265a0*/  @!P3 IMAD.MOV.U32 R35, RZ, RZ, R25 ;  /* 0x000000ffff23b224 */ /* 0x000fe200078e0019 */
[----:B------:R-:W-:Y:S01]  /*265b0*/  LOP3.LUT R29, R29, 0xfffdffff, RZ, 0xc0, !PT ;  /* 0xfffdffff1d1d7812 */ /* 0x000fe200078ec0ff */
[----:B------:R-:W-:Y:S01]  /*265c0*/  @!P3 IMAD.WIDE.U32 R34, R4, 0x180, R34 ;  /* 0x000001800422b825 */ /* 0x000fe200078e0022 */
[----:B------:R0:W-:Y:S02]  /*265d0*/  @!P2 STL.64 [R1+0x138], R40 ;  /* 0x000138280100a387 */ /* 0x0001e40000100a00 */
        /* <DEDUP_REMOVED lines=34> */
[----:B------:R-:W-:Y:S01]  /*26800*/  ISETP.GE.AND P3, PT, R3, 0x109, PT ;  /* 0x000001090300780c */ /* 0x000fe20003f66270 */
[----:B------:R-:W-:Y:S01]  /*26810*/  IMAD.U32 R34, RZ, RZ, UR6 ;  /* 0x00000006ff227e24 */ /* 0x000fe2000f8e00ff */
[----:B------:R-:W4:Y:S01]  /*26820*/  LDL.LU R64, [R1+0x538] ;  /* 0x0005380001407983 */ /* 0x000f220000300800 */
[----:B0-----:R-:W-:-:S04]  /*26830*/  @!P1 IADD3 R32, P4, P5, R6, UR16, R32 ;  /* 0x0000001006209c10 */ /* 0x001fc8000fd9e020 */
[----:B------:R-:W-:Y:S02]  /*26840*/  @!P1 IADD3.X R33, R25, UR61, R33, P4, P5 ;  /* 0x0000003d19219c10 */ /* 0x000fe4000a7ea421 */
[----:B------:R-:W-:Y:S02]  /*26850*/  ISETP.LT.OR P4, PT, R24, 0x21, !P3 ;  /* 0x000000211800780c */ /* 0x000fe40005f81670 */
[----:B---3--:R-:W-:-:S04]  /*26860*/  LOP3.LUT R31, R31, 0xff, RZ, 0xc0, !PT ;  /* 0x000000ff1f1f7812 */ /* 0x008fc800078ec0ff */
        /* <DEDUP_REMOVED lines=17> */
[----:B------:R-:W-:-:S13]  /*26980*/  ISETP.LT.OR P1, PT, R24, 0x22, !P3 ;  /* 0x000000221800780c */ /* 0x000fda0005f21670 */
[----:B------:R-:W0:Y:S01]  /*26990*/  @!P1 LDC.64 R36, c[0x0][0x5c0] ;  /* 0x00017000ff249b82 */ /* 0x000e220000000a00 */
[----:B------:R-:W-:-:S05]  /*269a0*/  IMAD.U32 R34, RZ, RZ, UR7 ;  /* 0x00000007ff227e24 */ /* 0x000fca000f8e00ff */
[----:B------:R-:W-:Y:S01]  /*269b0*/  @!P1 IADD3 R34, P5, P6, R34, UR16, R6 ;  /* 0x0000001022229c10 */ /* 0x000fe2000febe006 */
[----:B------:R-:W-:-:S03]  /*269c0*/  @!P0 IMAD.MOV.U32 R35, RZ, RZ, R25 ;  /* 0x000000ffff238224 */ /* 0x000fc600078e0019 */
        /* <DEDUP_REMOVED lines=19> */
[----:B------:R-:W-:-:S04]  /*26b00*/  ISETP.GE.AND P6, PT, R3, 0x189, PT ;  /* 0x000001890300780c */ /* 0x000fc80003fc6270 */
[----:B------:R-:W-:-:S13]  /*26b10*/  ISETP.LT.OR P6, PT, R24, 0xc2, !P6 ;  /* 0x000000c21800780c */ /* 0x000fda00077c1670 */
[----:B------:R-:W0:Y:S01]  /*26b20*/  @!P6 LDC.64 R32, c[0x0][0x5c0] ;  /* 0x00017000ff20eb82 */ /* 0x000e220000000a00 */
[----:B------:R-:W-:Y:S02]  /*26b30*/  @!P1 IMAD.X R37, R38, 0x1, R37, P4 ;  /* 0x0000000126259824 */ /* 0x000fe400020e0625 */
[----:B------:R-:W-:Y:S02]  /*26b40*/  @!P6 IMAD.MOV.U32 R34, RZ, RZ, R6 ;  /* 0x000000ffff22e224 */ /* 0x000fe400078e0006 */
[----:B------:R-:W-:Y:S02]  /*26b50*/  @!P6 IMAD.MOV.U32 R35, RZ, RZ, R25 ;  /* 0x000000ffff23e224 */ /* 0x000fe400078e0019 */
[----:B------:R-:W-:Y:S01]  /*26b60*/  @!P6 IMAD.WIDE.U32 R34, R4, 0x180, R34 ;  /* 0x000001800422e825 */ /* 0x000fe200078e0022 */
[----:B------:R0:W-:Y:S01]  /*26b70*/  @!P0 STL.64 [R1+0x158], R40 ;  /* 0x0001582801008387 */ /* 0x0001e20000100a00 */
        /* <DEDUP_REMOVED lines=30> */
[----:B------:R-:W-:Y:S01]  /*26d60*/  @!P1 IADD3.X R33, R25, UR61, R33, P4, P5 ;  /* 0x0000003d19219c10 */ /* 0x000fe2000a7ea421 */
[----:B------:R-:W-:Y:S01]  /*26d70*/  IMAD.U32 R34, RZ, RZ, UR6 ;  /* 0x00000006ff227e24 */ /* 0x000fe2000f8e00ff */
[----:B------:R-:W-:Y:S04]  /*26d80*/  @!P6 STL.64 [R1+0x150], R40 ;  /* 0x000150280100e387 */ /* 0x000fe80000100a00 */
[----:B------:R-:W4:Y:S01]  /*26d90*/  LDL.LU R64, [R1+0x548] ;  /* 0x0005480001407983 */ /* 0x000f220000300800 */
[----:B---3--:R-:W-:-:S04]  /*26da0*/  LOP3.LUT R31, R31, 0xff, RZ, 0xc0, !PT ;  /* 0x000000ff1f1f7812 */ /* 0x008fc800078ec0ff */
        /* <DEDUP_REMOVED lines=17> */
[----:B---3--:R-:W-:-:S04]  /*26ec0*/  LOP3.LUT R31, R31, 0xff, RZ, 0xc0, !PT ;  /* 0x000000ff1f1f7812 */ /* 0x008fc800078ec0ff */
[----:B------:R-:W-:-:S05]  /*26ed0*/  F2FP.F16.E4M3.UNPACK_B R31, R31 ;  /* 0x0000001fff1f723e */ /* 0x000fca00020006ff */
[----:B------:R-:W-:-:S05]  /*26ee0*/  HADD2.F32 R31, -RZ, R31.H0_H0 ;  /* 0x2000001fff1f7230 */ /* 0x000fca0000004100 */
[----:B------:R-:W-:-:S04]  /*26ef0*/  FMUL R31, R31, UR5 ;  /* 0x000000051f1f7c20 */ /* 0x000fc80008400000 */
[----:B----4-:R-:W-:Y:S01]  /*26f00*/  FFMA R31, R64, UR4, R31 ;  /* 0x00000004401f7c23 */ /* 0x010fe2000800001f */
[----:B------:R-:W-:Y:S01]  /*26f10*/  LOP3.LUT R29, R29, 0xfffbffff, RZ, 0xc0, !PT ;  /* 0xfffbffff1d1d7812 */ /* 0x000fe200078ec0ff */
[----:B------:R-:W-:Y:S01]  /*26f20*/  IMAD.U32 R34, RZ, RZ, UR7 ;  /* 0x00000007ff227e24 */ /* 0x000fe2000f8e00ff */
[----:B------:R-:W3:Y:S02]  /*26f30*/  LDL.LU R64, [R1+0x550] ;  /* 0x0005500001407983 */ /* 0x000ee40000300800 */
[----:B------:R-:W-:-:S05]  /*26f40*/  F2FP.SATFINITE.E4M3.F32.PACK_AB_MERGE_C R31, RZ, R31, RZ ;  /* 0x0000001fff1f723e */ /* 0x000fca00048070ff */
[----:B------:R0:W-:Y:S02]  /*26f50*/  @!P1 STG.E.U8 desc[UR8][R32.64+0x28], R31 ;  /* 0x0000281f20009986 */ /* 0x0001e4000c101108 */
[----:B0-----:R-:W-:Y:S01]  /*26f60*/  PRMT R31, RZ, 0x7610, R31 ;  /* 0x00007610ff1f7816 */ /* 0x001fe2000000001f */
[----:B------:R-:W0:Y:S05]  /*26f70*/  @!P4 LDC.64 R32, c[0x0][0x5c0] ;  /* 0x00017000ff20cb82 */ /* 0x000e2a0000000a00 */
[----:B------:R-:W4:Y:S01]  /*26f80*/  @!P4 LDG.E.U8 R31, desc[UR8][R18.64+0x29] ;  /* 0x00002908121fc981 */ /* 0x000f22000c1e1100 */
[----:B------:R-:W-:-:S04]  /*26f90*/  @P0 LOP3.LUT R29, R29, 0x40000, RZ, 0xfc, !PT ;  /* 0x000400001d1d0812 */ /* 0x000fc800078efcff */
[----:B------:R-:W-:Y:S01]  /*26fa0*/  LOP3.LUT R29, R29, 0xffff7fff, RZ, 0xc0, !PT ;  /* 0xffff7fff1d1d7812 */ /* 0x000fe200078ec0ff */
[----:B------:R-:W-:-:S03]  /*26fb0*/  IMAD.U32 R35, RZ, RZ, UR6 ;  /* 0x00000006ff237e24 */ /* 0x000fc6000f8e00ff */
[----:B------:R-:W-:Y:S02]  /*26fc0*/  @P6 LOP3.LUT R29, R29, 0x8000, RZ, 0xfc, !PT ;  /* 0x000080001d1d6812 */ /* 0x000fe400078efcff */
[----:B------:R-:W-:Y:S02]  /*26fd0*/  @!P4 IADD3 R34, P5, P6, R34, UR16, R6 ;  /* 0x000000102222cc10 */ /* 0x000fe4000febe006 */
[----:B------:R-:W-:Y:S02]  /*26fe0*/  LOP3.LUT P0, RZ, R26, 0x2000, RZ, 0xc0, !PT ;  /* 0x000020001aff7812 */ /* 0x000fe4000780c0ff */
[----:B------:R-:W-:Y:S02]  /*26ff0*/  @!P4 IADD3.X R35, R35, UR61, R25, P5, P6 ;  /* 0x0000003d2323cc10 */ /* 0x000fe4000afec419 */
[----:B0-----:R-:W-:-:S05]  /*27000*/  @!P4 IADD3 R32, P1, R34, R32, RZ ;  /* 0x000000202220c210 */ /* 0x001fca0007f3e0ff */
[----:B------:R-:W-:Y:S01]  /*27010*/  @!P4 IMAD.X R33, R35, 0x1, R33, P1 ;  /* 0x000000012321c824 */ /* 0x000fe200008e0621 */
[----:B------:R-:W-:Y:S02]  /*27020*/  ISETP.LT.OR P1, PT, R24, 0x21, !P0 ;  /* 0x000000211800780c */ /* 0x000fe40004721670 */
[----:B------:R-:W-:-:S04]  /*27030*/  ISETP.GE.AND P6, PT, R3, 0x189, PT ;  /* 0x000001890300780c */ /* 0x000fc80003fc6270 */
[----:B------:R-:W-:-:S07]  /*27040*/  ISETP.LT.OR P2, PT, R24, 0xc9, !P6 ;  /* 0x000000c91800780c */ /* 0x000fce0007741670 */
[----:B------:R-:W-:Y:S02]  /*27050*/  @!P1 IMAD.MOV.U32 R34, RZ, RZ, R6 ;  /* 0x000000ffff229224 */ /* 0x000fe400078e0006 */
[----:B------:R-:W-:Y:S02]  /*27060*/  @!P1 IMAD.MOV.U32 R35, RZ, RZ, R25 ;  /* 0x000000ffff239224 */ /* 0x000fe400078e0019 */
[----:B------:R-:W-:Y:S01]  /*27070*/  @!P1 IMAD.WIDE.U32 R34, R4, 0x180, R34 ;  /* 0x0000018004229825 */ /* 0x000fe200078e0022 */
[----:B----4-:R-:W-:-:S04]  /*27080*/  LOP3.LUT R31, R31, 0xff, RZ, 0xc0, !PT ;  /* 0x000000ff1f1f7812 */ /* 0x010fc800078ec0ff */
[----:B------:R-:W-:-:S05]  /*27090*/  F2FP.F16.E4M3.UNPACK_B R31, R31 ;  /* 0x0000001fff1f723e */ /* 0x000fca00020006ff */
[----:B------:R-:W-:-:S05]  /*270a0*/  HADD2.F32 R31, -RZ, R31.H0_H0 ;  /* 0x2000001fff1f7230 */ /* 0x000fca0000004100 */
[----:B------:R-:W-:-:S04]  /*270b0*/  FMUL R31, R31, UR5 ;  /* 0x000000051f1f7c20 */ /* 0x000fc80008400000 */
[----:B--2---:R-:W-:-:S05]  /*270c0*/  FFMA R31, R39, UR4, R31 ;  /* 0x00000004271f7c23 */ /* 0x004fca000800001f */
        /* <DEDUP_REMOVED lines=16> */
[----:B------:R-:W-:-:S03]  /*271d0*/  LOP3.LUT R29, R29, 0xffffffbf, RZ, 0xc0, !PT ;  /* 0xffffffbf1d1d7812 */ /* 0x000fc600078ec0ff */
[----:B------:R0:W-:Y:S01]  /*271e0*/  @!P2 STL.64 [R1+0x128], R38 ;  /* 0x000128260100a387 */ /* 0x0001e20000100a00 */
[----:B------:R-:W-:Y:S02]  /*271f0*/  @P2 LOP3.LUT R29, R29, 0x40, RZ, 0xfc, !PT ;  /* 0x000000401d1d2812 */ /* 0x000fe400078efcff */
[----:B------:R-:W-:Y:S01]  /*27200*/  ISETP.LT.OR P2, PT, R24, 0xca, !P6 ;  /* 0x000000ca1800780c */ /* 0x000fe20007741670 */
[----:B0-----:R-:W4:Y:S01]  /*27210*/  LDL.LU R39, [R1+0x554] ;  /* 0x0005540001277983 */ /* 0x001f220000300800 */
[----:B--2---:R-:W-:-:S04]  /*27220*/  LOP3.LUT R31, R31, 0xff, RZ, 0xc0, !PT ;  /* 0x000000ff1f1f7812 */ /* 0x004fc800078ec0ff */
[----:B------:R-:W-:-:S05]  /*27230*/  F2FP.F16.E4M3.UNPACK_B R31, R31 ;  /* 0x0000001fff1f723e */ /* 0x000fca00020006ff */
[----:B------:R-:W-:-:S05]  /*27240*/  HADD2.F32 R31, -RZ, R31.H0_H0 ;  /* 0x2000001fff1f7230 */ /* 0x000fca0000004100 */
[----:B------:R-:W-:-:S04]  /*27250*/  FMUL R31, R31, UR5 ;  /* 0x000000051f1f7c20 */ /* 0x000fc80008400000 */
[----:B---3--:R-:W-:Y:S01]  /*27260*/  FFMA R31, R64, UR4, R31 ;  /* 0x00000004401f7c23 */ /* 0x008fe2000800001f */
[----:B------:R-:W-:Y:S01]  /*27270*/  ISETP.LT.OR P3, PT, R24, 0xd1, !P6 ;  /* 0x000000d11800780c */ /* 0x000fe20007761670 */
        /* <DEDUP_REMOVED lines=19> */
[----:B------:R-:W-:Y:S01]  /*273b0*/  PRMT R31, RZ, 0x7610, R31 ;  /* 0x00007610ff1f7816 */ /* 0x000fe2000000001f */
[----:B------:R-:W0:Y:S05]  /*273c0*/  @!P3 LDC.64 R32, c[0x0][0x5c0] ;  /* 0x00017000ff20bb82 */ /* 0x000e2a0000000a00 */
[----:B------:R-:W3:Y:S01]  /*273d0*/  @!P1 LDG.E.U8 R31, desc[UR8][R20.64+0x21] ;  /* 0x00002108141f9981 */ /* 0x000ee2000c1e1100 */
[----:B------:R-:W-:Y:S02]  /*273e0*/  @!P3 IMAD.MOV.U32 R34, RZ, RZ, R6 ;  /* 0x000000ffff22b224 */ /* 0x000fe400078e0006 */
[----:B------:R-:W-:Y:S01]  /*273f0*/  @!P3 IMAD.MOV.U32 R35, RZ, RZ, R25 ;  /* 0x000000ffff23b224 */ /* 0x000fe200078e0019 */
[----:B------:R-:W-:Y:S01]  /*27400*/  LOP3.LUT P5, RZ, R0, 0x800, RZ, 0xc0, !PT ;  /* 0x0000080000ff7812 */ /* 0x000fe200078ac0ff */
[----:B------:R-:W-:Y:S01]  /*27410*/  @!P3 IMAD.WIDE.U32 R34, R4, 0x180, R34 ;  /* 0x000001800422b825 */ /* 0x000fe200078e0022 */
[----:B------:R0:W-:Y:S01]  /*27420*/  @!P2 STL.64 [R1+0x120], R40 ;  /* 0x000120280100a387 */ /* 0x0001e20000100a00 */
        /* <DEDUP_REMOVED lines=15> */
[----:B------:R-:W-:-:S04]  /*27520*/  @P2 LOP3.LUT R29, R29, 0x10, RZ, 0xfc, !PT ;  /* 0x000000101d1d2812 */ /* 0x000fc800078efcff */
[----:B------:R-:W-:Y:S01]  /*27530*/  LOP3.LUT R29, R29, 0xffffbfff, RZ, 0xc0, !PT ;  /* 0xffffbfff1d1d7812 */ /* 0x000fe200078ec0ff */
[----:B------:R0:W-:Y:S03]  /*27540*/  @!P3 STL.64 [R1+0x118], R40 ;  /* 0x000118280100b387 */ /* 0x0001e60000100a00 */
[----:B------:R-:W-:Y:S02]  /*27550*/  @P3 LOP3.LUT R29, R29, 0x4000, RZ, 0xfc, !PT ;  /* 0x000040001d1d3812 */ /* 0x000fe400078efcff */
        /* <DEDUP_REMOVED lines=11> */
[----:B--2---:R-:W-:Y:S01]  /*27610*/  FFMA R36, R64, UR4, R31 ;  /* 0x0000000440247c23 */ /* 0x004fe2000800001f */
[----:B------:R-:W-:Y:S01]  /*27620*/  @!P3 IMAD R31, R5, 0x180, RZ ;  /* 0x00000180051fb824 */ /* 0x000fe200078e02ff */
[----:B------:R-:W2:Y:S03]  /*27630*/  LDL.LU R64, [R1+0x560] ;  /* 0x0005600001407983 */ /* 0x000ea60000300800 */
[----:B------:R-:W-:Y:S01]  /*27640*/  @!P3 IMAD.IADD R31, R35, 0x1, R31 ;  /* 0x00000001231fb824 */ /* 0x000fe200078e021f */
[----:B------:R-:W-:-:S04]  /*27650*/  F2FP.SATFINITE.E4M3.F32.PACK_AB_MERGE_C R36, RZ, R36, RZ ;  /* 0x00000024ff24723e */ /* 0x000fc800048070ff */
[----:B------:R-:W-:Y:S02]  /*27660*/  @!P3 IADD3.X R41, R31, UR6, R33, P1, P4 ;  /* 0x000000061f29bc10 */ /* 0x000fe40008fe8421 */
[----:B------:R-:W-:Y:S01]  /*27670*/  PRMT R31, RZ, 0x7610, R31 ;  /* 0x00007610ff1f7816 */ /* 0x000fe2000000001f */
[----:B------:R0:W-:Y:S05]  /*27680*/  @!P5 STG.E.U8 desc[UR8][R62.64+0x20], R36 ;  /* 0x000020243e00d986 */ /* 0x0001ea000c101108 */
[----:B------:R-:W4:Y:S01]  /*27690*/  @!P2 LDG.E.U8 R31, desc[UR8][R22.64+0x21] ;  /* 0x00002108161fa981 */ /* 0x000f22000c1e1100 */
[----:B------:R-:W-:-:S13]  /*276a0*/  ISETP.LT.OR P1, PT, R24, 0x29, !P0 ;  /* 0x000000291800780c */ /* 0x000fda0004721670 */
[----:B------:R-:W0:Y:S01]  /*276b0*/  @!P1 LDC.64 R32, c[0x0][0x5c0] ;  /* 0x00017000ff209b82 */ /* 0x000e220000000a00 */
[----:B------:R-:W-:Y:S02]  /*276c0*/  @!P1 IMAD.MOV.U32 R34, RZ, RZ, R6 ;  /* 0x000000ffff229224 */ /* 0x000fe400078e0006 */
[----:B------:R-:W-:Y:S02]  /*276d0*/  @!P1 IMAD.MOV.U32 R35, RZ, RZ, R25 ;  /* 0x000000ffff239224 */ /* 0x000fe400078e0019 */
[----:B------:R-:W-:-:S03]  /*276e0*/  @!P1 IMAD.WIDE.U32 R34, R4, 0x180, R34 ;  /* 0x0000018004229825 */ /* 0x000fc600078e0022 */
[----:B0-----:R-:W-:Y:S02]  /*276f0*/  @!P1 IADD3 R36, P4, R34, R32, RZ ;  /* 0x0000002022249210 */ /* 0x001fe40007f9e0ff */
[----:B----4-:R-:W-:-:S04]  /*27700*/  LOP3.LUT R31, R31, 0xff, RZ, 0xc0, !PT ;  /* 0x000000ff1f1f7812 */ /* 0x010fc800078ec0ff */
[----:B------:R-:W-:-:S05]  /*27710*/  F2FP.F16.E4M3.UNPACK_B R31, R31 ;  /* 0x0000001fff1f723e */ /* 0x000fca00020006ff */
[----:B------:R-:W-:-:S05]  /*27720*/  HADD2.F32 R31, -RZ, R31.H0_H0 ;  /* 0x2000001fff1f7230 */ /* 0x000fca0000004100 */
[----:B------:R-:W-:-:S04]  /*27730*/  FMUL R31, R31, UR5 ;  /* 0x000000051f1f7c20 */ /* 0x000fc80008400000 */
[----:B---3--:R-:W-:-:S05]  /*27740*/  FFMA R31, R39, UR4, R31 ;  /* 0x00000004271f7c23 */ /* 0x008fca000800001f */
[----:B------:R-:W-:-:S05]  /*27750*/  F2FP.SATFINITE.E4M3.F32.PACK_AB_MERGE_C R31, RZ, R31, RZ ;  /* 0x0000001fff1f723e */ /* 0x000fca00048070ff */
[----:B------:R0:W-:Y:S01]  /*27760*/  @!P2 STG.E.U8 desc[UR8][R56.64+0x21], R31 ;  /* 0x0000211f3800a986 */ /* 0x0001e2000c101108 */
[----:B------:R-:W-:Y:S01]  /*27770*/  ISETP.LT.OR P2, PT, R24, 0xd9, !P6 ;  /* 0x000000d91800780c */ /* 0x000fe20007741670 */
[----:B0-----:R-:W-:-:S05]  /*27780*/  @!P1 IMAD R31, R5, 0x180, RZ ;  /* 0x00000180051f9824 */ /* 0x001fca00078e02ff */
[----:B------:R-:W-:-:S07]  /*27790*/  @!P1 IADD3.X R37, R33, R35, R31, P4, !PT ;  /* 0x0000002321259210 */ /* 0x000fce00027fe41f */
        /* <DEDUP_REMOVED lines=9> */
[----:B------:R-:W3:Y:S01]  /*27830*/  @!P1 LDG.E.U8 R31, desc[UR8][R20.64+0x28] ;  /* 0x00002808141f9981 */ /* 0x000ee2000c1e1100 */
[----:B------:R-:W-:-:S03]  /*27840*/  ISETP.LT.OR P6, PT, R24, 0xda, !P6 ;  /* 0x000000da1800780c */ /* 0x000fc600077c1670 */
[----:B------:R-:W-:Y:S04]  /*27850*/  @!P3 STL.64 [R1+0x110], R40 ;  /* 0x000110280100b387 */ /* 0x000fe80000100a00 */
[----:B------:R0:W-:Y:S04]  /*27860*/  @!P2 STL.64 [R1+0x108], R38 ;  /* 0x000108260100a387 */ /* 0x0001e80000100a00 */
[----:B0-----:R-:W4:Y:S01]  /*27870*/  LDL.LU R39, [R1+0x564] ;  /* 0x0005640001277983 */ /* 0x001f220000300800 */
        /* <DEDUP_REMOVED lines=27> */
[----:B------:R-:W-:-:S04]  /*27a30*/  @P3 LOP3.LUT R29, R29, 0x1000, RZ, 0xfc, !PT ;  /* 0x000010001d1d3812 */ /* 0x000fc800078efcff */
[----:B------:R-:W-:-:S04]  /*27a40*/  LOP3.LUT R29, R29, 0xfffff7ff, RZ, 0xc0, !PT ;  /* 0xfffff7ff1d1d7812 */ /* 0x000fc800078ec0ff */
[----:B------:R-:W-:Y:S02]  /*27a50*/  @P2 LOP3.LUT R29, R29, 0x800, RZ, 0xfc, !PT ;  /* 0x000008001d1d2812 */ /* 0x000fe400078efcff */
[----:B------:R-:W-:Y:S02]  /*27a60*/  LOP3.LUT P2, RZ, R0, 0x400, RZ, 0xc0, !PT ;  /* 0x0000040000ff7812 */ /* 0x000fe4000784c0ff */
[----:B---3--:R-:W-:-:S04]  /*27a70*/  LOP3.LUT R31, R31, 0xff, RZ, 0xc0, !PT ;  /* 0x000000ff1f1f7812 */ /* 0x008fc800078ec0ff */
[----:B------:R-:W-:-:S05]  /*27a80*/  F2FP.F16.E4M3.UNPACK_B R31, R31 ;  /* 0x0000001fff1f723e */ /* 0x000fca00020006ff */
[----:B------:R-:W-:-:S05]  /*27a90*/  HADD2.F32 R31, -RZ, R31.H0_H0 ;  /* 0x2000001fff1f7230 */ /* 0x000fca0000004100 */
[----:B------:R-:W-:-:S04]  /*27aa0*/  FMUL R31, R31, UR5 ;  /* 0x000000051f1f7c20 */ /* 0x000fc80008400000 */
[----:B----4-:R-:W-:-:S05]  /*27ab0*/  FFMA R31, R39, UR4, R31 ;  /* 0x00000004271f7c23 */ /* 0x010fca000800001f */
[----:B------:R-:W-:-:S05]  /*27ac0*/  F2FP.SATFINITE.E4M3.F32.PACK_AB_MERGE_C R31, RZ, R31, RZ ;  /* 0x0000001fff1f723e */ /* 0x000fca00048070ff */
[----:B------:R0:W-:Y:S02]  /*27ad0*/  @!P1 STG.E.U8 desc[UR8][R36.64+0x29], R31 ;  /* 0x0000291f24009986 */ /* 0x0001e4000c101108 */
[----:B0-----:R-:W-:-:S06]  /*27ae0*/  PRMT R31, RZ, 0x7610, R31 ;  /* 0x00007610ff1f7816 */ /* 0x001fcc000000001f */
[----:B------:R-:W3:Y:S01]  /*27af0*/  @!P2 LDG.E.U8 R31, desc[UR8][R22.64+0x28] ;  /* 0x00002808161fa981 */ /* 0x000ee2000c1e1100 */
[C---:B------:R-:W-:Y:S02]  /*27b00*/  LOP3.LUT P3, RZ, R26.reuse, 0x1000, RZ, 0xc0, !PT ;  /* 0x000010001aff7812 */ /* 0x040fe4000786c0ff */
[----:B------:R-:W-:-:S04]  /*27b10*/  LOP3.LUT R26, R26, 0xffffffbf, RZ, 0xc0, !PT ;  /* 0xffffffbf1a1a7812 */ /* 0x000fc800078ec0ff */
[----:B------:R-:W-:Y:S02]  /*27b20*/  @P0 LOP3.LUT R26, R26, 0x40, RZ, 0xfc, !PT ;  /* 0x000000401a1a0812 */ /* 0x000fe400078efcff */
[----:B------:R-:W-:Y:S01]  /*27b30*/  LOP3.LUT P0, RZ, R0, 0x200, RZ, 0xc0, !PT ;  /* 0x0000020000ff7812 */ /* 0x000fe2000780c0ff */
[----:B------:R-:W-:Y:S04]  /*27b40*/  @!P6 STL.64 [R1+0x100], R40 ;  /* 0x000100280100e387 */ /* 0x000fe80000100a00 */
[----:B------:R-:W4:Y:S01]  /*27b50*/  LDL.LU R65, [R1+0x56c] ;  /* 0x00056c0001417983 */ /* 0x000f220000300800 */
[----:B------:R-:W-:-:S04]  /*27b60*/  LOP3.LUT R29, R29, 0xfffffdff, RZ, 0xc0, !PT ;  /* 0xfffffdff1d1d7812 */ /* 0x000fc800078ec0ff */
[----:B------:R-:W-:Y:S02]  /*27b70*/  @P6 LOP3.LUT R29, R29, 0x200, RZ, 0xfc, !PT ;  /* 0x000002001d1d6812 */ /* 0x000fe400078efcff */
[----:B------:R-:W-:-:S13]  /*27b80*/  ISETP.LT.OR P6, PT, R24, 0x31, !P3 ;  /* 0x000000311800780c */ /* 0x000fda0005fc1670 */
[----:B------:R-:W0:Y:S01]  /*27b90*/  @!P6 LDC.64 R32, c[0x0][0x5c0] ;  /* 0x00017000ff20eb82 */ /* 0x000e220000000a00 */
[----:B------:R-:W-:Y:S02]  /*27ba0*/  ISETP.LT.OR P5, PT, R24, 0x32, !P3 ;  /* 0x000000321800780c */ /* 0x000fe40005fa1670 */
[----:B---3--:R-:W-:-:S04]  /*27bb0*/  LOP3.LUT R31, R31, 0xff, RZ, 0xc0, !PT ;  /* 0x000000ff1f1f7812 */ /* 0x008fc800078ec0ff */
[----:B------:R-:W-:-:S05]  /*27bc0*/  F2FP.F16.E4M3.UNPACK_B R31, R31 ;  /* 0x0000001fff1f723e */ /* 0x000fca00020006ff */
[----:B------:R-:W-:-:S05]  /*27bd0*/  HADD2.F32 R31, -RZ, R31.H0_H0 ;  /* 0x2000001fff1f7230 */ /* 0x000fca0000004100 */
[----:B------:R-:W-:-:S04]  /*27be0*/  FMUL R31, R31, UR5 ;  /* 0x000000051f1f7c20 */ /* 0x000fc80008400000 */
[----:B--2---:R-:W-:Y:S01]  /*27bf0*/  FFMA R31, R64, UR4, R31 ;  /* 0x00000004401f7c23 */ /* 0x004fe2000800001f */
[----:B0-----:R-:W-:Y:S01]  /*27c00*/  @!P6 IADD3 R38, P1, P4, R6, UR7, R32 ;  /* 0x000000070626ec10 */ /* 0x001fe2000fc3e020 */
[----:B------:R-:W2:Y:S03]  /*27c10*/  LDL.LU R64, [R1+0x570] ;  /* 0x0005700001407983 */ /* 0x000ea60000300800 */
[----:B------:R-:W-:-:S05]  /*27c20*/  F2FP.SATFINITE.E4M3.F32.PACK_AB_MERGE_C R31, RZ, R31, RZ ;  /* 0x0000001fff1f723e */ /* 0x000fca00048070ff */
[----:B------:R0:W-:Y:S02]  /*27c30*/  @!P2 STG.E.U8 desc[UR8][R58.64+0x28], R31 ;  /* 0x0000281f3a00a986 */ /* 0x0001e4000c101108 */
[----:B0-----:R-:W-:-:S06]  /*27c40*/  PRMT R31, RZ, 0x7610, R31 ;  /* 0x00007610ff1f7816 */ /* 0x001fcc000000001f */
[----:B------:R-:W3:Y:S01]  /*27c50*/  @!P0 LDG.E.U8 R31, desc[UR8][R22.64+0x29] ;  /* 0x00002908161f8981 */ /* 0x000ee2000c1e1100 */
[----:B------:R-:W-:Y:S02]  /*27c60*/  @!P6 IADD3.X R39, R25, UR6, R33, P1, P4 ;  /* 0x000000061927ec10 */ /* 0x000fe40008fe8421 */
[----:B------:R-:W0:Y:S01]  /*27c70*/  @!P5 LDC.64 R32, c[0x0][0x5c0] ;  /* 0x00017000ff20db82 */ /* 0x000e220000000a00 */
[----:B------:R-:W-:-:S04]  /*27c80*/  LOP3.LUT R26, R26, 0xfffffbff, RZ, 0xc0, !PT ;  /* 0xfffffbff1a1a7812 */ /* 0x000fc800078ec0ff */
[----:B------:R-:W-:Y:S02]  /*27c90*/  @P5 LOP3.LUT R26, R26, 0x400, RZ, 0xfc, !PT ;  /* 0x000004001a1a5812 */ /* 0x000fe400078efcff */
[----:B0-----:R-:W-:-:S04]  /*27ca0*/  @!P5 IADD3 R34, P1, P4, R6, UR7, R32 ;  /* 0x000000070622dc10 */ /* 0x001fc8000fc3e020 */
[----:B------:R-:W-:Y:S02]  /*27cb0*/  @!P5 IADD3.X R35, R25, UR6, R33, P1, P4 ;  /* 0x000000061923dc10 */ /* 0x000fe40008fe8421 */
[----:B------:R-:W-:-:S13]  /*27cc0*/  ISETP.LT.OR P5, PT, R24, 0x39, !P3 ;  /* 0x000000391800780c */ /* 0x000fda0005fa1670 */
[----:B------:R-:W0:Y:S02]  /*27cd0*/  @!P5 LDC.64 R32, c[0x0][0x5c0] ;  /* 0x00017000ff20db82 */ /* 0x000e240000000a00 */
[----:B0-----:R-:W-:-:S04]  /*27ce0*/  @!P5 IADD3 R50, P1, P4, R6, UR7, R32 ;  /* 0x000000070632dc10 */ /* 0x001fc8000fc3e020 */
[----:B------:R-:W-:Y:S02]  /*27cf0*/  @!P5 IADD3.X R51, R25, UR6, R33, P1, P4 ;  /* 0x000000061933dc10 */ /* 0x000fe40008fe8421 */
[----:B------:R-:W-:-:S13]  /*27d00*/  ISETP.LT.OR P5, PT, R24, 0x3a, !P3 ;  /* 0x0000003a1800780c */ /* 0x000fda0005fa1670 */
[----:B------:R-:W0:Y:S02]  /*27d10*/  @!P5 LDC.64 R32, c[0x0][0x5c0] ;  /* 0x00017000ff20db82 */ /* 0x000e240000000a00 */
        /* <DEDUP_REMOVED lines=10> */
[----:B------:R-:W-:-:S04]  /*27dc0*/  ISETP.GE.AND P0, PT, R3, 0x1, PT ;  /* 0x000000010300780c */ /* 0x000fc80003f06270 */
[----:B------:R-:W-:Y:S02]  /*27dd0*/  ISETP.LT.OR P1, PT, R24, 0x31, !P0 ;  /* 0x000000311800780c */ /* 0x000fe40004721670 */
[----:B0-----:R-:W-:-:S11]  /*27de0*/  PRMT R31, RZ, 0x7610, R31 ;  /* 0x00007610ff1f7816 */ /* 0x001fd6000000001f */
        /* <DEDUP_REMOVED lines=16> */
[----:B0-----:R-:W-:-:S05]  /*27ef0*/  @!P1 IADD3 R32, P4, R6, R32, RZ ;  /* 0x0000002006209210 */ /* 0x001fca0007f9e0ff */
[----:B------:R-:W-:Y:S01]  /*27f00*/  @!P1 IMAD.X R33, R25, 0x1, R33, P4 ;  /* 0x0000000119219824 */ /* 0x000fe200020e0621 */
        /* <DEDUP_REMOVED lines=10> */
[----:B0-----:R-:W-:-:S06]  /*27fb0*/  PRMT R31, RZ, 0x7610, R31 ;  /* 0x00007610ff1f7816 */ /* 0x001fcc000000001f */
[----:B------:R-:W4:Y:S01]  /*27fc0*/  @!P6 LDG.E.U8 R31, desc[UR8][R10.64+0x30] ;  /* 0x000030080a1fe981 */ /* 0x000f22000c1e1100 */
[----:B------:R-:W-:-:S13]  /*27fd0*/  ISETP.LT.OR P1, PT, R24, 0x31, !P2 ;  /* 0x000000311800780c */ /* 0x000fda0005721670 */
[----:B------:R-:W0:Y:S02]  /*27fe0*/  @!P1 LDC.64 R32, c[0x0][0x5c0] ;  /* 0x00017000ff209b82 */ /* 0x000e240000000a00 */
[----:B0-----:R-:W-:-:S04]  /*27ff0*/  @!P1 IADD3 R40, P5, P4, R6, UR60, R32 ;  /* 0x0000003c06289c10 */ /* 0x001fc8000fcbe020 */
[----:B------:R-:W-:Y:S02]  /*28000*/  @!P1 IADD3.X R41, R25, UR10, R33, P5, P4 ;  /* 0x0000000a19299c10 */ /* 0x000fe4000afe8421 */
[----:B------:R-:W-:-:S13]  /*28010*/  ISETP.LT.OR P4, PT, R24, 0x32, !P2 ;  /* 0x000000321800780c */ /* 0x000fda0005781670 */
[----:B------:R-:W0:Y:S01]  /*28020*/  @!P4 LDC.64 R32, c[0x0][0x5c0] ;  /* 0x00017000ff20cb82 */ /* 0x000e220000000a00 */
[----:B------:R-:W-:Y:S02]  /*28030*/  @P1 LOP3.LUT R26, R26, 0x200, RZ, 0xfc, !PT ;  /* 0x000002001a1a1812 */ /* 0x000fe400078efcff */
[----:B0-----:R-:W-:-:S04]  /*28040*/  @!P4 IADD3 R36, P5, P1, R6, UR60, R32 ;  /* 0x0000003c0624cc10 */ /* 0x001fc8000f9be020 */
[----:B------:R-:W-:Y:S02]  /*28050*/  @!P4 IADD3.X R37, R25, UR10, R33, P5, P1 ;  /* 0x0000000a1925cc10 */ /* 0x000fe4000afe2421 */
[----:B------:R-:W-:-:S13]  /*28060*/  ISETP.LT.OR P5, PT, R24, 0x39, !P2 ;  /* 0x000000391800780c */ /* 0x000fda00057a1670 */
[----:B------:R-:W0:Y:S01]  /*28070*/  @!P5 LDC.64 R32, c[0x0][0x5c0] ;  /* 0x00017000ff20db82 */ /* 0x000e220000000a00 */
        /* <DEDUP_REMOVED lines=8> */
[----:B0-----:R-:W-:-:S04]  /*28100*/  @!P5 IADD3 R48, P1, P6, R6, UR60, R32 ;  /* 0x0000003c0630dc10 */ /* 0x001fc8000fe3e020 */
[----:B------:R-:W-:Y:S02]  /*28110*/  @!P5 IADD3.X R49, R25, UR10, R33, P1, P6 ;  /* 0x0000000a1931dc10 */ /* 0x000fe40008fec421 */
[----:B------:R-:W-:Y:S02]  /*28120*/  LOP3.LUT P5, RZ, R26, 0x400, RZ, 0xc0, !PT ;  /* 0x000004001aff7812 */ /* 0x000fe400078ac0ff */
[----:B-1----:R-:W-:-:S11]  /*28130*/  PRMT R31, RZ, 0x7610, R31 ;  /* 0x00007610ff1f7816 */ /* 0x002fd6000000001f */
[----:B------:R-:W4:Y:S01]  /*28140*/  @!P5 LDG.E.U8 R31, desc[UR8][R10.64+0x31] ;  /* 0x000031080a1fd981 */ /* 0x000f22000c1e1100 */
[----:B------:R-:W-:-:S13]  /*28150*/  ISETP.LT.OR P1, PT, R24, 0x3a, !P2 ;  /* 0x0000003a1800780c */ /* 0x000fda0005721670 */
[----:B------:R-:W0:Y:S01]  /*28160*/  @!P1 LDC.64 R32, c[0x0][0x5c0] ;  /* 0x00017000ff209b82 */ /* 0x000e220000000a00 */
        /* <DEDUP_REMOVED lines=8> */
[----:B0-----:R-:W-:-:S04]  /*281f0*/  @!P1 IADD3 R42, P5, P6, R6, UR60, R32 ;  /* 0x0000003c062a9c10 */ /* 0x001fc8000febe020 */
[----:B------:R-:W-:Y:S02]  /*28200*/  @!P1 IADD3.X R43, R25, UR10, R33, P5, P6 ;  /* 0x0000000a192b9c10 */ /* 0x000fe4000afec421 */
[----:B------:R-:W-:Y:S02]  /*28210*/  ISETP.LT.OR P5, PT, R24, 0x39, !P0 ;  /* 0x000000391800780c */ /* 0x000fe400047a1670 */
[----:B-1----:R-:W-:-:S11]  /*28220*/  PRMT R31, RZ, 0x7610, R31 ;  /* 0x00007610ff1f7816 */ /* 0x002fd6000000001f */
        /* <DEDUP_REMOVED lines=19> */
[----:B------:R-:W-:Y:S02]  /*28360*/  LOP3.LUT R26, R26, 0xfffffeff, RZ, 0xc0, !PT ;  /* 0xfffffeff1a1a7812 */ /* 0x000fe400078ec0ff */
[----:B------:R-:W-:Y:S02]  /*28370*/  ISETP.GE.AND P0, PT, R3, 0x101, PT ;  /* 0x000001010300780c */ /* 0x000fe40003f06270 */
[----:B----4-:R-:W-:-:S04]  /*28380*/  LOP3.LUT R31, R31, 0xff, RZ, 0xc0, !PT ;  /* 0x000000ff1f1f7812 */ /* 0x010fc800078ec0ff */
[----:B------:R-:W-:-:S05]  /*28390*/  F2FP.F16.E4M3.UNPACK_B R31, R31 ;  /* 0x0000001fff1f723e */ /* 0x000fca00020006ff */
[----:B------:R-:W-:-:S05]  /*283a0*/  HADD2.F32 R31, -RZ, R31.H0_H0 ;  /* 0x2000001fff1f7230 */ /* 0x000fca0000004100 */
[----:B------:R-:W-:-:S04]  /*283b0*/  FMUL R31, R31, UR5 ;  /* 0x000000051f1f7c20 */ /* 0x000fc80008400000 */
[----:B---3--:R-:W-:Y:S01]  /*283c0*/  FFMA R31, R65, UR4, R31 ;  /* 0x00000004411f7c23 */ /* 0x008fe2000800001f */
[----:B------:R-:W-:Y:S01]  /*283d0*/  @P2 LOP3.LUT R26, R26, 0x100, RZ, 0xfc, !PT ;  /* 0x000001001a1a2812 */ /* 0x000fe200078efcff */
[----:B------:R-:W3:Y:S03]  /*283e0*/  LDL.LU R65, [R1+0x58c] ;  /* 0x00058c0001417983 */ /* 0x000ee60000300800 */
[----:B------:R-:W-:-:S05]  /*283f0*/  F2FP.SATFINITE.E4M3.F32.PACK_AB_MERGE_C R31, RZ, R31, RZ ;  /* 0x0000001fff1f723e */ /* 0x000fca00048070ff */
[----:B------:R0:W-:Y:S02]  /*28400*/  @!P5 STG.E.U8 desc[UR8][R32.64+0x39], R31 ;  /* 0x0000391f2000d986 */ /* 0x0001e4000c101108 */
[----:B0-----:R-:W-:-:S06]  /*28410*/  PRMT R31, RZ, 0x7610, R31 ;  /* 0x00007610ff1f7816 */ /* 0x001fcc000000001f */
[----:B------:R-:W4:Y:S01]  /*28420*/  @!P1 LDG.E.U8 R31, desc[UR8][R10.64+0x38] ;  /* 0x000038080a1f9981 */ /* 0x000f22000c1e1100 */
[----:B------:R-:W-:-:S13]  /*28430*/  ISETP.LT.OR P2, PT, R24, 0x31, !P0 ;  /* 0x000000311800780c */ /* 0x000fda0004741670 */
[----:B------:R-:W0:Y:S01]  /*28440*/  @!P2 LDC.64 R32, c[0x0][0x5c0] ;  /* 0x00017000ff20ab82 */ /* 0x000e220000000a00 */
[----:B------:R-:W-:-:S04]  /*28450*/  LOP3.LUT R0, R0, 0xffffffbf, RZ, 0xc0, !PT ;  /* 0xffffffbf00007812 */ /* 0x000fc800078ec0ff */
[----:B------:R-:W-:Y:S02]  /*28460*/  @P2 LOP3.LUT R0, R0, 0x40, RZ, 0xfc, !PT ;  /* 0x0000004000002812 */ /* 0x000fe400078efcff */
[----:B0-----:R-:W-:-:S04]  /*28470*/  @!P2 IADD3 R44, P5, P6, R6, UR16, R32 ;  /* 0x00000010062cac10 */ /* 0x001fc8000febe020 */
[----:B------:R-:W-:Y:S02]  /*28480*/  @!P2 IADD3.X R45, R25, UR61, R33, P5, P6 ;  /* 0x0000003d192dac10 */ /* 0x000fe4000afec421 */
[----:B------:R-:W-:-:S13]  /*28490*/  ISETP.LT.OR P2, PT, R24, 0x32, !P0 ;  /* 0x000000321800780c */ /* 0x000fda0004741670 */
[----:B------:R-:W0:Y:S01]  /*284a0*/  @!P2 LDC.64 R32, c[0x0][0x5c0] ;  /* 0x00017000ff20ab82 */ /* 0x000e220000000a00 */
[----:B------:R-:W-:-:S04]  /*284b0*/  LOP3.LUT R0, R0, 0xfffffffd, RZ, 0xc0, !PT ;  /* 0xfffffffd00007812 */ /* 0x000fc800078ec0ff */
[----:B------:R-:W-:Y:S02]  /*284c0*/  @P2 LOP3.LUT R0, R0, 0x2, RZ, 0xfc, !PT ;  /* 0x0000000200002812 */ /* 0x000fe400078efcff */
        /* <DEDUP_REMOVED lines=12> */
[----:B0-----:R-:W-:-:S06]  /*28590*/  PRMT R31, RZ, 0x7610, R31 ;  /* 0x00007610ff1f7816 */ /* 0x001fcc000000001f */
[----:B------:R-:W4:Y:S01]  /*285a0*/  @!P2 LDG.E.U8 R31, desc[UR8][R10.64+0x39] ;  /* 0x000039080a1fa981 */ /* 0x000f22000c1e1100 */
[----:B------:R-:W-:-:S13]  /*285b0*/  ISETP.LT.OR P1, PT, R24, 0x39, !P0 ;  /* 0x000000391800780c */ /* 0x000fda0004721670 */
[----:B------:R-:W0:Y:S01]  /*285c0*/  @!P1 LDC.64 R32, c[0x0][0x5c0] ;  /* 0x00017000ff209b82 */ /* 0x000e220000000a00 */
[----:B------:R-:W-:Y:S02]  /*285d0*/  @P1 LOP3.LUT R0, R0, 0x8, RZ, 0xfc, !PT ;  /* 0x0000000800001812 */ /* 0x000fe400078efcff */
[----:B0-----:R-:W-:-:S04]  /*285e0*/  @!P1 IADD3 R50, P5, P6, R6, UR16, R32 ;  /* 0x0000001006329c10 */ /* 0x001fc8000febe020 */
[----:B------:R-:W-:Y:S02]  /*285f0*/  @!P1 IADD3.X R51, R25, UR61, R33, P5, P6 ;  /* 0x0000003d19339c10 */ /* 0x000fe4000afec421 */
[----:B------:R-:W-:Y:S02]  /*28600*/  LOP3.LUT P1, RZ, R26, 0x200, RZ, 0xc0, !PT ;  /* 0x000002001aff7812 */ /* 0x000fe4000782c0ff */
        /* <DEDUP_REMOVED lines=8> */
[----:B0-----:R-:W-:-:S06]  /*28690*/  PRMT R31, RZ, 0x7610, R31 ;  /* 0x00007610ff1f7816 */ /* 0x001fcc000000001f */
[----:B------:R-:W4:Y:S01]  /*286a0*/  @!P1 LDG.E.U8 R31, desc[UR8][R12.64+0x30] ;  /* 0x000030080c1f9981 */ /* 0x000f22000c1e1100 */
[----:B------:R-:W-:-:S13]  /*286b0*/  ISETP.LT.OR P0, PT, R24, 0x3a, !P0 ;  /* 0x0000003a1800780c */ /* 0x000fda0004701670 */
[----:B------:R-:W0:Y:S01]  /*286c0*/  @!P0 LDC.64 R32, c[0x0][0x5c0] ;  /* 0x00017000ff208b82 */ /* 0x000e220000000a00 */
[----:B----4-:R-:W-:-:S04]  /*286d0*/  LOP3.LUT R31, R31, 0xff, RZ, 0xc0, !PT ;  /* 0x000000ff1f1f7812 */ /* 0x010fc800078ec0ff */
[----:B------:R-:W-:-:S05]  /*286e0*/  F2FP.F16.E4M3.UNPACK_B R31, R31 ;  /* 0x0000001fff1f723e */ /* 0x000fca00020006ff */
[----:B------:R-:W-:-:S05]  /*286f0*/  HADD2.F32 R31, -RZ, R31.H0_H0 ;  /* 0x2000001fff1f7230 */ /* 0x000fca0000004100 */
[----:B------:R-:W-:-:S04]  /*28700*/  FMUL R31, R31, UR5 ;  /* 0x000000051f1f7c20 */ /* 0x000fc80008400000 */
[----:B--2---:R-:W-:Y:S01]  /*28710*/  FFMA R31, R64, UR4, R31 ;  /* 0x00000004401f7c23 */ /* 0x004fe2000800001f */
[----:B------:R-:W-:Y:S01]  /*28720*/  ISETP.LT.OR P2, PT, R24, 0x41, !P3 ;  /* 0x000000411800780c */ /* 0x000fe20005f41670 */
[----:B------:R-:W-:Y:S01]  /*28730*/  IMAD.U32 R34, RZ, RZ, UR6 ;  /* 0x00000006ff227e24 */ /* 0x000fe2000f8e00ff */
[----:B0-----:R-:W-:Y:S01]  /*28740*/  @!P0 IADD3 R46, P5, P6, R6, UR16, R32 ;  /* 0x00000010062e8c10 */ /* 0x001fe2000febe020 */
[----:B------:R-:W2:Y:S01]  /*28750*/  LDL.LU R64, [R1+0x598] ;  /* 0x0005980001407983 */ /* 0x000ea20000300800 */
[----:B------:R-:W-:-:S05]  /*28760*/  F2FP.SATFINITE.E4M3.F32.PACK_AB_MERGE_C R31, RZ, R31, RZ ;  /* 0x0000001fff1f723e */ /* 0x000fca00048070ff */
[----:B------:R0:W-:Y:S02]  /*28770*/  @!P1 STG.E.U8 desc[UR8][R40.64+0x30], R31 ;  /* 0x0000301f28009986 */ /* 0x0001e4000c101108 */
[----:B0-----:R-:W-:-:S06]  /*28780*/  PRMT R31, RZ, 0x7610, R31 ;  /* 0x00007610ff1f7816 */ /* 0x001fcc000000001f */
[----:B------:R-:W4:Y:S01]  /*28790*/  @!P4 LDG.E.U8 R31, desc[UR8][R12.64+0x31] ;  /* 0x000031080c1fc981 */ /* 0x000f22000c1e1100 */
[----:B------:R-:W-:Y:S02]  /*287a0*/  @!P0 IADD3.X R47, R25, UR61, R33, P5, P6 ;  /* 0x0000003d192f8c10 */ /* 0x000fe4000afec421 */
[----:B------:R-:W0:Y:S01]  /*287b0*/  @!P2 LDC.64 R32, c[0x0][0x5c0] ;  /* 0x00017000ff20ab82 */ /* 0x000e220000000a00 */
[----:B------:R-:W-:-:S04]  /*287c0*/  LOP3.LUT R26, R26, 0xffffff7f, RZ, 0xc0, !PT ;  /* 0xffffff7f1a1a7812 */ /* 0x000fc800078ec0ff */
[----:B------:R-:W-:Y:S02]  /*287d0*/  @P0 LOP3.LUT R26, R26, 0x80, RZ, 0xfc, !PT ;  /* 0x000000801a1a0812 */ /* 0x000fe400078efcff */
[----:B------:R-:W-:Y:S02]  /*287e0*/  ISETP.LT.OR P0, PT, R24, 0x42, !P3 ;  /* 0x000000421800780c */ /* 0x000fe40005f01670 */
[----:B0-----:R-:W-:-:S04]  /*287f0*/  @!P2 IADD3 R58, P5, P6, R6, UR7, R32 ;  /* 0x00000007063aac10 */ /* 0x001fc8000febe020 */
[----:B------:R-:W-:-:S07]  /*28800*/  @!P2 IADD3.X R59, R25, UR6, R33, P5, P6 ;  /* 0x00000006193bac10 */ /* 0x000fce000afec421 */
[----:B------:R-:W0:Y:S02]  /*28810*/  @!P0 LDC.64 R32, c[0x0][0x5c0] ;  /* 0x00017000ff208b82 */ /* 0x000e240000000a00 */
[----:B0-----:R-:W-:-:S04]  /*28820*/  @!P0 IADD3 R56, P1, P5, R6, UR7, R32 ;  /* 0x0000000706388c10 */ /* 0x001fc8000fd3e020 */
[----:B------:R-:W-:Y:S02]  /*28830*/  @!P0 IADD3.X R57, R25, UR6, R33, P1, P5 ;  /* 0x0000000619398c10 */ /* 0x000fe40008fea421 */
[----:B------:R-:W-:Y:S02]  /*28840*/  ISETP.GE.AND P0, PT, R3, 0x89, PT ;  /* 0x000000890300780c */ /* 0x000fe40003f06270 */
        /* <DEDUP_REMOVED lines=8> */
[----:B------:R-:W-:-:S13]  /*288d0*/  ISETP.LT.OR P4, PT, R24, 0x31, !P0 ;  /* 0x000000311800780c */ /* 0x000fda0004781670 */
[----:B------:R-:W1:Y:S01]  /*288e0*/  @!P4 LDC.64 R32, c[0x0][0x5c0] ;  /* 0x00017000ff20cb82 */ /* 0x000e620000000a00 */
[----:B0-----:R-:W-:-:S05]  /*288f0*/  IMAD.U32 R31, RZ, RZ, UR7 ;  /* 0x00000007ff1f7e24 */ /* 0x001fca000f8e00ff */
[----:B------:R-:W-:-:S04]  /*28900*/  @!P4 IADD3 R31, P1, P5, R31, UR60, R6 ;  /* 0x0000003c1f1fcc10 */ /* 0x000fc8000fd3e006 */
[----:B------:R-:W-:Y:S02]  /*28910*/  @!P4 IADD3.X R34, R34, UR10, R25, P1, P5 ;  /* 0x0000000a2222cc10 */ /* 0x000fe40008fea419 */
[----:B-1----:R-:W-:Y:S02]  /*28920*/  @!P4 IADD3 R32, P1, R31, R32, RZ ;  /* 0x000000201f20c210 */ /* 0x002fe40007f3e0ff */
[----:B------:R-:W-:-:S06]  /*28930*/  PRMT R31, RZ, 0x7610, R31 ;  /* 0x00007610ff1f7816 */ /* 0x000fcc000000001f */
[----:B------:R-:W4:Y:S01]  /*28940*/  @!P4 LDG.E.U8 R31, desc[UR8][R14.64+0x30] ;  /* 0x000030080e1fc981 */ /* 0x000f22000c1e1100 */
[----:B------:R-:W-:Y:S01]  /*28950*/  @!P4 IMAD.X R33, R34, 0x1, R33, P1 ;  /* 0x000000012221c824 */ /* 0x000fe200008e0621 */
[C---:B------:R-:W-:Y:S02]  /*28960*/  ISETP.LT.OR P1, PT, R24.reuse, 0x32, !P0 ;  /* 0x000000321800780c */ /* 0x040fe40004721670 */
[----:B------:R-:W-:Y:S01]  /*28970*/  ISETP.LT.OR P2, PT, R24, 0x49, !P3 ;  /* 0x000000491800780c */ /* 0x000fe20005f41670 */
[----:B------:R-:W-:-:S10]  /*28980*/  IMAD.U32 R36, RZ, RZ, UR7 ;  /* 0x00000007ff247e24 */ /* 0x000fd4000f8e00ff */
[----:B------:R-:W0:Y:S01]  /*28990*/  @!P1 LDC.64 R34, c[0x0][0x5c0] ;  /* 0x00017000ff229b82 */ /* 0x000e220000000a00 */
[----:B----4-:R-:W-:-:S04]  /*289a0*/  LOP3.LUT R31, R31, 0xff, RZ, 0xc0, !PT ;  /* 0x000000ff1f1f7812 */ /* 0x010fc800078ec0ff */
[----:B------:R-:W-:-:S05]  /*289b0*/  F2FP.F16.E4M3.UNPACK_B R31, R31 ;  /* 0x0000001fff1f723e */ /* 0x000fca00020006ff */
[----:B------:R-:W-:-:S05]  /*289c0*/  HADD2.F32 R31, -RZ, R31.H0_H0 ;  /* 0x2000001fff1f7230 */ /* 0x000fca0000004100 */
[----:B------:R-:W-:-:S04]  /*289d0*/  FMUL R31, R31, UR5 ;  /* 0x000000051f1f7c20 */ /* 0x000fc80008400000 */
[----:B--2---:R-:W-:Y:S01]  /*289e0*/  FFMA R31, R64, UR4, R31 ;  /* 0x00000004401f7c23 */ /* 0x004fe2000800001f */
[----:B------:R-:W-:Y:S01]  /*289f0*/  IMAD.U32 R37, RZ, RZ, UR6 ;  /* 0x00000006ff257e24 */ /* 0x000fe2000f8e00ff */
[----:B------:R-:W-:Y:S01]  /*28a00*/  @!P1 IADD3 R36, P5, P6, R36, UR60, R6 ;  /* 0x0000003c24249c10 */ /* 0x000fe2000febe006 */
[----:B------:R-:W2:Y:S02]  /*28a10*/  LDL.LU R64, [R1+0x5a0] ;  /* 0x0005a00001407983 */ /* 0x000ea40000300800 */
[----:B------:R-:W-:-:S05]  /*28a20*/  F2FP.SATFINITE.E4M3.F32.PACK_AB_MERGE_C R31, RZ, R31, RZ ;  /* 0x0000001fff1f723e */ /* 0x000fca00048070ff */
[----:B------:R1:W-:Y:S02]  /*28a30*/  @!P4 STG.E.U8 desc[UR8][R32.64+0x30], R31 ;  /* 0x0000301f2000c986 */ /* 0x0003e4000c101108 */
[----:B-1----:R-:W-:Y:S01]  /*28a40*/  PRMT R31, RZ, 0x7610, R31 ;  /* 0x00007610ff1f7816 */ /* 0x002fe2000000001f */
[----:B------:R-:W1:Y:S05]  /*28a50*/  @!P2 LDC.64 R32, c[0x0][0x5c0] ;  /* 0x00017000ff20ab82 */ /* 0x000e6a0000000a00 */
[----:B------:R-:W4:Y:S01]  /*28a60*/  @!P1 LDG.E.U8 R31, desc[UR8][R14.64+0x31] ;  /* 0x000031080e1f9981 */ /* 0x000f22000c1e1100 */
[----:B------:R-:W-:Y:S02]  /*28a70*/  @!P1 IADD3.X R37, R37, UR10, R25, P5, P6 ;  /* 0x0000000a25259c10 */ /* 0x000fe4000afec419 */
[----:B------:R-:W-:-:S02]  /*28a80*/  LOP3.LUT R0, R0, 0xfffffbff, RZ, 0xc0, !PT ;  /* 0xfffffbff00007812 */ /* 0x000fc400078ec0ff */
[----:B0-----:R-:W-:Y:S02]  /*28a90*/  @!P1 IADD3 R34, P4, R36, R34, RZ ;  /* 0x0000002224229210 */ /* 0x001fe40007f9e0ff */
[----:B------:R-:W-:Y:S02]  /*28aa0*/  @P2 LOP3.LUT R0, R0, 0x400, RZ, 0xfc, !PT ;  /* 0x0000040000002812 */ /* 0x000fe400078efcff */
[----:B-1----:R-:W-:-:S04]  /*28ab0*/  @!P2 IADD3 R60, P5, P6, R6, UR7, R32 ;  /* 0x00000007063cac10 */ /* 0x002fc8000febe020 */
[----:B------:R-:W-:Y:S02]  /*28ac0*/  @!P2 IADD3.X R61, R25, UR6, R33, P5, P6 ;  /* 0x00000006193dac10 */ /* 0x000fe4000afec421 */
[----:B------:R-:W-:Y:S01]  /*28ad0*/  LOP3.LUT P2, RZ, R26, 0x100, RZ, 0xc0, !PT ;  /* 0x000001001aff7812 */ /* 0x000fe2000784c0ff */
[----:B------:R-:W-:-:S03]  /*28ae0*/  @!P1 IMAD.X R35, R37, 0x1, R35, P4 ;  /* 0x0000000125239824 */ /* 0x000fc600020e0623 */
[----:B------:R-:W-:Y:S02]  /*28af0*/  ISETP.LT.OR P6, PT, R24, 0x39, !P2 ;  /* 0x000000391800780c */ /* 0x000fe400057c1670 */
        /* <DEDUP_REMOVED lines=14> */
[----:B0-----:R-:W-:Y:S02]  /*28be0*/  @!P5 IADD3 R54, P1, P4, R6, UR7, R32 ;  /* 0x000000070636dc10 */ /* 0x001fe4000fc3e020 */
[----:B----4-:R-:W-:-:S04]  /*28bf0*/  LOP3.LUT R31, R31, 0xff, RZ, 0xc0, !PT ;  /* 0x000000ff1f1f7812 */ /* 0x010fc800078ec0ff */
[----:B------:R-:W-:-:S05]  /*28c00*/  F2FP.F16.E4M3.UNPACK_B R31, R31 ;  /* 0x0000001fff1f723e */ /* 0x000fca00020006ff */
[----:B------:R-:W-:-:S05]  /*28c10*/  HADD2.F32 R31, -RZ, R31.H0_H0 ;  /* 0x2000001fff1f7230 */ /* 0x000fca0000004100 */
[----:B------:R-:W-:-:S04]  /*28c20*/  FMUL R31, R31, UR5 ;  /* 0x000000051f1f7c20 */ /* 0x000fc80008400000 */
[----:B--2---:R-:W-:Y:S01]  /*28c30*/  FFMA R31, R64, UR4, R31 ;  /* 0x00000004401f7c23 */ /* 0x004fe2000800001f */
[----:B------:R-:W-:Y:S01]  /*28c40*/  @!P5 IADD3.X R55, R25, UR6, R33, P1, P4 ;  /* 0x000000061937dc10 */ /* 0x000fe20008fe8421 */
[----:B------:R-:W-:Y:S01]  /*28c50*/  IMAD.U32 R34, RZ, RZ, UR6 ;  /* 0x00000006ff227e24 */ /* 0x000fe2000f8e00ff */
[----:B------:R-:W-:Y:S01]  /*28c60*/  LOP3.LUT R0, R0, 0xfffffdff, RZ, 0xc0, !PT ;  /* 0xfffffdff00007812 */ /* 0x000fe200078ec0ff */
[----:B------:R-:W2:Y:S01]  /*28c70*/  LDL.LU R64, [R1+0x5a8] ;  /* 0x0005a80001407983 */ /* 0x000ea20000300800 */
[----:B------:R-:W-:-:S05]  /*28c80*/  F2FP.SATFINITE.E4M3.F32.PACK_AB_MERGE_C R31, RZ, R31, RZ ;  /* 0x0000001fff1f723e */ /* 0x000fca00048070ff */
[----:B------:R0:W-:Y:S01]  /*28c90*/  @!P6 STG.E.U8 desc[UR8][R48.64+0x38], R31 ;  /* 0x0000381f3000e986 */ /* 0x0001e2000c101108 */
[----:B------:R-:W-:Y:S02]  /*28ca0*/  ISETP.LT.OR P6, PT, R24, 0x3a, !P2 ;  /* 0x0000003a1800780c */ /* 0x000fe400057c1670 */
[----:B0-----:R-:W-:-:S11]  /*28cb0*/  PRMT R31, RZ, 0x7610, R31 ;  /* 0x00007610ff1f7816 */ /* 0x001fd6000000001f */
[----:B------:R-:W4:Y:S01]  /*28cc0*/  @!P6 LDG.E.U8 R31, desc[UR8][R12.64+0x39] ;  /* 0x000039080c1fe981 */ /* 0x000f22000c1e1100 */
[----:B------:R-:W-:-:S13]  /*28cd0*/  ISETP.LT.OR P5, PT, R24, 0x41, !P2 ;  /* 0x000000411800780c */ /* 0x000fda00057a1670 */
[----:B------:R-:W0:Y:S01]  /*28ce0*/  @!P5 LDC.64 R32, c[0x0][0x5c0] ;  /* 0x00017000ff20db82 */ /* 0x000e220000000a00 */
        /* <DEDUP_REMOVED lines=8> */
[----:B------:R-:W0:Y:S01]  /*28d70*/  @!P4 LDC.64 R32, c[0x0][0x5c0] ;  /* 0x00017000ff20cb82 */ /* 0x000e220000000a00 */
[----:B------:R-:W-:-:S04]  /*28d80*/  LOP3.LUT R0, R0, 0xffffffef, RZ, 0xc0, !PT ;  /* 0xffffffef00007812 */ /* 0x000fc800078ec0ff */
[----:B------:R-:W-:Y:S02]  /*28d90*/  @P5 LOP3.LUT R0, R0, 0x10, RZ, 0xfc, !PT ;  /* 0x0000001000005812 */ /* 0x000fe400078efcff */
        /* <DEDUP_REMOVED lines=8> */
[----:B-1----:R-:W-:-:S05]  /*28e20*/  IMAD.U32 R31, RZ, RZ, UR7 ;  /* 0x00000007ff1f7e24 */ /* 0x002fca000f8e00ff */
[----:B------:R-:W-:-:S04]  /*28e30*/  @!P4 IADD3 R31, P1, P5, R31, UR60, R6 ;  /* 0x0000003c1f1fcc10 */ /* 0x000fc8000fd3e006 */
[----:B------:R-:W-:Y:S02]  /*28e40*/  @!P4 IADD3.X R34, R34, UR10, R25, P1, P5 ;  /* 0x0000000a2222cc10 */ /* 0x000fe40008fea419 */
[----:B0-----:R-:W-:Y:S02]  /*28e50*/  @!P4 IADD3 R32, P1, R31, R32, RZ ;  /* 0x000000201f20c210 */ /* 0x001fe40007f3e0ff */
[----:B------:R-:W-:-:S06]  /*28e60*/  PRMT R31, RZ, 0x7610, R31 ;  /* 0x00007610ff1f7816 */ /* 0x000fcc000000001f */
[----:B------:R-:W4:Y:S01]  /*28e70*/  @!P4 LDG.E.U8 R31, desc[UR8][R14.64+0x38] ;  /* 0x000038080e1fc981 */ /* 0x000f22000c1e1100 */
[----:B------:R-:W-:Y:S01]  /*28e80*/  @!P4 IMAD.X R33, R34, 0x1, R33, P1 ;  /* 0x000000012221c824 */ /* 0x000fe200008e0621 */
[----:B------:R-:W-:Y:S02]  /*28e90*/  ISETP.LT.OR P1, PT, R24, 0x3a, !P0 ;  /* 0x0000003a1800780c */ /* 0x000fe40004721670 */
[----:B----4-:R-:W-:-:S11]  /*28ea0*/  LOP3.LUT R31, R31, 0xff, RZ, 0xc0, !PT ;  /* 0x000000ff1f1f7812 */ /* 0x010fd600078ec0ff */
[----:B------:R-:W0:Y:S01]  /*28eb0*/  @!P1 LDC.64 R34, c[0x0][0x5c0] ;  /* 0x00017000ff229b82 */ /* 0x000e220000000a00 */
[----:B------:R-:W-:-:S05]  /*28ec0*/  F2FP.F16.E4M3.UNPACK_B R31, R31 ;  /* 0x0000001fff1f723e */ /* 0x000fca00020006ff */
[----:B------:R-:W-:-:S05]  /*28ed0*/  HADD2.F32 R31, -RZ, R31.H0_H0 ;  /* 0x2000001fff1f7230 */ /* 0x000fca0000004100 */
[----:B------:R-:W-:-:S04]  /*28ee0*/  FMUL R31, R31, UR5 ;  /* 0x000000051f1f7c20 */ /* 0x000fc80008400000 */
[----:B--2---:R-:W-:Y:S01]  /*28ef0*/  FFMA R31, R64, UR4, R31 ;  /* 0x00000004401f7c23 */ /* 0x004fe2000800001f */
[----:B------:R-:W-:Y:S01]  /*28f00*/  ISETP.LT.OR P0, PT, R24, 0x49, !P2 ;  /* 0x000000491800780c */ /* 0x000fe20005701670 */
[----:B------:R-:W-:Y:S02]  /*28f10*/  IMAD.U32 R36, RZ, RZ, UR7 ;  /* 0x00000007ff247e24 */ /* 0x000fe4000f8e00ff */
[----:B------:R-:W-:Y:S01]  /*28f20*/  IMAD.U32 R37, RZ, RZ, UR6 ;  /* 0x00000006ff257e24 */ /* 0x000fe2000f8e00ff */
[----:B------:R-:W-:Y:S01]  /*28f30*/  F2FP.SATFINITE.E4M3.F32.PACK_AB_MERGE_C R31, RZ, R31, RZ ;  /* 0x0000001fff1f723e */ /* 0x000fe200048070ff */
[----:B------:R-:W2:Y:S04]  /*28f40*/  LDL.LU R64, [R1+0x5b0] ;  /* 0x0005b00001407983 */ /* 0x000ea80000300800 */
[----:B------:R1:W-:Y:S02]  /*28f50*/  @!P4 STG.E.U8 desc[UR8][R32.64+0x38], R31 ;  /* 0x0000381f2000c986 */ /* 0x0003e4000c101108 */
[----:B-1----:R-:W-:-:S02]  /*28f60*/  PRMT R31, RZ, 0x7610, R31 ;  /* 0x00007610ff1f7816 */ /* 0x002fc4000000001f */
[----:B------:R-:W1:Y:S04]  /*28f70*/  @!P0 LDC.64 R32, c[0x0][0x5c0] ;  /* 0x00017000ff208b82 */ /* 0x000e680000000a00 */
[----:B------:R-:W4:Y:S01]  /*28f80*/  @!P1 LDG.E.U8 R31, desc[UR8][R14.64+0x39] ;  /* 0x000039080e1f9981 */ /* 0x000f22000c1e1100 */
[----:B------:R-:W-:Y:S02]  /*28f90*/  @!P1 IADD3 R36, P5, P6, R36, UR60, R6 ;  /* 0x0000003c24249c10 */ /* 0x000fe4000febe006 */
[----:B------:R-:W-:Y:S02]  /*28fa0*/  LOP3.LUT R0, R0, 0xffffefff, RZ, 0xc0, !PT ;  /* 0xffffefff00007812 */ /* 0x000fe400078ec0ff */
[----:B------:R-:W-:Y:S02]  /*28fb0*/  @!P1 IADD3.X R37, R37, UR10, R25, P5, P6 ;  /* 0x0000000a25259c10 */ /* 0x000fe4000afec419 */
[----:B0-----:R-:W-:-:S02]  /*28fc0*/  @!P1 IADD3 R34, P4, R36, R34, RZ ;  /* 0x0000002224229210 */ /* 0x001fc40007f9e0ff */
[----:B------:R-:W-:-:S03]  /*28fd0*/  @P0 LOP3.LUT R0, R0, 0x1000, RZ, 0xfc, !PT ;  /* 0x0000100000000812 */ /* 0x000fc600078efcff */
[----:B------:R-:W-:Y:S01]  /*28fe0*/  @!P1 IMAD.X R35, R37, 0x1, R35, P4 ;  /* 0x0000000125239824 */ /* 0x000fe200020e0623 */
[----:B-1----:R-:W-:-:S04]  /*28ff0*/  @!P0 IADD3 R42, P5, P6, R6, UR60, R32 ;  /* 0x0000003c062a8c10 */ /* 0x002fc8000febe020 */
[----:B------:R-:W-:Y:S02]  /*29000*/  @!P0 IADD3.X R43, R25, UR10, R33, P5, P6 ;  /* 0x0000000a192b8c10 */ /* 0x000fe4000afec421 */
[----:B------:R-:W-:Y:S02]  /*29010*/  LOP3.LUT P5, RZ, R0, 0x40, RZ, 0xc0, !PT ;  /* 0x0000004000ff7812 */ /* 0x000fe400078ac0ff */
[----:B----4-:R-:W-:-:S04]  /*29020*/  LOP3.LUT R31, R31, 0xff, RZ, 0xc0, !PT ;  /* 0x000000ff1f1f7812 */ /* 0x010fc800078ec0ff */
[----:B------:R-:W-:-:S05]  /*29030*/  F2FP.F16.E4M3.UNPACK_B R31, R31 ;  /* 0x0000001fff1f723e */ /* 0x000fca00020006ff */
[----:B------:R-:W-:-:S05]  /*29040*/  HADD2.F32 R31, -RZ, R31.H0_H0 ;  /* 0x2000001fff1f7230 */ /* 0x000fca0000004100 */
[----:B------:R-:W-:-:S04]  /*29050*/  FMUL R31, R31, UR5 ;  /* 0x000000051f1f7c20 */ /* 0x000fc80008400000 */
[----:B---3--:R-:W-:Y:S01]  /*29060*/  FFMA R31, R65, UR4, R31 ;  /* 0x00000004411f7c23 */ /* 0x008fe2000800001f */
[----:B------:R-:W-:Y:S01]  /*29070*/  LOP3.LUT P6, RZ, R0, 0x2, RZ, 0xc0, !PT ;  /* 0x0000000200ff7812 */ /* 0x000fe200078cc0ff */
[----:B------:R-:W3:Y:S03]  /*29080*/  LDL.LU R65, [R1+0x5b4] ;  /* 0x0005b40001417983 */ /* 0x000ee60000300800 */
[----:B------:R-:W-:-:S05]  /*29090*/  F2FP.SATFINITE.E4M3.F32.PACK_AB_MERGE_C R31, RZ, R31, RZ ;  /* 0x0000001fff1f723e */ /* 0x000fca00048070ff */
[----:B------:R0:W-:Y:S02]  /*290a0*/  @!P1 STG.E.U8 desc[UR8][R34.64+0x39], R31 ;  /* 0x0000391f22009986 */ /* 0x0001e4000c101108 */
[----:B0-----:R-:W-:-:S06]  /*290b0*/  PRMT R31, RZ, 0x7610, R31 ;  /* 0x00007610ff1f7816 */ /* 0x001fcc000000001f */
[----:B------:R-:W4:Y:S01]  /*290c0*/  @!P5 LDG.E.U8 R31, desc[UR8][R16.64+0x30] ;  /* 0x00003008101fd981 */ /* 0x000f22000c1e1100 */
[----:B------:R-:W-:-:S13]  /*290d0*/  ISETP.LT.OR P0, PT, R24, 0x4a, !P2 ;  /* 0x0000004a1800780c */ /* 0x000fda0005701670 */
[----:B------:R-:W0:Y:S01]  /*290e0*/  @!P0 LDC.64 R32, c[0x0][0x5c0] ;  /* 0x00017000ff208b82 */ /* 0x000e220000000a00 */
[----:B------:R-:W-:Y:S02]  /*290f0*/  LOP3.LUT R0, R0, 0xfffffffe, RZ, 0xc0, !PT ;  /* 0xfffffffe00007812 */ /* 0x000fe400078ec0ff */
[----:B------:R-:W-:Y:S02]  /*29100*/  LOP3.LUT R26, R26, 0xffffffdf, RZ, 0xc0, !PT ;  /* 0xffffffdf1a1a7812 */ /* 0x000fe400078ec0ff */
[----:B------:R-:W-:Y:S02]  /*29110*/  @P0 LOP3.LUT R0, R0, 0x1, RZ, 0xfc, !PT ;  /* 0x0000000100000812 */ /* 0x000fe400078efcff */
[----:B------:R-:W-:Y:S02]  /*29120*/  @P2 LOP3.LUT R26, R26, 0x20, RZ, 0xfc, !PT ;  /* 0x000000201a1a2812 */ /* 0x000fe400078efcff */
[----:B0-----:R-:W-:-:S04]  /*29130*/  @!P0 IADD3 R36, P1, P4, R6, UR60, R32 ;  /* 0x0000003c06248c10 */ /* 0x001fc8000fc3e020 */
[----:B------:R-:W-:Y:S02]  /*29140*/  @!P0 IADD3.X R37, R25, UR10, R33, P1, P4 ;  /* 0x0000000a19258c10 */ /* 0x000fe40008fe8421 */
[----:B------:R-:W-:-:S04]  /*29150*/  ISETP.GE.AND P0, PT, R3, 0x101, PT ;  /* 0x000001010300780c */ /* 0x000fc80003f06270 */
[----:B------:R-:W-:-:S13]  /*29160*/  ISETP.LT.OR P2, PT, R24, 0x41, !P0 ;  /* 0x000000411800780c */ /* 0x000fda0004741670 */
[----:B------:R-:W0:Y:S01]  /*29170*/  @!P2 LDC.64 R32, c[0x0][0x5c0] ;  /* 0x00017000ff20ab82 */ /* 0x000e220000000a00 */
[----:B----4-:R-:W-:-:S04]  /*29180*/  LOP3.LUT R31, R31, 0xff, RZ, 0xc0, !PT ;  /* 0x000000ff1f1f7812 */ /* 0x010fc800078ec0ff */
[----:B------:R-:W-:-:S05]  /*29190*/  F2FP.F16.E4M3.UNPACK_B R31, R31 ;  /* 0x0000001fff1f723e */ /* 0x000fca00020006ff */
[----:B------:R-:W-:-:S05]  /*291a0*/  HADD2.F32 R31, -RZ, R31.H0_H0 ;  /* 0x2000001fff1f7230 */ /* 0x000fca0000004100 */
[----:B------:R-:W-:-:S04]  /*291b0*/  FMUL R31, R31, UR5 ;  /* 0x000000051f1f7c20 */ /* 0x000fc80008400000 */
[----:B--2---:R-:W-:Y:S01]  /*291c0*/  FFMA R31, R64, UR4, R31 ;  /* 0x00000004401f7c23 */ /* 0x004fe2000800001f */
[----:B------:R-:W-:Y:S01]  /*291d0*/  LOP3.LUT R0, R0, 0xffffdfff, RZ, 0xc0, !PT ;  /* 0xffffdfff00007812 */ /* 0x000fe200078ec0ff */
[----:B------:R-:W-:Y:S01]  /*291e0*/  IMAD.U32 R34, RZ, RZ, UR6 ;  /* 0x00000006ff227e24 */ /* 0x000fe2000f8e00ff */
[----:B0-----:R-:W-:Y:S01]  /*291f0*/  @!P2 IADD3 R48, P1, P4, R6, UR16, R32 ;  /* 0x000000100630ac10 */ /* 0x001fe2000fc3e020 */
[----:B------:R-:W2:Y:S01]  /*29200*/  LDL.LU R64, [R1+0x5b8] ;  /* 0x0005b80001407983 */ /* 0x000ea20000300800 */
[----:B------:R-:W-:Y:S02]  /*29210*/  F2FP.SATFINITE.E4M3.F32.PACK_AB_MERGE_C R31, RZ, R31, RZ ;  /* 0x0000001fff1f723e */ /* 0x000fe400048070ff */
[----:B------:R-:W-:Y:S01]  /*29220*/  @P2 LOP3.LUT R0, R0, 0x2000, RZ, 0xfc, !PT ;  /* 0x0000200000002812 */ /* 0x000fe200078efcff */
[----:B------:R-:W4:Y:S04]  /*29230*/  LDL.LU R67, [R1+0x5bc] ;  /* 0x0005bc0001437983 */ /* 0x000f280000300800 */
[----:B------:R0:W-:Y:S01]  /*29240*/  @!P5 STG.E.U8 desc[UR8][R44.64+0x30], R31 ;  /* 0x0000301f2c00d986 */ /* 0x0001e2000c101108 */
[----:B------:R-:W-:-:S02]  /*29250*/  @!P2 IADD3.X R49, R25, UR61, R33, P1, P4 ;  /* 0x0000003d1931ac10 */ /* 0x000fc40008fe8421 */
[----:B------:R-:W-:Y:S01]  /*29260*/  LOP3.LUT R0, R0, 0xffffffbf, RZ, 0xc0, !PT ;  /* 0xffffffbf00007812 */ /* 0x000fe200078ec0ff */
[----:B------:R-:W5:Y:S01]  /*29270*/  LDL.LU R66, [R1+0x5c0] ;  /* 0x0005c00001427983 */ /* 0x000f620000300800 */
[----:B0-----:R-:W-:-:S06]  /*29280*/  PRMT R31, RZ, 0x7610, R31 ;  /* 0x00007610ff1f7816 */ /* 0x001fcc000000001f */
[----:B------:R-:W3:Y:S01]  /*29290*/  @!P6 LDG.E.U8 R31, desc[UR8][R16.64+0x31] ;  /* 0x00003108101fe981 */ /* 0x000ee2000c1e1100 */
[----:B------:R-:W-:-:S13]  /*292a0*/  ISETP.LT.OR P2, PT, R24, 0x42, !P0 ;  /* 0x000000421800780c */ /* 0x000fda0004741670 */
[----:B------:R-:W0:Y:S01]  /*292b0*/  @!P2 LDC.64 R32, c[0x0][0x5c0] ;  /* 0x00017000ff20ab82 */ /* 0x000e220000000a00 */
[----:B------:R-:W-:Y:S02]  /*292c0*/  @P2 LOP3.LUT R0, R0, 0x40, RZ, 0xfc, !PT ;  /* 0x0000004000002812 */ /* 0x000fe400078efcff */
[----:B0-----:R-:W-:-:S04]  /*292d0*/  @!P2 IADD3 R44, P1, P4, R6, UR16, R32 ;  /* 0x00000010062cac10 */ /* 0x001fc8000fc3e020 */
[----:B------:R-:W-:Y:S02]  /*292e0*/  @!P2 IADD3.X R45, R25, UR61, R33, P1, P4 ;  /* 0x0000003d192dac10 */ /* 0x000fe40008fe8421 */
[----:B------:R-:W-:-:S04]  /*292f0*/  ISETP.GE.AND P2, PT, R3, 0x109, PT ;  /* 0x000001090300780c */ /* 0x000fc80003f46270 */
[----:B------:R-:W-:-:S13]  /*29300*/  ISETP.LT.OR P4, PT, R24, 0x31, !P2 ;  /* 0x000000311800780c */ /* 0x000fda0005781670 */
[----:B------:R-:W0:Y:S01]  /*29310*/  @!P4 LDC.64 R32, c[0x0][0x5c0] ;  /* 0x00017000ff20cb82 */ /* 0x000e220000000a00 */
[----:B---3--:R-:W-:-:S04]  /*29320*/  LOP3.LUT R31, R31, 0xff, RZ, 0xc0, !PT ;  /* 0x000000ff1f1f7812 */ /* 0x008fc800078ec0ff */
[----:B------:R-:W-:-:S05]  /*29330*/  F2FP.F16.E4M3.UNPACK_B R31, R31 ;  /* 0x0000001fff1f723e */ /* 0x000fca00020006ff */
[----:B------:R-:W-:-:S05]  /*29340*/  HADD2.F32 R31, -RZ, R31.H0_H0 ;  /* 0x2000001fff1f7230 */ /* 0x000fca0000004100 */
[----:B------:R-:W-:-:S04]  /*29350*/  FMUL R31, R31, UR5 ;  /* 0x000000051f1f7c20 */ /* 0x000fc80008400000 */
[----:B------:R-:W-:-:S05]  /*29360*/  FFMA R31, R65, UR4, R31 ;  /* 0x00000004411f7c23 */ /* 0x000fca000800001f */
[----:B------:R-:W-:-:S05]  /*29370*/  F2FP.SATFINITE.E4M3.F32.PACK_AB_MERGE_C R31, RZ, R31, RZ ;  /* 0x0000001fff1f723e */ /* 0x000fca00048070ff */
[----:B------:R1:W-:Y:S02]  /*29380*/  @!P6 STG.E.U8 desc[UR8][R38.64+0x31], R31 ;  /* 0x0000311f2600e986 */ /* 0x0003e4000c101108 */
[----:B-1----:R-:W-:-:S05]  /*29390*/  IMAD.U32 R31, RZ, RZ, UR7 ;  /* 0x00000007ff1f7e24 */ /* 0x002fca000f8e00ff */
        /* <DEDUP_REMOVED lines=9> */
[----:B---3--:R-:W-:-:S04]  /*29430*/  LOP3.LUT R31, R31, 0xff, RZ, 0xc0, !PT ;  /* 0x000000ff1f1f7812 */ /* 0x008fc800078ec0ff */
[----:B------:R-:W-:-:S05]  /*29440*/  F2FP.F16.E4M3.UNPACK_B R31, R31 ;  /* 0x0000001fff1f723e */ /* 0x000fca00020006ff */
[----:B------:R-:W-:-:S05]  /*29450*/  HADD2.F32 R31, -RZ, R31.H0_H0 ;  /* 0x2000001fff1f7230 */ /* 0x000fca0000004100 */
[----:B------:R-:W-:-:S04]  /*29460*/  FMUL R31, R31, UR5 ;  /* 0x000000051f1f7c20 */ /* 0x000fc80008400000 */
[----:B--2---:R-:W-:-:S05]  /*29470*/  FFMA R31, R64, UR4, R31 ;  /* 0x00000004401f7c23 */ /* 0x004fca000800001f */
[----:B------:R-:W-:-:S05]  /*29480*/  F2FP.SATFINITE.E4M3.F32.PACK_AB_MERGE_C R31, RZ, R31, RZ ;  /* 0x0000001fff1f723e */ /* 0x000fca00048070ff */
[----:B------:R1:W-:Y:S02]  /*29490*/  @!P4 STG.E.U8 desc[UR8][R32.64+0x30], R31 ;  /* 0x0000301f2000c986 */ /* 0x0003e4000c101108 */
[----:B-1----:R-:W-:Y:S01]  /*294a0*/  PRMT R31, RZ, 0x7610, R31 ;  /* 0x00007610ff1f7816 */ /* 0x002fe2000000001f */
[----:B------:R-:W1:Y:S05]  /*294b0*/  @!P0 LDC.64 R32, c[0x0][0x5c0] ;  /* 0x00017000ff208b82 */ /* 0x000e6a0000000a00 */
[----:B------:R-:W2:Y:S01]  /*294c0*/  @!P1 LDG.E.U8 R31, desc[UR8][R18.64+0x31] ;  /* 0x00003108121f9981 */ /* 0x000ea2000c1e1100 */
[----:B------:R-:W-:Y:S02]  /*294d0*/  IMAD.U32 R38, RZ, RZ, UR7 ;  /* 0x00000007ff267e24 */ /* 0x000fe4000f8e00ff */
[----:B------:R-:W-:Y:S01]  /*294e0*/  IMAD.U32 R39, RZ, RZ, UR6 ;  /* 0x00000006ff277e24 */ /* 0x000fe2000f8e00ff */
[----:B------:R-:W-:-:S02]  /*294f0*/  LOP3.LUT R0, R0, 0xffffbfff, RZ, 0xc0, !PT ;  /* 0xffffbfff00007812 */ /* 0x000fc400078ec0ff */
[----:B------:R-:W-:Y:S02]  /*29500*/  @!P1 IADD3 R38, P5, P6, R38, UR16, R6 ;  /* 0x0000001026269c10 */ /* 0x000fe4000febe006 */
[----:B------:R-:W-:Y:S02]  /*29510*/  @P0 LOP3.LUT R0, R0, 0x4000, RZ, 0xfc, !PT ;  /* 0x0000400000000812 */ /* 0x000fe400078efcff */
[----:B------:R-:W-:Y:S02]  /*29520*/  @!P1 IADD3.X R39, R39, UR61, R25, P5, P6 ;  /* 0x0000003d27279c10 */ /* 0x000fe4000afec419 */
[----:B0-----:R-:W-:Y:S02]  /*29530*/  @!P1 IADD3 R34, P4, R38, R34, RZ ;  /* 0x0000002226229210 */ /* 0x001fe40007f9e0ff */
[----:B-1----:R-:W-:-:S03]  /*29540*/  @!P0 IADD3 R64, P5, P6, R6, UR16, R32 ;  /* 0x0000001006408c10 */ /* 0x002fc6000febe020 */
[----:B------:R-:W-:Y:S01]  /*29550*/  @!P1 IMAD.X R35, R39, 0x1, R35, P4 ;  /* 0x0000000127239824 */ /* 0x000fe200020e0623 */
[----:B------:R-:W-:Y:S02]  /*29560*/  @!P0 IADD3.X R65, R25, UR61, R33, P5, P6 ;  /* 0x0000003d19418c10 */ /* 0x000fe4000afec421 */
[----:B------:R-:W-:Y:S02]  /*29570*/  LOP3.LUT P6, RZ, R0, 0x8, RZ, 0xc0, !PT ;  /* 0x0000000800ff7812 */ /* 0x000fe400078cc0ff */
[----:B--2---:R-:W-:-:S04]  /*29580*/  LOP3.LUT R31, R31, 0xff, RZ, 0xc0, !PT ;  /* 0x000000ff1f1f7812 */ /* 0x004fc800078ec0ff */
[----:B------:R-:W-:-:S05]  /*29590*/  F2FP.F16.E4M3.UNPACK_B R31, R31 ;  /* 0x0000001fff1f723e */ /* 0x000fca00020006ff */
[----:B------:R-:W-:-:S05]  /*295a0*/  HADD2.F32 R31, -RZ, R31.H0_H0 ;  /* 0x2000001fff1f7230 */ /* 0x000fca0000004100 */
[----:B------:R-:W-:-:S04]  /*295b0*/  FMUL R31, R31, UR5 ;  /* 0x000000051f1f7c20 */ /* 0x000fc80008400000 */
[----:B----4-:R-:W-:Y:S01]  /*295c0*/  FFMA R31, R67, UR4, R31 ;  /* 0x00000004431f7c23 */ /* 0x010fe2000800001f */
[----:B------:R-:W-:Y:S01]  /*295d0*/  LOP3.LUT P0, RZ, R26, 0x80, RZ, 0xc0, !PT ;  /* 0x000000801aff7812 */ /* 0x000fe2000780c0ff */
[----:B------:R-:W2:Y:S03]  /*295e0*/  LDL.LU R67, [R1+0x5c4] ;  /* 0x0005c40001437983 */ /* 0x000ea60000300800 */
[----:B------:R-:W-:-:S05]  /*295f0*/  F2FP.SATFINITE.E4M3.F32.PACK_AB_MERGE_C R31, RZ, R31, RZ ;  /* 0x0000001fff1f723e */ /* 0x000fca00048070ff */
[----:B------:R0:W-:Y:S02]  /*29600*/  @!P1 STG.E.U8 desc[UR8][R34.64+0x31], R31 ;  /* 0x0000311f22009986 */ /* 0x0001e4000c101108 */
[----:B0-----:R-:W-:-:S06]  /*29610*/  PRMT R31, RZ, 0x7610, R31 ;  /* 0x00007610ff1f7816 */ /* 0x001fcc000000001f */
[----:B------:R-:W3:Y:S01]  /*29620*/  @!P6 LDG.E.U8 R31, desc[UR8][R16.64+0x38] ;  /* 0x00003808101fe981 */ /* 0x000ee2000c1e1100 */
[----:B------:R-:W-:-:S04]  /*29630*/  ISETP.GE.AND P5, PT, R3, 0x101, PT ;  /* 0x000001010300780c */ /* 0x000fc80003fa6270 */
[----:B------:R-:W-:-:S13]  /*29640*/  ISETP.LT.OR P5, PT, R24, 0x4a, !P5 ;  /* 0x0000004a1800780c */ /* 0x000fda0006fa1670 */
[----:B------:R-:W0:Y:S01]  /*29650*/  @!P5 LDC.64 R32, c[0x0][0x5c0] ;  /* 0x00017000ff20db82 */ /* 0x000e220000000a00 */
[----:B------:R-:W-:-:S04]  /*29660*/  LOP3.LUT R0, R0, 0xfffffffd, RZ, 0xc0, !PT ;  /* 0xfffffffd00007812 */ /* 0x000fc800078ec0ff */
[----:B------:R-:W-:Y:S02]  /*29670*/  @P5 LOP3.LUT R0, R0, 0x2, RZ, 0xfc, !PT ;  /* 0x0000000200005812 */ /* 0x000fe400078efcff */
[----:B0-----:R-:W-:-:S04]  /*29680*/  @!P5 IADD3 R62, P1, P4, R6, UR16, R32 ;  /* 0x00000010063edc10 */ /* 0x001fc8000fc3e020 */
[----:B------:R-:W-:Y:S02]  /*29690*/  @!P5 IADD3.X R63, R25, UR61, R33, P1, P4 ;  /* 0x0000003d193fdc10 */ /* 0x000fe40008fe8421 */
[----:B---3--:R-:W-:-:S04]  /*296a0*/  LOP3.LUT R31, R31, 0xff, RZ, 0xc0, !PT ;  /* 0x000000ff1f1f7812 */ /* 0x008fc800078ec0ff */
[----:B------:R-:W-:-:S05]  /*296b0*/  F2FP.F16.E4M3.UNPACK_B R31, R31 ;  /* 0x0000001fff1f723e */ /* 0x000fca00020006ff */
[----:B------:R-:W-:-:S05]  /*296c0*/  HADD2.F32 R31, -RZ, R31.H0_H0 ;  /* 0x2000001fff1f7230 */ /* 0x000fca0000004100 */
[----:B------:R-:W-:-:S04]  /*296d0*/  FMUL R31, R31, UR5 ;  /* 0x000000051f1f7c20 */ /* 0x000fc80008400000 */
[----:B-----5:R-:W-:Y:S01]  /*296e0*/  FFMA R31, R66, UR4, R31 ;  /* 0x00000004421f7c23 */ /* 0x020fe2000800001f */
[----:B------:R-:W-:Y:S01]  /*296f0*/  ISETP.LT.OR P5, PT, R24, 0x51, !P3 ;  /* 0x000000511800780c */ /* 0x000fe20005fa1670 */
[----:B------:R-:W-:Y:S01]  /*29700*/  IMAD.U32 R34, RZ, RZ, UR6 ;  /* 0x00000006ff227e24 */ /* 0x000fe2000f8e00ff */
[----:B------:R-:W3:Y:S02]  /*29710*/  LDL.LU R66, [R1+0x5c8] ;  /* 0x0005c80001427983 */ /* 0x000ee40000300800 */
[----:B------:R-:W-:-:S05]  /*29720*/  F2FP.SATFINITE.E4M3.F32.PACK_AB_MERGE_C R31, RZ, R31, RZ ;  /* 0x0000001fff1f723e */ /* 0x000fca00048070ff */
[----:B------:R0:W-:Y:S04]  /*29730*/  @!P6 STG.E.U8 desc[UR8][R50.64+0x38], R31 ;  /* 0x0000381f3200e986 */ /* 0x0001e8000c101108 */
[----:B------:R-:W1:Y:S01]  /*29740*/  @!P5 LDC.64 R32, c[0x0][0x5c0] ;  /* 0x00017000ff20db82 */ /* 0x000e620000000a00 */
[----:B0-----:R-:W-:-:S06]  /*29750*/  PRMT R31, RZ, 0x7610, R31 ;  /* 0x00007610ff1f7816 */ /* 0x001fcc000000001f */
[----:B------:R-:W4:Y:S01]  /*29760*/  @!P0 LDG.E.U8 R31, desc[UR8][R16.64+0x39] ;  /* 0x00003908101f8981 */ /* 0x000f22000c1e1100 */
[----:B-1----:R-:W-:-:S04]  /*29770*/  @!P5 IADD3 R72, P1, P4, R6, UR7, R32 ;  /* 0x000000070648dc10 */ /* 0x002fc8000fc3e020 */
[----:B------:R-:W-:Y:S02]  /*29780*/  @!P5 IADD3.X R73, R25, UR6, R33, P1, P4 ;  /* 0x000000061949dc10 */ /* 0x000fe40008fe8421 */
[----:B------:R-:W-:-:S13]  /*29790*/  ISETP.LT.OR P5, PT, R24, 0x52, !P3 ;  /* 0x000000521800780c */ /* 0x000fda0005fa1670 */
[----:B------:R-:W0:Y:S02]  /*297a0*/  @!P5 LDC.64 R32, c[0x0][0x5c0] ;  /* 0x00017000ff20db82 */ /* 0x000e240000000a00 */
        /* <DEDUP_REMOVED lines=29> */
[----:B------:R-:W-:Y:S02]  /*29980*/  F2FP.SATFINITE.E4M3.F32.PACK_AB_MERGE_C R31, RZ, R31, RZ ;  /* 0x0000001fff1f723e */ /* 0x000fe400048070ff */
[----:B------:R-:W-:Y:S01]  /*29990*/  @!P4 IADD3 R34, P5, P6, R34, UR16, R6 ;  /* 0x000000102222cc10 */ /* 0x000fe2000febe006 */
[----:B------:R-:W4:Y:S04]  /*299a0*/  LDL.LU R80, [R1+0x5d4] ;  /* 0x0005d40001507983 */ /* 0x000f280000300800 */
[----:B------:R0:W-:Y:S01]  /*299b0*/  @!P1 STG.E.U8 desc[UR8][R32.64+0x38], R31 ;  /* 0x0000381f20009986 */ /* 0x0001e2000c101108 */
[----:B------:R-:W-:-:S02]  /*299c0*/  @!P4 IADD3.X R35, R35, UR61, R25, P5, P6 ;  /* 0x0000003d2323cc10 */ /* 0x000fc4000afec419 */
[----:B------:R-:W-:Y:S01]  /*299d0*/  ISETP.LT.OR P2, PT, R24, 0x59, !P3 ;  /* 0x000000591800780c */ /* 0x000fe20005f41670 */
[----:B------:R-:W5:Y:S01]  /*299e0*/  LDL.LU R78, [R1+0x5d8] ;  /* 0x0005d800014e7983 */ /* 0x000f620000300800 */
[----:B0-----:R-:W-:Y:S01]  /*299f0*/  PRMT R31, RZ, 0x7610, R31 ;  /* 0x00007610ff1f7816 */ /* 0x001fe2000000001f */
[----:B------:R-:W0:Y:S01]  /*29a00*/  @!P4 LDC.64 R32, c[0x0][0x5c0] ;  /* 0x00017000ff20cb82 */ /* 0x000e220000000a00 */
[----:B------:R-:W-:Y:S01]  /*29a10*/  LOP3.LUT R26, R26, 0xffffffef, RZ, 0xc0, !PT ;  /* 0xffffffef1a1a7812 */ /* 0x000fe200078ec0ff */
[----:B------:R-:W5:Y:S04]  /*29a20*/  LDL.LU R79, [R1+0x5dc] ;  /* 0x0005dc00014f7983 */ /* 0x000f680000300800 */
[----:B------:R-:W2:Y:S01]  /*29a30*/  @!P4 LDG.E.U8 R31, desc[UR8][R18.64+0x39] ;  /* 0x00003908121fc981 */ /* 0x000ea2000c1e1100 */
[----:B0-----:R-:W-:-:S05]  /*29a40*/  @!P4 IADD3 R32, P1, R34, R32, RZ ;  /* 0x000000202220c210 */ /* 0x001fca0007f3e0ff */
[----:B------:R-:W-:Y:S01]  /*29a50*/  @!P4 IMAD.X R33, R35, 0x1, R33, P1 ;  /* 0x000000012321c824 */ /* 0x000fe200008e0621 */
[----:B------:R-:W-:-:S13]  /*29a60*/  ISETP.LT.OR P1, PT, R24, 0x31, !P0 ;  /* 0x000000311800780c */ /* 0x000fda0004721670 */
[----:B------:R-:W-:Y:S02]  /*29a70*/  @!P1 IMAD.MOV.U32 R34, RZ, RZ, R6 ;  /* 0x000000ffff229224 */ /* 0x000fe400078e0006 */
[----:B------:R-:W-:Y:S02]  /*29a80*/  @!P1 IMAD.MOV.U32 R35, RZ, RZ, R25 ;  /* 0x000000ffff239224 */ /* 0x000fe400078e0019 */
[----:B------:R-:W-:Y:S01]  /*29a90*/  @!P1 IMAD.WIDE.U32 R34, R4, 0x180, R34 ;  /* 0x0000018004229825 */ /* 0x000fe200078e0022 */
[----:B--2---:R-:W-:-:S04]  /*29aa0*/  LOP3.LUT R31, R31, 0xff, RZ, 0xc0, !PT ;  /* 0x000000ff1f1f7812 */ /* 0x004fc800078ec0ff */
[----:B------:R-:W-:-:S05]  /*29ab0*/  F2FP.F16.E4M3.UNPACK_B R31, R31 ;  /* 0x0000001fff1f723e */ /* 0x000fca00020006ff */
[----:B------:R-:W-:-:S05]  /*29ac0*/  HADD2.F32 R31, -RZ, R31.H0_H0 ;  /* 0x2000001fff1f7230 */ /* 0x000fca0000004100 */
[----:B------:R-:W-:-:S04]  /*29ad0*/  FMUL R31, R31, UR5 ;  /* 0x000000051f1f7c20 */ /* 0x000fc80008400000 */
[----:B------:R-:W-:-:S05]  /*29ae0*/  FFMA R31, R67, UR4, R31 ;  /* 0x00000004431f7c23 */ /* 0x000fca000800001f */
[----:B------:R-:W-:-:S05]  /*29af0*/  F2FP.SATFINITE.E4M3.F32.PACK_AB_MERGE_C R31, RZ, R31, RZ ;  /* 0x0000001fff1f723e */ /* 0x000fca00048070ff */
[----:B------:R0:W-:Y:S02]  /*29b00*/  @!P4 STG.E.U8 desc[UR8][R32.64+0x39], R31 ;  /* 0x0000391f2000c986 */ /* 0x0001e4000c101108 */
[----:B0-----:R-:W0:Y:S01]  /*29b10*/  @!P1 LDC.64 R32, c[0x0][0x5c0] ;  /* 0x00017000ff209b82 */ /* 0x001e220000000a00 */
[----:B------:R-:W-:Y:S01]  /*29b20*/  @!P1 IMAD R31, R5, 0x180, RZ ;  /* 0x00000180051f9824 */ /* 0x000fe200078e02ff */
[----:B0-----:R-:W-:-:S04]  /*29b30*/  @!P1 IADD3 R34, P4, R34, R32, RZ ;  /* 0x0000002022229210 */ /* 0x001fc80007f9e0ff */
[--C-:B------:R-:W-:Y:S02]  /*29b40*/  @!P1 IADD3.X R35, R33, R35, R31.reuse, P4, !PT ;  /* 0x0000002321239210 */ /* 0x100fe400027fe41f */
[----:B------:R-:W-:Y:S01]  /*29b50*/  PRMT R31, RZ, 0x7610, R31 ;  /* 0x00007610ff1f7816 */ /* 0x000fe2000000001f */
[----:B------:R-:W0:Y:S05]  /*29b60*/  @!P2 LDC.64 R32, c[0x0][0x5c0] ;  /* 0x00017000ff20ab82 */ /* 0x000e2a0000000a00 */
[----:B------:R-:W2:Y:S01]  /*29b70*/  @!P1 LDG.E.U8 R31, desc[UR8][R20.64+0x30] ;  /* 0x00003008141f9981 */ /* 0x000ea2000c1e1100 */
[----:B0-----:R-:W-:-:S04]  /*29b80*/  @!P2 IADD3 R68, P4, P5, R6, UR7, R32 ;  /* 0x000000070644ac10 */ /* 0x001fc8000fd9e020 */
[----:B------:R-:W-:Y:S02]  /*29b90*/  @!P2 IADD3.X R69, R25, UR6, R33, P4, P5 ;  /* 0x000000061945ac10 */ /* 0x000fe4000a7ea421 */
[----:B--2---:R-:W-:-:S04]  /*29ba0*/  LOP3.LUT R31, R31, 0xff, RZ, 0xc0, !PT ;  /* 0x000000ff1f1f7812 */ /* 0x004fc800078ec0ff */
[----:B------:R-:W-:-:S05]  /*29bb0*/  F2FP.F16.E4M3.UNPACK_B R31, R31 ;  /* 0x0000001fff1f723e */ /* 0x000fca00020006ff */
[----:B------:R-:W-:-:S05]  /*29bc0*/  HADD2.F32 R31, -RZ, R31.H0_H0 ;  /* 0x2000001fff1f7230 */ /* 0x000fca0000004100 */
[----:B------:R-:W-:-:S04]  /*29bd0*/  FMUL R31, R31, UR5 ;  /* 0x000000051f1f7c20 */ /* 0x000fc80008400000 */
[----:B---3--:R-:W-:-:S05]  /*29be0*/  FFMA R31, R66, UR4, R31 ;  /* 0x00000004421f7c23 */ /* 0x008fca000800001f */
        /* <DEDUP_REMOVED lines=9> */
[--C-:B------:R-:W-:Y:S02]  /*29c80*/  @!P1 IADD3.X R35, R35, R33, R31.reuse, P4, !PT ;  /* 0x0000002123239210 */ /* 0x100fe400027fe41f */
[----:B------:R-:W-:-:S06]  /*29c90*/  PRMT R31, RZ, 0x7610, R31 ;  /* 0x00007610ff1f7816 */ /* 0x000fcc000000001f */
[----:B------:R-:W2:Y:S01]  /*29ca0*/  @!P1 LDG.E.U8 R31, desc[UR8][R20.64+0x31] ;  /* 0x00003108141f9981 */ /* 0x000ea2000c1e1100 */
[----:B------:R-:W-:Y:S02]  /*29cb0*/  ISETP.LT.OR P2, PT, R24, 0x5a, !P3 ;  /* 0x0000005a1800780c */ /* 0x000fe40005f41670 */
[----:B------:R-:W-:Y:S02]  /*29cc0*/  @P3 LOP3.LUT R26, R26, 0x10, RZ, 0xfc, !PT ;  /* 0x000000101a1a3812 */ /* 0x000fe400078efcff */
[C---:B------:R-:W-:Y:S02]  /*29cd0*/  LOP3.LUT P3, RZ, R0.reuse, 0x100000, RZ, 0xc0, !PT ;  /* 0x0010000000ff7812 */ /* 0x040fe4000786c0ff */
[----:B------:R-:W-:-:S07]  /*29ce0*/  LOP3.LUT P6, RZ, R0, 0x80000, RZ, 0xc0, !PT ;  /* 0x0008000000ff7812 */ /* 0x000fce00078cc0ff */
[----:B------:R-:W0:Y:S01]  /*29cf0*/  @!P2 LDC.64 R32, c[0x0][0x5c0] ;  /* 0x00017000ff20ab82 */ /* 0x000e220000000a00 */
[----:B--2---:R-:W-:-:S04]  /*29d00*/  LOP3.LUT R31, R31, 0xff, RZ, 0xc0, !PT ;  /* 0x000000ff1f1f7812 */ /* 0x004fc800078ec0ff */
[----:B------:R-:W-:-:S05]  /*29d10*/  F2FP.F16.E4M3.UNPACK_B R31, R31 ;  /* 0x0000001fff1f723e */ /* 0x000fca00020006ff */
[----:B------:R-:W-:-:S05]  /*29d20*/  HADD2.F32 R31, -RZ, R31.H0_H0 ;  /* 0x2000001fff1f7230 */ /* 0x000fca0000004100 */
[----:B------:R-:W-:-:S04]  /*29d30*/  FMUL R31, R31, UR5 ;  /* 0x000000051f1f7c20 */ /* 0x000fc80008400000 */
[----:B----4-:R-:W-:-:S05]  /*29d40*/  FFMA R31, R80, UR4, R31 ;  /* 0x00000004501f7c23 */ /* 0x010fca000800001f */
[----:B------:R-:W-:-:S05]  /*29d50*/  F2FP.SATFINITE.E4M3.F32.PACK_AB_MERGE_C R31, RZ, R31, RZ ;  /* 0x0000001fff1f723e */ /* 0x000fca00048070ff */
[----:B------:R1:W-:Y:S02]  /*29d60*/  @!P1 STG.E.U8 desc[UR8][R34.64+0x31], R31 ;  /* 0x0000311f22009986 */ /* 0x0003e4000c101108 */
[----:B-1----:R-:W-:-:S06]  /*29d70*/  PRMT R31, RZ, 0x7610, R31 ;  /* 0x00007610ff1f7816 */ /* 0x002fcc000000001f */
[----:B------:R-:W2:Y:S01]  /*29d80*/  @!P3 LDG.E.U8 R31, desc[UR8][R22.64+0x30] ;  /* 0x00003008161fb981 */ /* 0x000ea2000c1e1100 */
[----:B0-----:R-:W-:-:S04]  /*29d90*/  @!P2 IADD3 R66, P4, P5, R6, UR7, R32 ;  /* 0x000000070642ac10 */ /* 0x001fc8000fd9e020 */
[----:B------:R-:W-:Y:S02]  /*29da0*/  @!P2 IADD3.X R67, R25, UR6, R33, P4, P5 ;  /* 0x000000061943ac10 */ /* 0x000fe4000a7ea421 */
[----:B------:R-:W-:-:S04]  /*29db0*/  LOP3.LUT P2, RZ, R26, 0x20, RZ, 0xc0, !PT ;  /* 0x000000201aff7812 */ /* 0x000fc8000784c0ff */
[----:B------:R-:W-:-:S13]  /*29dc0*/  ISETP.LT.OR P5, PT, R24, 0x51, !P2 ;  /* 0x000000511800780c */ /* 0x000fda00057a1670 */
[----:B------:R-:W0:Y:S01]  /*29dd0*/  @!P5 LDC.64 R32, c[0x0][0x5c0] ;  /* 0x00017000ff20db82 */ /* 0x000e220000000a00 */
[----:B--2---:R-:W-:-:S04]  /*29de0*/  LOP3.LUT R31, R31, 0xff, RZ, 0xc0, !PT ;  /* 0x000000ff1f1f7812 */ /* 0x004fc800078ec0ff */
[----:B------:R-:W-:-:S05]  /*29df0*/  F2FP.F16.E4M3.UNPACK_B R31, R31 ;  /* 0x0000001fff1f723e */ /* 0x000fca00020006ff */
[----:B------:R-:W-:-:S05]  /*29e00*/  HADD2.F32 R31, -RZ, R31.H0_H0 ;  /* 0x2000001fff1f7230 */ /* 0x000fca0000004100 */
[----:B------:R-:W-:-:S04]  /*29e10*/  FMUL R31, R31, UR5 ;  /* 0x000000051f1f7c20 */ /* 0x000fc80008400000 */
[----:B-----5:R-:W-:Y:S01]  /*29e20*/  FFMA R31, R78, UR4, R31 ;  /* 0x000000044e1f7c23 */ /* 0x020fe2000800001f */
[----:B0-----:R-:W-:Y:S01]  /*29e30*/  @!P5 IADD3 R50, P1, P4, R6, UR60, R32 ;  /* 0x0000003c0632dc10 */ /* 0x001fe2000fc3e020 */
[----:B------:R-:W2:Y:S03]  /*29e40*/  LDL.LU R78, [R1+0x5e0] ;  /* 0x0005e000014e7983 */ /* 0x000ea60000300800 */
[----:B------:R-:W-:-:S05]  /*29e50*/  F2FP.SATFINITE.E4M3.F32.PACK_AB_MERGE_C R31, RZ, R31, RZ ;  /* 0x0000001fff1f723e */ /* 0x000fca00048070ff */
[----:B------:R0:W-:Y:S02]  /*29e60*/  @!P3 STG.E.U8 desc[UR8][R74.64+0x30], R31 ;  /* 0x0000301f4a00b986 */ /* 0x0001e4000c101108 */
[----:B0-----:R-:W-:-:S06]  /*29e70*/  PRMT R31, RZ, 0x7610, R31 ;  /* 0x00007610ff1f7816 */ /* 0x001fcc000000001f */
[----:B------:R-:W3:Y:S01]  /*29e80*/  @!P6 LDG.E.U8 R31, desc[UR8][R22.64+0x31] ;  /* 0x00003108161fe981 */ /* 0x000ee2000c1e1100 */
[----:B------:R-:W-:Y:S02]  /*29e90*/  @!P5 IADD3.X R51, R25, UR10, R33, P1, P4 ;  /* 0x0000000a1933dc10 */ /* 0x000fe40008fe8421 */
[----:B------:R-:W-:-:S13]  /*29ea0*/  ISETP.LT.OR P5, PT, R24, 0x52, !P2 ;  /* 0x000000521800780c */ /* 0x000fda00057a1670 */
[----:B------:R-:W0:Y:S02]  /*29eb0*/  @!P5 LDC.64 R32, c[0x0][0x5c0] ;  /* 0x00017000ff20db82 */ /* 0x000e240000000a00 */
[----:B0-----:R-:W-:-:S04]  /*29ec0*/  @!P5 IADD3 R46, P1, P4, R6, UR60, R32 ;  /* 0x0000003c062edc10 */ /* 0x001fc8000fc3e020 */
[----:B------:R-:W-:Y:S02]  /*29ed0*/  @!P5 IADD3.X R47, R25, UR10, R33, P1, P4 ;  /* 0x0000000a192fdc10 */ /* 0x000fe40008fe8421 */
[----:B------:R-:W-:-:S13]  /*29ee0*/  ISETP.LT.OR P1, PT, R24, 0x39, !P0 ;  /* 0x000000391800780c */ /* 0x000fda0004721670 */
[----:B------:R-:W0:Y:S01]  /*29ef0*/  @!P1 LDC.64 R32, c[0x0][0x5c0] ;  /* 0x00017000ff209b82 */ /* 0x000e220000000a00 */
[----:B------:R-:W-:Y:S02]  /*29f00*/  @!P1 IMAD.MOV.U32 R34, RZ, RZ, R6 ;  /* 0x000000ffff229224 */ /* 0x000fe400078e0006 */
[----:B------:R-:W-:Y:S02]  /*29f10*/  @!P1 IMAD.MOV.U32 R35, RZ, RZ, R25 ;  /* 0x000000ffff239224 */ /* 0x000fe400078e0019 */
[----:B------:R-:W-:-:S03]  /*29f20*/  @!P1 IMAD.WIDE.U32 R34, R4, 0x180, R34 ;  /* 0x0000018004229825 */ /* 0x000fc600078e0022 */
[----:B0-----:R-:W-:Y:S02]  /*29f30*/  @!P1 IADD3 R34, P4, R34, R32, RZ ;  /* 0x0000002022229210 */ /* 0x001fe40007f9e0ff */
[----:B---3--:R-:W-:-:S04]  /*29f40*/  LOP3.LUT R31, R31, 0xff, RZ, 0xc0, !PT ;  /* 0x000000ff1f1f7812 */ /* 0x008fc800078ec0ff */
[----:B------:R-:W-:-:S05]  /*29f50*/  F2FP.F16.E4M3.UNPACK_B R31, R31 ;  /* 0x0000001fff1f723e */ /* 0x000fca00020006ff */
[----:B------:R-:W-:-:S05]  /*29f60*/  HADD2.F32 R31, -RZ, R31.H0_H0 ;  /* 0x2000001fff1f7230 */ /* 0x000fca0000004100 */
[----:B------:R-:W-:-:S04]  /*29f70*/  FMUL R31, R31, UR5 ;  /* 0x000000051f1f7c20 */ /* 0x000fc80008400000 */
[----:B------:R-:W-:Y:S01]  /*29f80*/  FFMA R31, R79, UR4, R31 ;  /* 0x000000044f1f7c23 */ /* 0x000fe2000800001f */
[----:B------:R-:W-:Y:S01]  /*29f90*/  ISETP.LT.OR P3, PT, R24, 0x59, !P2 ;  /* 0x000000591800780c */ /* 0x000fe20005761670 */
[----:B------:R-:W3:Y:S03]  /*29fa0*/  LDL.LU R79, [R1+0x5e4] ;  /* 0x0005e400014f7983 */ /* 0x000ee60000300800 */
[----:B------:R-:W-:-:S05]  /*29fb0*/  F2FP.SATFINITE.E4M3.F32.PACK_AB_MERGE_C R31, RZ, R31, RZ ;  /* 0x0000001fff1f723e */ /* 0x000fca00048070ff */
[----:B------:R0:W-:Y:S02]  /*29fc0*/  @!P6 STG.E.U8 desc[UR8][R70.64+0x31], R31 ;  /* 0x0000311f4600e986 */ /* 0x0001e4000c101108 */
[----:B0-----:R-:W-:-:S05]  /*29fd0*/  @!P1 IMAD R31, R5, 0x180, RZ ;  /* 0x00000180051f9824 */ /* 0x001fca00078e02ff */
[--C-:B------:R-:W-:Y:S02]  /*29fe0*/  @!P1 IADD3.X R35, R33, R35, R31.reuse, P4, !PT ;  /* 0x0000002321239210 */ /* 0x100fe400027fe41f */
[----:B------:R-:W-:Y:S01]  /*29ff0*/  PRMT R31, RZ, 0x7610, R31 ;  /* 0x00007610ff1f7816 */ /* 0x000fe2000000001f */
[----:B------:R-:W0:Y:S05]  /*2a000*/  @!P3 LDC.64 R32, c[0x0][0x5c0] ;  /* 0x00017000ff20bb82 */ /* 0x000e2a0000000a00 */
[----:B------:R-:W4:Y:S01]  /*2a010*/  @!P1 LDG.E.U8 R31, desc[UR8][R20.64+0x38] ;  /* 0x00003808141f9981 */ /* 0x000f22000c1e1100 */
[----:B0-----:R-:W-:-:S04]  /*2a020*/  @!P3 IADD3 R74, P4, P5, R6, UR60, R32 ;  /* 0x0000003c064abc10 */ /* 0x001fc8000fd9e020 */
[----:B------:R-:W-:Y:S02]  /*2a030*/  @!P3 IADD3.X R75, R25, UR10, R33, P4, P5 ;  /* 0x0000000a194bbc10 */ /* 0x000fe4000a7ea421 */
[----:B----4-:R-:W-:-:S04]  /*2a040*/  LOP3.LUT R31, R31, 0xff, RZ, 0xc0, !PT ;  /* 0x000000ff1f1f7812 */ /* 0x010fc800078ec0ff */
[----:B------:R-:W-:-:S05]  /*2a050*/  F2FP.F16.E4M3.UNPACK_B R31, R31 ;  /* 0x0000001fff1f723e */ /* 0x000fca00020006ff */
[----:B------:R-:W-:-:S05]  /*2a060*/  HADD2.F32 R31, -RZ, R31.H0_H0 ;  /* 0x2000001fff1f7230 */ /* 0x000fca0000004100 */
[----:B------:R-:W-:-:S04]  /*2a070*/  FMUL R31, R31, UR5 ;  /* 0x000000051f1f7c20 */ /* 0x000fc80008400000 */
[----:B--2---:R-:W-:Y:S01]  /*2a080*/  FFMA R31, R78, UR4, R31 ;  /* 0x000000044e1f7c23 */ /* 0x004fe2000800001f */
[C---:B------:R-:W-:Y:S01]  /*2a090*/  ISETP.LT.OR P3, PT, R24.reuse, 0x5a, !P2 ;  /* 0x0000005a1800780c */ /* 0x040fe20005761670 */
[----:B------:R-:W2:Y:S03]  /*2a0a0*/  LDL.LU R78, [R1+0x5e8] ;  /* 0x0005e800014e7983 */ /* 0x000ea60000300800 */
[----:B------:R-:W-:Y:S01]  /*2a0b0*/  F2FP.SATFINITE.E4M3.F32.PACK_AB_MERGE_C R31, RZ, R31, RZ ;  /* 0x0000001fff1f723e */ /* 0x000fe200048070ff */
[----:B------:R-:W4:Y:S04]  /*2a0c0*/  LDL.LU R86, [R1+0x5ec] ;  /* 0x0005ec0001567983 */ /* 0x000f280000300800 */
[----:B------:R0:W-:Y:S01]  /*2a0d0*/  @!P1 STG.E.U8 desc[UR8][R34.64+0x38], R31 ;  /* 0x0000381f22009986 */ /* 0x0001e2000c101108 */
[----:B------:R-:W-:-:S02]  /*2a0e0*/  ISETP.LT.OR P1, PT, R24, 0x3a, !P0 ;  /* 0x0000003a1800780c */ /* 0x000fc40004721670 */
[----:B------:R-:W-:Y:S01]  /*2a0f0*/  LOP3.LUT P6, RZ, R0, 0x800000, RZ, 0xc0, !PT ;  /* 0x0080000000ff7812 */ /* 0x000fe200078cc0ff */
[----:B------:R-:W5:Y:S10]  /*2a100*/  LDL.LU R87, [R1+0x5f0] ;  /* 0x0005f00001577983 */ /* 0x000f740000300800 */
[----:B0-----:R-:W0:Y:S01]  /*2a110*/  @!P1 LDC.64 R34, c[0x0][0x5c0] ;  /* 0x00017000ff229b82 */ /* 0x001e220000000a00 */
[----:B------:R-:W-:-:S02]  /*2a120*/  @!P1 IMAD.MOV.U32 R32, RZ, RZ, R6 ;  /* 0x000000ffff209224 */ /* 0x000fc400078e0006 */
[----:B------:R-:W-:Y:S02]  /*2a130*/  @!P1 IMAD.MOV.U32 R33, RZ, RZ, R25 ;  /* 0x000000ffff219224 */ /* 0x000fe400078e0019 */
[----:B------:R-:W-:-:S04]  /*2a140*/  @!P1 IMAD.WIDE.U32 R32, R4, 0x180, R32 ;  /* 0x0000018004209825 */ /* 0x000fc800078e0020 */
[----:B------:R-:W-:Y:S01]  /*2a150*/  @!P1 IMAD R31, R5, 0x180, RZ ;  /* 0x00000180051f9824 */ /* 0x000fe200078e02ff */
[----:B0-----:R-:W-:-:S04]  /*2a160*/  @!P1 IADD3 R34, P4, R32, R34, RZ ;  /* 0x0000002220229210 */ /* 0x001fc80007f9e0ff */
[--C-:B------:R-:W-:Y:S02]  /*2a170*/  @!P1 IADD3.X R35, R35, R33, R31.reuse, P4, !PT ;  /* 0x0000002123239210 */ /* 0x100fe400027fe41f */
[----:B------:R-:W-:Y:S01]  /*2a180*/  PRMT R31, RZ, 0x7610, R31 ;  /* 0x00007610ff1f7816 */ /* 0x000fe2000000001f */
[----:B------:R-:W0:Y:S05]  /*2a190*/  @!P3 LDC.64 R32, c[0x0][0x5c0] ;  /* 0x00017000ff20bb82 */ /* 0x000e2a0000000a00 */
[----:B------:R-:W3:Y:S01]  /*2a1a0*/  @!P1 LDG.E.U8 R31, desc[UR8][R20.64+0x39] ;  /* 0x00003908141f9981 */ /* 0x000ee2000c1e1100 */
[----:B0-----:R-:W-:-:S04]  /*2a1b0*/  @!P3 IADD3 R70, P4, P5, R6, UR60, R32 ;  /* 0x0000003c0646bc10 */ /* 0x001fc8000fd9e020 */
[----:B------:R-:W-:Y:S02]  /*2a1c0*/  @!P3 IADD3.X R71, R25, UR10, R33, P4, P5 ;  /* 0x0000000a1947bc10 */ /* 0x000fe4000a7ea421 */
[----:B------:R-:W-:Y:S02]  /*2a1d0*/  LOP3.LUT P5, RZ, R0, 0x1000000, RZ, 0xc0, !PT ;  /* 0x0100000000ff7812 */ /* 0x000fe400078ac0ff */
[----:B---3--:R-:W-:-:S04]  /*2a1e0*/  LOP3.LUT R31, R31, 0xff, RZ, 0xc0, !PT ;  /* 0x000000ff1f1f7812 */ /* 0x008fc800078ec0ff */
[----:B------:R-:W-:-:S05]  /*2a1f0*/  F2FP.F16.E4M3.UNPACK_B R31, R31 ;  /* 0x0000001fff1f723e */ /* 0x000fca00020006ff */
[----:B------:R-:W-:-:S05]  /*2a200*/  HADD2.F32 R31, -RZ, R31.H0_H0 ;  /* 0x2000001fff1f7230 */ /* 0x000fca0000004100 */
[----:B------:R-:W-:-:S04]  /*2a210*/  FMUL R31, R31, UR5 ;  /* 0x000000051f1f7c20 */ /* 0x000fc80008400000 */
[----:B------:R-:W-:-:S05]  /*2a220*/  FFMA R31, R79, UR4, R31 ;  /* 0x000000044f1f7c23 */ /* 0x000fca000800001f */
[----:B------:R-:W-:-:S05]  /*2a230*/  F2FP.SATFINITE.E4M3.F32.PACK_AB_MERGE_C R31, RZ, R31, RZ ;  /* 0x0000001fff1f723e */ /* 0x000fca00048070ff */
[----:B------:R0:W-:Y:S02]  /*2a240*/  @!P1 STG.E.U8 desc[UR8][R34.64+0x39], R31 ;  /* 0x0000391f22009986 */ /* 0x0001e4000c101108 */
[----:B0-----:R-:W-:-:S06]  /*2a250*/  PRMT R31, RZ, 0x7610, R31 ;  /* 0x00007610ff1f7816 */ /* 0x001fcc000000001f */
[----:B------:R-:W3:Y:S01]  /*2a260*/  @!P5 LDG.E.U8 R31, desc[UR8][R22.64+0x38] ;  /* 0x00003808161fd981 */ /* 0x000ee2000c1e1100 */
[----:B------:R-:W-:-:S04]  /*2a270*/  LOP3.LUT R26, R26, 0xfffffffe, RZ, 0xc0, !PT ;  /* 0xfffffffe1a1a7812 */ /* 0x000fc800078ec0ff */
[----:B------:R-:W-:Y:S02]  /*2a280*/  @P0 LOP3.LUT R26, R26, 0x1, RZ, 0xfc, !PT ;  /* 0x000000011a1a0812 */ /* 0x000fe400078efcff */
[----:B------:R-:W-:-:S04]  /*2a290*/  ISETP.GE.AND P0, PT, R3, 0x101, PT ;  /* 0x000001010300780c */ /* 0x000fc80003f06270 */
[----:B------:R-:W-:-:S13]  /*2a2a0*/  ISETP.LT.OR P3, PT, R24, 0x51, !P0 ;  /* 0x000000511800780c */ /* 0x000fda0004761670 */
[----:B------:R-:W0:Y:S01]  /*2a2b0*/  @!P3 LDC.64 R32, c[0x0][0x5c0] ;  /* 0x00017000ff20bb82 */ /* 0x000e220000000a00 */
[----:B------:R-:W-:-:S04]  /*2a2c0*/  LOP3.LUT R0, R0, 0xffbfffff, RZ, 0xc0, !PT ;  /* 0xffbfffff00007812 */ /* 0x000fc800078ec0ff */
[----:B------:R-:W-:Y:S02]  /*2a2d0*/  @P3 LOP3.LUT R0, R0, 0x400000, RZ, 0xfc, !PT ;  /* 0x0040000000003812 */ /* 0x000fe400078efcff */
[----:B0-----:R-:W-:Y:S02]  /*2a2e0*/  @!P3 IADD3 R80, P1, P4, R6, UR16, R32 ;  /* 0x000000100650bc10 */ /* 0x001fe4000fc3e020 */
[----:B---3--:R-:W-:-:S04]  /*2a2f0*/  LOP3.LUT R31, R31, 0xff, RZ, 0xc0, !PT ;  /* 0x000000ff1f1f7812 */ /* 0x008fc800078ec0ff */
[----:B------:R-:W-:-:S05]  /*2a300*/  F2FP.F16.E4M3.UNPACK_B R31, R31 ;  /* 0x0000001fff1f723e */ /* 0x000fca00020006ff */
[----:B------:R-:W-:-:S05]  /*2a310*/  HADD2.F32 R31, -RZ, R31.H0_H0 ;  /* 0x2000001fff1f7230 */ /* 0x000fca0000004100 */
[----:B------:R-:W-:-:S04]  /*2a320*/  FMUL R31, R31, UR5 ;  /* 0x000000051f1f7c20 */ /* 0x000fc80008400000 */
[----:B--2---:R-:W-:-:S05]  /*2a330*/  FFMA R31, R78, UR4, R31 ;  /* 0x000000044e1f7c23 */ /* 0x004fca000800001f */
[----:B------:R-:W-:-:S05]  /*2a340*/  F2FP.SATFINITE.E4M3.F32.PACK_AB_MERGE_C R31, RZ, R31, RZ ;  /* 0x0000001fff1f723e */ /* 0x000fca00048070ff */
[----:B------:R0:W-:Y:S02]  /*2a350*/  @!P5 STG.E.U8 desc[UR8][R84.64+0x38], R31 ;  /* 0x0000381f5400d986 */ /* 0x0001e4000c101108 */
[----:B0-----:R-:W-:-:S06]  /*2a360*/  PRMT R31, RZ, 0x7610, R31 ;  /* 0x00007610ff1f7816 */ /* 0x001fcc000000001f */
[----:B------:R-:W2:Y:S01]  /*2a370*/  @!P6 LDG.E.U8 R31, desc[UR8][R22.64+0x39] ;  /* 0x00003908161fe981 */ /* 0x000ea2000c1e1100 */
[----:B------:R-:W-:Y:S02]  /*2a380*/  @!P3 IADD3.X R81, R25, UR61, R33, P1, P4 ;  /* 0x0000003d1951bc10 */ /* 0x000fe40008fe8421 */
[----:B------:R-:W-:-:S13]  /*2a390*/  ISETP.LT.OR P3, PT, R24, 0x52, !P0 ;  /* 0x000000521800780c */ /* 0x000fda0004761670 */
[----:B------:R-:W0:Y:S01]  /*2a3a0*/  @!P3 LDC.64 R32, c[0x0][0x5c0] ;  /* 0x00017000ff20bb82 */ /* 0x000e220000000a00 */
[----:B------:R-:W-:Y:S02]  /*2a3b0*/  ISETP.LT.OR P5, PT, R24, 0x59, !P0 ;  /* 0x000000591800780c */ /* 0x000fe400047a1670 */
[----:B------:R-:W-:Y:S02]  /*2a3c0*/  LOP3.LUT R0, R0, 0xffdfffff, RZ, 0xc0, !PT ;  /* 0xffdfffff00007812 */ /* 0x000fe400078ec0ff */
[----:B0-----:R-:W-:-:S04]  /*2a3d0*/  @!P3 IADD3 R78, P1, P4, R6, UR16, R32 ;  /* 0x00000010064ebc10 */ /* 0x001fc8000fc3e020 */
[----:B------:R-:W-:-:S05]  /*2a3e0*/  @!P3 IADD3.X R79, R25, UR61, R33, P1, P4 ;  /* 0x0000003d194fbc10 */ /* 0x000fca0008fe8421 */
[----:B------:R-:W0:Y:S01]  /*2a3f0*/  @!P5 LDC.64 R32, c[0x0][0x5c0] ;  /* 0x00017000ff20db82 */ /* 0x000e220000000a00 */
[----:B------:R-:W-:-:S04]  /*2a400*/  @P3 LOP3.LUT R0, R0, 0x200000, RZ, 0xfc, !PT ;  /* 0x0020000000003812 */ /* 0x000fc800078efcff */
        /* <DEDUP_REMOVED lines=8> */
[----:B--2---:R-:W-:-:S04]  /*2a490*/  LOP3.LUT R31, R31, 0xff, RZ, 0xc0, !PT ;  /* 0x000000ff1f1f7812 */ /* 0x004fc800078ec0ff */
[----:B------:R-:W-:-:S05]  /*2a4a0*/  F2FP.F16.E4M3.UNPACK_B R31, R31 ;  /* 0x0000001fff1f723e */ /* 0x000fca00020006ff */
[----:B------:R-:W-:-:S05]  /*2a4b0*/  HADD2.F32 R31, -RZ, R31.H0_H0 ;  /* 0x2000001fff1f7230 */ /* 0x000fca0000004100 */
[----:B------:R-:W-:-:S04]  /*2a4c0*/  FMUL R31, R31, UR5 ;  /* 0x000000051f1f7c20 */ /* 0x000fc80008400000 */
[----:B----4-:R-:W-:Y:S02]  /*2a4d0*/  FFMA R31, R86, UR4, R31 ;  /* 0x00000004561f7c23 */ /* 0x010fe4000800001f */
[----:B------:R-:W2:Y:S03]  /*2a4e0*/  LDL.LU R86, [R1+0x5f4] ;  /* 0x0005f40001567983 */ /* 0x000ea60000300800 */
[----:B------:R-:W-:Y:S01]  /*2a4f0*/  F2FP.SATFINITE.E4M3.F32.PACK_AB_MERGE_C R31, RZ, R31, RZ ;  /* 0x0000001fff1f723e */ /* 0x000fe200048070ff */
[----:B------:R-:W3:Y:S04]  /*2a500*/  LDL.LU R88, [R1+0x5f8] ;  /* 0x0005f80001587983 */ /* 0x000ee80000300800 */
[----:B------:R0:W-:Y:S01]  /*2a510*/  @!P6 STG.E.U8 desc[UR8][R82.64+0x39], R31 ;  /* 0x0000391f5200e986 */ /* 0x0001e2000c101108 */
[----:B------:R-:W-:-:S03]  /*2a520*/  LOP3.LUT P3, RZ, R26, 0x10, RZ, 0xc0, !PT ;  /* 0x000000101aff7812 */ /* 0x000fc6000786c0ff */
[----:B------:R-:W4:Y:S01]  /*2a530*/  LDL.LU R90, [R1+0x5fc] ;  /* 0x0005fc00015a7983 */ /* 0x000f220000300800 */
[----:B0-----:R-:W-:-:S03]  /*2a540*/  @!P5 IADD3 R82, P1, P4, R6, UR16, R32 ;  /* 0x000000100652dc10 */ /* 0x001fc6000fc3e020 */
[----:B------:R-:W4:Y:S01]  /*2a550*/  LDL.LU R94, [R1+0x600] ;  /* 0x00060000015e7983 */ /* 0x000f220000300800 */
[----:B------:R-:W-:-:S03]  /*2a560*/  @!P5 IADD3.X R83, R25, UR61, R33, P1, P4 ;  /* 0x0000003d1953dc10 */ /* 0x000fc60008fe8421 */
[----:B------:R-:W4:Y:S01]  /*2a570*/  LDL.LU R95, [R1+0x604] ;  /* 0x00060400015f7983 */ /* 0x000f220000300800 */
[----:B------:R-:W-:-:S04]  /*2a580*/  ISETP.GE.AND P5, PT, R3, 0x1, PT ;  /* 0x000000010300780c */ /* 0x000fc80003fa6270 */
[----:B------:R-:W-:Y:S02]  /*2a590*/  ISETP.LT.OR P1, PT, R24, 0x41, !P5 ;  /* 0x000000411800780c */ /* 0x000fe40006f21670 */
[----:B------:R-:W-:-:S11]  /*2a5a0*/  PRMT R31, RZ, 0x7610, R31 ;  /* 0x00007610ff1f7816 */ /* 0x000fd6000000001f */
[----:B------:R-:W5:Y:S01]  /*2a5b0*/  @!P1 LDG.E.U8 R31, desc[UR8][R8.64+0x40] ;  /* 0x00004008081f9981 */ /* 0x000f62000c1e1100 */
[----:B------:R-:W0:Y:S02]  /*2a5c0*/  @!P1 LDC.64 R32, c[0x0][0x5c0] ;  /* 0x00017000ff209b82 */ /* 0x000e240000000a00 */
[----:B0-----:R-:W-:-:S05]  /*2a5d0*/  @!P1 IADD3 R32, P4, R6, R32, RZ ;  /* 0x0000002006209210 */ /* 0x001fca0007f9e0ff */
[----:B------:R-:W-:Y:S01]  /*2a5e0*/  @!P1 IMAD.X R33, R25, 0x1, R33, P4 ;  /* 0x0000000119219824 */ /* 0x000fe200020e0621 */
[----:B-----5:R-:W-:-:S04]  /*2a5f0*/  LOP3.LUT R31, R31, 0xff, RZ, 0xc0, !PT ;  /* 0x000000ff1f1f7812 */ /* 0x020fc800078ec0ff */
[----:B------:R-:W-:-:S05]  /*2a600*/  F2FP.F16.E4M3.UNPACK_B R31, R31 ;  /* 0x0000001fff1f723e */ /* 0x000fca00020006ff */
[----:B------:R-:W-:-:S05]  /*2a610*/  HADD2.F32 R31, -RZ, R31.H0_H0 ;  /* 0x2000001fff1f7230 */ /* 0x000fca0000004100 */
[----:B------:R-:W-:-:S04]  /*2a620*/  FMUL R31, R31, UR5 ;  /* 0x000000051f1f7c20 */ /* 0x000fc80008400000 */
[----:B------:R-:W-:-:S05]  /*2a630*/  FFMA R31, R87, UR4, R31 ;  /* 0x00000004571f7c23 */ /* 0x000fca000800001f */
[----:B------:R-:W-:-:S05]  /*2a640*/  F2FP.SATFINITE.E4M3.F32.PACK_AB_MERGE_C R31, RZ, R31, RZ ;  /* 0x0000001fff1f723e */ /* 0x000fca00048070ff */
[----:B------:R0:W-:Y:S01]  /*2a650*/  @!P1 STG.E.U8 desc[UR8][R32.64+0x40], R31 ;  /* 0x0000401f20009986 */ /* 0x0001e2000c101108 */
[----:B------:R-:W-:Y:S02]  /*2a660*/  ISETP.LT.OR P1, PT, R24, 0x42, !P5 ;  /* 0x000000421800780c */ /* 0x000fe40006f21670 */
[----:B0-----:R-:W-:-:S11]  /*2a670*/  PRMT R31, RZ, 0x7610, R31 ;  /* 0x00007610ff1f7816 */ /* 0x001fd6000000001f */
[----:B------:R-:W0:Y:S01]  /*2a680*/  @!P1 LDC.64 R32, c[0x0][0x5c0] ;  /* 0x00017000ff209b82 */ /* 0x000e220000000a00 */
[----:B------:R-:W5:Y:S01]  /*2a690*/  @!P1 LDG.E.U8 R31, desc[UR8][R8.64+0x41] ;  /* 0x00004108081f9981 */ /* 0x000f62000c1e1100 */
[----:B------:R-:W-:Y:S02]  /*2a6a0*/  ISETP.LT.OR P6, PT, R24, 0x41, !P3 ;  /* 0x000000411800780c */ /* 0x000fe40005fc1670 */
[----:B0-----:R-:W-:-:S05]  /*2a6b0*/  @!P1 IADD3 R32, P4, R6, R32, RZ ;  /* 0x0000002006209210 */ /* 0x001fca0007f9e0ff */
[----:B------:R-:W-:Y:S01]  /*2a6c0*/  @!P1 IMAD.X R33, R25, 0x1, R33, P4 ;  /* 0x0000000119219824 */ /* 0x000fe200020e0621 */
[----:B-----5:R-:W-:-:S04]  /*2a6d0*/  LOP3.LUT R31, R31, 0xff, RZ, 0xc0, !PT ;  /* 0x000000ff1f1f7812 */ /* 0x020fc800078ec0ff */
        /* <DEDUP_REMOVED lines=8> */
[----:B------:R-:W-:-:S04]  /*2a760*/  LOP3.LUT R26, R26, 0xfffffff7, RZ, 0xc0, !PT ;  /* 0xfffffff71a1a7812 */ /* 0x000fc800078ec0ff */
[----:B------:R-:W-:Y:S02]  /*2a770*/  @P0 LOP3.LUT R26, R26, 0x8, RZ, 0xfc, !PT ;  /* 0x000000081a1a0812 */ /* 0x000fe400078efcff */
[----:B------:R-:W-:-:S13]  /*2a780*/  ISETP.LT.OR P0, PT, R24, 0x61, !P3 ;  /* 0x000000611800780c */ /* 0x000fda0005f01670 */
[----:B------:R-:W0:Y:S02]  /*2a790*/  @!P0 LDC.64 R32, c[0x0][0x5c0] ;  /* 0x00017000ff208b82 */ /* 0x000e240000000a00 */
[----:B0-----:R-:W-:-:S04]  /*2a7a0*/  @!P0 IADD3 R86, P1, P4, R6, UR7, R32 ;  /* 0x0000000706568c10 */ /* 0x001fc8000fc3e020 */
[----:B------:R-:W-:Y:S02]  /*2a7b0*/  @!P0 IADD3.X R87, R25, UR6, R33, P1, P4 ;  /* 0x0000000619578c10 */ /* 0x000fe40008fe8421 */
[----:B------:R-:W-:-:S13]  /*2a7c0*/  ISETP.LT.OR P0, PT, R24, 0x62, !P3 ;  /* 0x000000621800780c */ /* 0x000fda0005f01670 */
[----:B------:R-:W0:Y:S01]  /*2a7d0*/  @!P0 LDC.64 R32, c[0x0][0x5c0] ;  /* 0x00017000ff208b82 */ /* 0x000e220000000a00 */
[----:B--2---:R-:W-:-:S04]  /*2a7e0*/  LOP3.LUT R31, R31, 0xff, RZ, 0xc0, !PT ;  /* 0x000000ff1f1f7812 */ /* 0x004fc800078ec0ff */
[----:B------:R-:W-:-:S05]  /*2a7f0*/  F2FP.F16.E4M3.UNPACK_B R31, R31 ;  /* 0x0000001fff1f723e */ /* 0x000fca00020006ff */
[----:B------:R-:W-:-:S05]  /*2a800*/  HADD2.F32 R31, -RZ, R31.H0_H0 ;  /* 0x2000001fff1f7230 */ /* 0x000fca0000004100 */
[----:B------:R-:W-:-:S04]  /*2a810*/  FMUL R31, R31, UR5 ;  /* 0x000000051f1f7c20 */ /* 0x000fc80008400000 */
[----:B---3--:R-:W-:-:S05]  /*2a820*/  FFMA R31, R88, UR4, R31 ;  /* 0x00000004581f7c23 */ /* 0x008fca000800001f */
[----:B------:R-:W-:-:S05]  /*2a830*/  F2FP.SATFINITE.E4M3.F32.PACK_AB_MERGE_C R31, RZ, R31, RZ ;  /* 0x0000001fff1f723e */ /* 0x000fca00048070ff */
[----:B------:R1:W-:Y:S01]  /*2a840*/  @!P6 STG.E.U8 desc[UR8][R58.64+0x40], R31 ;  /* 0x0000401f3a00e986 */ /* 0x0003e2000c101108 */
[----:B------:R-:W-:Y:S02]  /*2a850*/  ISETP.LT.OR P6, PT, R24, 0x42, !P3 ;  /* 0x000000421800780c */ /* 0x000fe40005fc1670 */
[----:B-1----:R-:W-:-:S11]  /*2a860*/  PRMT R31, RZ, 0x7610, R31 ;  /* 0x00007610ff1f7816 */ /* 0x002fd6000000001f */
[----:B------:R-:W2:Y:S01]  /*2a870*/  @!P6 LDG.E.U8 R31, desc[UR8][R10.64+0x41] ;  /* 0x000041080a1fe981 */ /* 0x000ea2000c1e1100 */
        /* <DEDUP_REMOVED lines=12> */
[----:B----4-:R-:W-:Y:S01]  /*2a940*/  FFMA R31, R90, UR4, R31 ;  /* 0x000000045a1f7c23 */ /* 0x010fe2000800001f */
[----:B0-----:R-:W-:-:S04]  /*2a950*/  @!P0 IADD3 R90, P1, P4, R6, UR7, R32 ;  /* 0x00000007065a8c10 */ /* 0x001fc8000fc3e020 */
[----:B------:R-:W-:Y:S02]  /*2a960*/  @!P0 IADD3.X R91, R25, UR6, R33, P1, P4 ;  /* 0x00000006195b8c10 */ /* 0x000fe40008fe8421 */
[----:B------:R-:W-:Y:S02]  /*2a970*/  ISETP.LT.OR P1, PT, R24, 0x49, !P5 ;  /* 0x000000491800780c */ /* 0x000fe40006f21670 */
[----:B------:R-:W-:-:S05]  /*2a980*/  F2FP.SATFINITE.E4M3.F32.PACK_AB_MERGE_C R31, RZ, R31, RZ ;  /* 0x0000001fff1f723e */ /* 0x000fca00048070ff */
[----:B------:R0:W-:Y:S06]  /*2a990*/  @!P6 STG.E.U8 desc[UR8][R56.64+0x41], R31 ;  /* 0x0000411f3800e986 */ /* 0x0001ec000c101108 */
[----:B------:R-:W1:Y:S01]  /*2a9a0*/  @!P1 LDC.64 R32, c[0x0][0x5c0] ;  /* 0x00017000ff209b82 */ /* 0x000e620000000a00 */
[----:B0-----:R-:W-:-:S06]  /*2a9b0*/  PRMT R31, RZ, 0x7610, R31 ;  /* 0x00007610ff1f7816 */ /* 0x001fcc000000001f */
[----:B------:R-:W2:Y:S01]  /*2a9c0*/  @!P1 LDG.E.U8 R31, desc[UR8][R8.64+0x48] ;  /* 0x00004808081f9981 */ /* 0x000ea2000c1e1100 */
[----:B-1----:R-:W-:-:S05]  /*2a9d0*/  @!P1 IADD3 R32, P4, R6, R32, RZ ;  /* 0x0000002006209210 */ /* 0x002fca0007f9e0ff */
[----:B------:R-:W-:Y:S01]  /*2a9e0*/  @!P1 IMAD.X R33, R25, 0x1, R33, P4 ;  /* 0x0000000119219824 */ /* 0x000fe200020e0621 */
[----:B--2---:R-:W-:-:S04]  /*2a9f0*/  LOP3.LUT R31, R31, 0xff, RZ, 0xc0, !PT ;  /* 0x000000ff1f1f7812 */ /* 0x004fc800078ec0ff */
[----:B------:R-:W-:-:S05]  /*2aa00*/  F2FP.F16.E4M3.UNPACK_B R31, R31 ;  /* 0x0000001fff1f723e */ /* 0x000fca00020006ff */
[----:B------:R-:W-:-:S05]  /*2aa10*/  HADD2.F32 R31, -RZ, R31.H0_H0 ;  /* 0x2000001fff1f7230 */ /* 0x000fca0000004100 */
[----:B------:R-:W-:-:S04]  /*2aa20*/  FMUL R31, R31, UR5 ;  /* 0x000000051f1f7c20 */ /* 0x000fc80008400000 */
[----:B------:R-:W-:Y:S01]  /*2aa30*/  FFMA R31, R94, UR4, R31 ;  /* 0x000000045e1f7c23 */ /* 0x000fe2000800001f */
[----:B------:R-:W-:Y:S01]  /*2aa40*/  LOP3.LUT P6, RZ, R0, 0x400, RZ, 0xc0, !PT ;  /* 0x0000040000ff7812 */ /* 0x000fe200078cc0ff */
[----:B------:R-:W2:Y:S03]  /*2aa50*/  LDL.LU R94, [R1+0x608] ;  /* 0x00060800015e7983 */ /* 0x000ea60000300800 */
[----:B------:R-:W-:-:S05]  /*2aa60*/  F2FP.SATFINITE.E4M3.F32.PACK_AB_MERGE_C R31, RZ, R31, RZ ;  /* 0x0000001fff1f723e */ /* 0x000fca00048070ff */
[----:B------:R0:W-:Y:S01]  /*2aa70*/  @!P1 STG.E.U8 desc[UR8][R32.64+0x48], R31 ;  /* 0x0000481f20009986 */ /* 0x0001e2000c101108 */
[----:B------:R-:W-:Y:S02]  /*2aa80*/  ISETP.LT.OR P1, PT, R24, 0x4a, !P5 ;  /* 0x0000004a1800780c */ /* 0x000fe40006f21670 */
[----:B0-----:R-:W-:-:S11]  /*2aa90*/  PRMT R31, RZ, 0x7610, R31 ;  /* 0x00007610ff1f7816 */ /* 0x001fd6000000001f */
[----:B------:R-:W0:Y:S01]  /*2aaa0*/  @!P1 LDC.64 R32, c[0x0][0x5c0] ;  /* 0x00017000ff209b82 */ /* 0x000e220000000a00 */
[----:B------:R-:W3:Y:S01]  /*2aab0*/  @!P1 LDG.E.U8 R31, desc[UR8][R8.64+0x49] ;  /* 0x00004908081f9981 */ /* 0x000ee2000c1e1100 */
[----:B0-----:R-:W-:-:S05]  /*2aac0*/  @!P1 IADD3 R32, P4, R6, R32, RZ ;  /* 0x0000002006209210 */ /* 0x001fca0007f9e0ff */
[----:B------:R-:W-:Y:S01]  /*2aad0*/  @!P1 IMAD.X R33, R25, 0x1, R33, P4 ;  /* 0x0000000119219824 */ /* 0x000fe200020e0621 */
[----:B---3--:R-:W-:-:S04]  /*2aae0*/  LOP3.LUT R31, R31, 0xff, RZ, 0xc0, !PT ;  /* 0x000000ff1f1f7812 */ /* 0x008fc800078ec0ff */
[----:B------:R-:W-:-:S05]  /*2aaf0*/  F2FP.F16.E4M3.UNPACK_B R31, R31 ;  /* 0x0000001fff1f723e */ /* 0x000fca00020006ff */
[----:B------:R-:W-:-:S05]  /*2ab00*/  HADD2.F32 R31, -RZ, R31.H0_H0 ;  /* 0x2000001fff1f7230 */ /* 0x000fca0000004100 */
[----:B------:R-:W-:-:S04]  /*2ab10*/  FMUL R31, R31, UR5 ;  /* 0x000000051f1f7c20 */ /* 0x000fc80008400000 */
[----:B------:R-:W-:Y:S01]  /*2ab20*/  FFMA R31, R95, UR4, R31 ;  /* 0x000000045f1f7c23 */ /* 0x000fe2000800001f */
[----:B------:R-:W-:Y:S01]  /*2ab30*/  LOP3.LUT R26, R26, 0xfffffffb, RZ, 0xc0, !PT ;  /* 0xfffffffb1a1a7812 */ /* 0x000fe200078ec0ff */
[----:B------:R-:W3:Y:S03]  /*2ab40*/  LDL.LU R95, [R1+0x60c] ;  /* 0x00060c00015f7983 */ /* 0x000ee60000300800 */
[----:B------:R-:W-:-:S05]  /*2ab50*/  F2FP.SATFINITE.E4M3.F32.PACK_AB_MERGE_C R31, RZ, R31, RZ ;  /* 0x0000001fff1f723e */ /* 0x000fca00048070ff */
[----:B------:R0:W-:Y:S02]  /*2ab60*/  @!P1 STG.E.U8 desc[UR8][R32.64+0x49], R31 ;  /* 0x0000491f20009986 */ /* 0x0001e4000c101108 */
[----:B0-----:R-:W-:-:S06]  /*2ab70*/  PRMT R31, RZ, 0x7610, R31 ;  /* 0x00007610ff1f7816 */ /* 0x001fcc000000001f */
[----:B------:R-:W4:Y:S01]  /*2ab80*/  @!P6 LDG.E.U8 R31, desc[UR8][R10.64+0x48] ;  /* 0x000048080a1fe981 */ /* 0x000f22000c1e1100 */
[----:B------:R-:W-:Y:S02]  /*2ab90*/  @P3 LOP3.LUT R26, R26, 0x4, RZ, 0xfc, !PT ;  /* 0x000000041a1a3812 */ /* 0x000fe400078efcff */
[----:B------:R-:W-:Y:S02]  /*2aba0*/  LOP3.LUT P3, RZ, R0, 0x80, RZ, 0xc0, !PT ;  /* 0x0000008000ff7812 */ /* 0x000fe4000786c0ff */
[----:B----4-:R-:W-:-:S04]  /*2abb0*/  LOP3.LUT R31, R31, 0xff, RZ, 0xc0, !PT ;  /* 0x000000ff1f1f7812 */ /* 0x010fc800078ec0ff */
[----:B------:R-:W-:-:S05]  /*2abc0*/  F2FP.F16.E4M3.UNPACK_B R31, R31 ;  /* 0x0000001fff1f723e */ /* 0x000fca00020006ff */
[----:B------:R-:W-:-:S05]  /*2abd0*/  HADD2.F32 R31, -RZ, R31.H0_H0 ;  /* 0x2000001fff1f7230 */ /* 0x000fca0000004100 */
[----:B------:R-:W-:-:S04]  /*2abe0*/  FMUL R31, R31, UR5 ;  /* 0x000000051f1f7c20 */ /* 0x000fc80008400000 */
[----:B--2---:R-:W-:Y:S01]  /*2abf0*/  FFMA R31, R94, UR4, R31 ;  /* 0x000000045e1f7c23 */ /* 0x004fe2000800001f */
[----:B------:R-:W-:Y:S01]  /*2ac00*/  ISETP.LT.OR P0, PT, R24, 0x61, !P2 ;  /* 0x000000611800780c */ /* 0x000fe20005701670 */
[----:B------:R-:W2:Y:S03]  /*2ac10*/  LDL.LU R94, [R1+0x610] ;  /* 0x00061000015e7983 */ /* 0x000ea60000300800 */
[----:B------:R-:W-:Y:S01]  /*2ac20*/  F2FP.SATFINITE.E4M3.F32.PACK_AB_MERGE_C R31, RZ, R31, RZ ;  /* 0x0000001fff1f723e */ /* 0x000fe200048070ff */
[----:B------:R-:W4:Y:S04]  /*2ac30*/  LDL.LU R97, [R1+0x614] ;  /* 0x0006140001617983 */ /* 0x000f280000300800 */
[----:B------:R0:W-:Y:S01]  /*2ac40*/  @!P6 STG.E.U8 desc[UR8][R60.64+0x48], R31 ;  /* 0x0000481f3c00e986 */ /* 0x0001e2000c101108 */
[----:B------:R-:W-:-:S03]  /*2ac50*/  LOP3.LUT R0, R0, 0xfffff7ff, RZ, 0xc0, !PT ;  /* 0xfffff7ff00007812 */ /* 0x000fc600078ec0ff */
[----:B------:R-:W1:Y:S01]  /*2ac60*/  @!P0 LDC.64 R32, c[0x0][0x5c0] ;  /* 0x00017000ff208b82 */ /* 0x000e620000000a00 */
[----:B------:R-:W-:Y:S01]  /*2ac70*/  IMAD.U32 R34, RZ, RZ, UR6 ;  /* 0x00000006ff227e24 */ /* 0x000fe2000f8e00ff */
[----:B------:R-:W5:Y:S01]  /*2ac80*/  LDL.LU R96, [R1+0x618] ;  /* 0x0006180001607983 */ /* 0x000f620000300800 */
[----:B0-----:R-:W-:-:S06]  /*2ac90*/  PRMT R31, RZ, 0x7610, R31 ;  /* 0x00007610ff1f7816 */ /* 0x001fcc000000001f */
[----:B------:R-:W3:Y:S01]  /*2aca0*/  @!P3 LDG.E.U8 R31, desc[UR8][R10.64+0x49] ;  /* 0x000049080a1fb981 */ /* 0x000ee2000c1e1100 */
[----:B------:R-:W-:-:S04]  /*2acb0*/  @P0 LOP3.LUT R0, R0, 0x800, RZ, 0xfc, !PT ;  /* 0x0000080000000812 */ /* 0x000fc800078efcff */
[----:B------:R-:W-:Y:S02]  /*2acc0*/  LOP3.LUT P5, RZ, R0, 0x200, RZ, 0xc0, !PT ;  /* 0x0000020000ff7812 */ /* 0x000fe400078ac0ff */
[----:B-1----:R-:W-:-:S04]  /*2acd0*/  @!P0 IADD3 R56, P1, P4, R6, UR60, R32 ;  /* 0x0000003c06388c10 */ /* 0x002fc8000fc3e020 */
[----:B------:R-:W-:Y:S02]  /*2ace0*/  @!P0 IADD3.X R57, R25, UR10, R33, P1, P4 ;  /* 0x0000000a19398c10 */ /* 0x000fe40008fe8421 */
        /* <DEDUP_REMOVED lines=9> */
[----:B------:R-:W-:-:S13]  /*2ad80*/  ISETP.LT.OR P0, PT, R24, 0x62, !P2 ;  /* 0x000000621800780c */ /* 0x000fda0005701670 */
[----:B------:R-:W0:Y:S01]  /*2ad90*/  @!P0 LDC.64 R32, c[0x0][0x5c0] ;  /* 0x00017000ff208b82 */ /* 0x000e220000000a00 */
[----:B------:R-:W-:Y:S02]  /*2ada0*/  ISETP.LT.OR P6, PT, R24, 0x69, !P2 ;  /* 0x000000691800780c */ /* 0x000fe400057c1670 */
[----:B0-----:R-:W-:-:S04]  /*2adb0*/  @!P0 IADD3 R58, P1, P4, R6, UR60, R32 ;  /* 0x0000003c063a8c10 */ /* 0x001fc8000fc3e020 */
[----:B------:R-:W-:-:S07]  /*2adc0*/  @!P0 IADD3.X R59, R25, UR10, R33, P1, P4 ;  /* 0x0000000a193b8c10 */ /* 0x000fce0008fe8421 */
[----:B------:R-:W0:Y:S01]  /*2add0*/  @!P6 LDC.64 R32, c[0x0][0x5c0] ;  /* 0x00017000ff20eb82 */ /* 0x000e220000000a00 */
[----:B------:R-:W-:-:S04]  /*2ade0*/  LOP3.LUT R0, R0, 0xfffffeff, RZ, 0xc0, !PT ;  /* 0xfffffeff00007812 */ /* 0x000fc800078ec0ff */
[----:B------:R-:W-:Y:S02]  /*2adf0*/  @P0 LOP3.LUT R0, R0, 0x100, RZ, 0xfc, !PT ;  /* 0x0000010000000812 */ /* 0x000fe400078efcff */
[----:B0-----:R-:W-:-:S04]  /*2ae00*/  @!P6 IADD3 R60, P1, P4, R6, UR60, R32 ;  /* 0x0000003c063cec10 */ /* 0x001fc8000fc3e020 */
[----:B------:R-:W-:Y:S02]  /*2ae10*/  @!P6 IADD3.X R61, R25, UR10, R33, P1, P4 ;  /* 0x0000000a193dec10 */ /* 0x000fe40008fe8421 */
[----:B------:R-:W-:Y:S02]  /*2ae20*/  LOP3.LUT P6, RZ, R0, 0x10, RZ, 0xc0, !PT ;  /* 0x0000001000ff7812 */ /* 0x000fe400078cc0ff */
[----:B------:R-:W-:Y:S02]  /*2ae30*/  ISETP.LT.OR P3, PT, R24, 0x6a, !P2 ;  /* 0x0000006a1800780c */ /* 0x000fe40005761670 */
[----:B---3--:R-:W-:-:S11]  /*2ae40*/  LOP3.LUT R31, R31, 0xff, RZ, 0xc0, !PT ;  /* 0x000000ff1f1f7812 */ /* 0x008fd600078ec0ff */
[----:B------:R-:W0:Y:S01]  /*2ae50*/  @!P3 LDC.64 R32, c[0x0][0x5c0] ;  /* 0x00017000ff20bb82 */ /* 0x000e220000000a00 */
[----:B------:R-:W-:-:S05]  /*2ae60*/  F2FP.F16.E4M3.UNPACK_B R31, R31 ;  /* 0x0000001fff1f723e */ /* 0x000fca00020006ff */
[----:B------:R-:W-:-:S05]  /*2ae70*/  HADD2.F32 R31, -RZ, R31.H0_H0 ;  /* 0x2000001fff1f7230 */ /* 0x000fca0000004100 */
[----:B------:R-:W-:-:S04]  /*2ae80*/  FMUL R31, R31, UR5 ;  /* 0x000000051f1f7c20 */ /* 0x000fc80008400000 */
[----:B--2---:R-:W-:-:S05]  /*2ae90*/  FFMA R31, R94, UR4, R31 ;  /* 0x000000045e1f7c23 */ /* 0x004fca000800001f */
[----:B------:R-:W-:-:S05]  /*2aea0*/  F2FP.SATFINITE.E4M3.F32.PACK_AB_MERGE_C R31, RZ, R31, RZ ;  /* 0x0000001fff1f723e */ /* 0x000fca00048070ff */
[----:B------:R1:W-:Y:S02]  /*2aeb0*/  @!P5 STG.E.U8 desc[UR8][R52.64+0x40], R31 ;  /* 0x0000401f3400d986 */ /* 0x0003e4000c101108 */
[----:B-1----:R-:W-:-:S06]  /*2aec0*/  PRMT R31, RZ, 0x7610, R31 ;  /* 0x00007610ff1f7816 */ /* 0x002fcc000000001f */
[----:B------:R-:W2:Y:S01]  /*2aed0*/  @!P6 LDG.E.U8 R31, desc[UR8][R12.64+0x41] ;  /* 0x000041080c1fe981 */ /* 0x000ea2000c1e1100 */
[C---:B------:R-:W-:Y:S02]  /*2aee0*/  LOP3.LUT P0, RZ, R26.reuse, 0x8, RZ, 0xc0, !PT ;  /* 0x000000081aff7812 */ /* 0x040fe4000780c0ff */
[----:B------:R-:W-:-:S04]  /*2aef0*/  LOP3.LUT R26, R26, 0xfffffffd, RZ, 0xc0, !PT ;  /* 0xfffffffd1a1a7812 */ /* 0x000fc800078ec0ff */
[----:B------:R-:W-:Y:S02]  /*2af00*/  @P2 LOP3.LUT R26, R26, 0x2, RZ, 0xfc, !PT ;  /* 0x000000021a1a2812 */ /* 0x000fe400078efcff */
        /* <DEDUP_REMOVED lines=14> */
[----:B------:R-:W-:-:S04]  /*2aff0*/  ISETP.GE.AND P2, PT, R3, 0x89, PT ;  /* 0x000000890300780c */ /* 0x000fc80003f46270 */
[----:B------:R-:W-:-:S13]  /*2b000*/  ISETP.LT.OR P4, PT, R24, 0x41, !P2 ;  /* 0x000000411800780c */ /* 0x000fda0005781670 */
[----:B------:R-:W0:Y:S01]  /*2b010*/  @!P4 LDC.64 R32, c[0x0][0x5c0] ;  /* 0x00017000ff20cb82 */ /* 0x000e220000000a00 */
[----:B--2---:R-:W-:-:S04]  /*2b020*/  LOP3.LUT R31, R31, 0xff, RZ, 0xc0, !PT ;  /* 0x000000ff1f1f7812 */ /* 0x004fc800078ec0ff */
[----:B------:R-:W-:-:S05]  /*2b030*/  F2FP.F16.E4M3.UNPACK_B R31, R31 ;  /* 0x0000001fff1f723e */ /* 0x000fca00020006ff */
[----:B------:R-:W-:-:S05]  /*2b040*/  HADD2.F32 R31, -RZ, R31.H0_H0 ;  /* 0x2000001fff1f7230 */ /* 0x000fca0000004100 */
[----:B------:R-:W-:-:S04]  /*2b050*/  FMUL R31, R31, UR5 ;  /* 0x000000051f1f7c20 */ /* 0x000fc80008400000 */
[----:B----4-:R-:W-:Y:S02]  /*2b060*/  FFMA R31, R97, UR4, R31 ;  /* 0x00000004611f7c23 */ /* 0x010fe4000800001f */
        /* <DEDUP_REMOVED lines=17> */
[----:B-----5:R-:W-:Y:S01]  /*2b180*/  FFMA R31, R96, UR4, R31 ;  /* 0x00000004601f7c23 */ /* 0x020fe2000800001f */
[----:B------:R-:W-:Y:S02]  /*2b190*/  IMAD.U32 R38, RZ, RZ, UR7 ;  /* 0x00000007ff267e24 */ /* 0x000fe4000f8e00ff */
[----:B------:R-:W-:Y:S01]  /*2b1a0*/  IMAD.U32 R39, RZ, RZ, UR6 ;  /* 0x00000006ff277e24 */ /* 0x000fe2000f8e00ff */
[----:B------:R-:W-:Y:S01]  /*2b1b0*/  LOP3.LUT R0, R0, 0xbfffffff, RZ, 0xc0, !PT ;  /* 0xbfffffff00007812 */ /* 0x000fe200078ec0ff */
[----:B------:R-:W3:Y:S01]  /*2b1c0*/  LDL.LU R96, [R1+0x620] ;  /* 0x0006200001607983 */ /* 0x000ee20000300800 */
[----:B------:R-:W-:Y:S02]  /*2b1d0*/  F2FP.SATFINITE.E4M3.F32.PACK_AB_MERGE_C R31, RZ, R31, RZ ;  /* 0x0000001fff1f723e */ /* 0x000fe400048070ff */
[----:B------:R-:W-:Y:S01]  /*2b1e0*/  @!P1 IADD3 R38, P5, P6, R38, UR60, R6 ;  /* 0x0000003c26269c10 */ /* 0x000fe2000febe006 */
[----:B------:R-:W4:Y:S04]  /*2b1f0*/  LDL.LU R98, [R1+0x624] ;  /* 0x0006240001627983 */ /* 0x000f280000300800 */
[----:B------:R1:W-:Y:S01]  /*2b200*/  @!P4 STG.E.U8 desc[UR8][R32.64+0x40], R31 ;  /* 0x0000401f2000c986 */ /* 0x0003e2000c101108 */
[----:B------:R-:W-:-:S02]  /*2b210*/  @!P1 IADD3.X R39, R39, UR10, R25, P5, P6 ;  /* 0x0000000a27279c10 */ /* 0x000fc4000afec419 */
[----:B------:R-:W-:Y:S01]  /*2b220*/  @P0 LOP3.LUT R0, R0, 0x40000000, RZ, 0xfc, !PT ;  /* 0x4000000000000812 */ /* 0x000fe200078efcff */
[----:B------:R-:W5:Y:S01]  /*2b230*/  LDL.LU R99, [R1+0x628] ;  /* 0x0006280001637983 */ /* 0x000f620000300800 */
[----:B-1----:R-:W-:Y:S01]  /*2b240*/  PRMT R31, RZ, 0x7610, R31 ;  /* 0x00007610ff1f7816 */ /* 0x002fe2000000001f */
[----:B------:R-:W1:Y:S05]  /*2b250*/  @!P0 LDC.64 R32, c[0x0][0x5c0] ;  /* 0x00017000ff208b82 */ /* 0x000e6a0000000a00 */
[----:B------:R-:W2:Y:S01]  /*2b260*/  @!P1 LDG.E.U8 R31, desc[UR8][R14.64+0x41] ;  /* 0x000041080e1f9981 */ /* 0x000ea2000c1e1100 */
[----:B0-----:R-:W-:-:S05]  /*2b270*/  @!P1 IADD3 R34, P4, R38, R34, RZ ;  /* 0x0000002226229210 */ /* 0x001fca0007f9e0ff */
[----:B------:R-:W-:Y:S01]  /*2b280*/  @!P1 IMAD.X R35, R39, 0x1, R35, P4 ;  /* 0x0000000127239824 */ /* 0x000fe200020e0623 */
[----:B-1----:R-:W-:-:S04]  /*2b290*/  @!P0 IADD3 R40, P5, P6, R6, UR16, R32 ;  /* 0x0000001006288c10 */ /* 0x002fc8000febe020 */
[----:B------:R-:W-:Y:S02]  /*2b2a0*/  @!P0 IADD3.X R41, R25, UR61, R33, P5, P6 ;  /* 0x0000003d19298c10 */ /* 0x000fe4000afec421 */
[----:B------:R-:W-:Y:S02]  /*2b2b0*/  LOP3.LUT P6, RZ, R0, 0x1000, RZ, 0xc0, !PT ;  /* 0x0000100000ff7812 */ /* 0x000fe400078cc0ff */
[----:B--2---:R-:W-:-:S04]  /*2b2c0*/  LOP3.LUT R31, R31, 0xff, RZ, 0xc0, !PT ;  /* 0x000000ff1f1f7812 */ /* 0x004fc800078ec0ff */
[----:B------:R-:W-:-:S05]  /*2b2d0*/  F2FP.F16.E4M3.UNPACK_B R31, R31 ;  /* 0x0000001fff1f723e */ /* 0x000fca00020006ff */
[----:B------:R-:W-:-:S05]  /*2b2e0*/  HADD2.F32 R31, -RZ, R31.H0_H0 ;  /* 0x2000001fff1f7230 */ /* 0x000fca0000004100 */
[----:B------:R-:W-:-:S04]  /*2b2f0*/  FMUL R31, R31, UR5 ;  /* 0x000000051f1f7c20 */ /* 0x000fc80008400000 */
[----:B------:R-:W-:-:S05]  /*2b300*/  FFMA R31, R97, UR4, R31 ;  /* 0x00000004611f7c23 */ /* 0x000fca000800001f */
[----:B------:R-:W-:-:S05]  /*2b310*/  F2FP.SATFINITE.E4M3.F32.PACK_AB_MERGE_C R31, RZ, R31, RZ ;  /* 0x0000001fff1f723e */ /* 0x000fca00048070ff */
[----:B------:R0:W-:Y:S02]  /*2b320*/  @!P1 STG.E.U8 desc[UR8][R34.64+0x41], R31 ;  /* 0x0000411f22009986 */ /* 0x0001e4000c101108 */
[----:B0-----:R-:W-:-:S06]  /*2b330*/  PRMT R31, RZ, 0x7610, R31 ;  /* 0x00007610ff1f7816 */ /* 0x001fcc000000001f */
[----:B------:R-:W2:Y:S01]  /*2b340*/  @!P6 LDG.E.U8 R31, desc[UR8][R12.64+0x48] ;  /* 0x000048080c1fe981 */ /* 0x000ea2000c1e1100 */
[----:B------:R-:W-:Y:S02]  /*2b350*/  LOP3.LUT P0, RZ, R0, 0x1, RZ, 0xc0, !PT ;  /* 0x0000000100ff7812 */ /* 0x000fe4000780c0ff */
[----:B------:R-:W-:-:S04]  /*2b360*/  ISETP.GE.AND P5, PT, R3, 0x101, PT ;  /* 0x000001010300780c */ /* 0x000fc80003fa6270 */
[----:B------:R-:W-:-:S13]  /*2b370*/  ISETP.LT.OR P5, PT, R24, 0x6a, !P5 ;  /* 0x0000006a1800780c */ /* 0x000fda0006fa1670 */
[----:B------:R-:W0:Y:S01]  /*2b380*/  @!P5 LDC.64 R32, c[0x0][0x5c0] ;  /* 0x00017000ff20db82 */ /* 0x000e220000000a00 */
[----:B------:R-:W-:Y:S02]  /*2b390*/  LOP3.LUT R0, R0, 0xffffffef, RZ, 0xc0, !PT ;  /* 0xffffffef00007812 */ /* 0x000fe400078ec0ff */
[----:B------:R-:W-:Y:S02]  /*2b3a0*/  LOP3.LUT P3, RZ, R26, 0x4, RZ, 0xc0, !PT ;  /* 0x000000041aff7812 */ /* 0x000fe4000786c0ff */
[----:B------:R-:W-:Y:S02]  /*2b3b0*/  @P5 LOP3.LUT R0, R0, 0x10, RZ, 0xfc, !PT ;  /* 0x0000001000005812 */ /* 0x000fe400078efcff */
        /* <DEDUP_REMOVED lines=8> */
[----:B------:R0:W-:Y:S02]  /*2b440*/  @!P6 STG.E.U8 desc[UR8][R42.64+0x48], R31 ;  /* 0x0000481f2a00e986 */ /* 0x0001e4000c101108 */
[----:B0-----:R-:W-:-:S06]  /*2b450*/  PRMT R31, RZ, 0x7610, R31 ;  /* 0x00007610ff1f7816 */ /* 0x001fcc000000001f */
[----:B------:R-:W2:Y:S01]  /*2b460*/  @!P0 LDG.E.U8 R31, desc[UR8][R12.64+0x49] ;  /* 0x000049080c1f8981 */ /* 0x000ea2000c1e1100 */
        /* <DEDUP_REMOVED lines=10> */
[----:B------:R-:W-:Y:S01]  /*2b510*/  IMAD.U32 R34, RZ, RZ, UR6 ;  /* 0x00000006ff227e24 */ /* 0x000fe2000f8e00ff */
        /* <DEDUP_REMOVED lines=8> */
[----:B------:R1:W-:Y:S04]  /*2b5a0*/  @!P0 STG.E.U8 desc[UR8][R36.64+0x49], R31 ;  /* 0x0000491f24008986 */ /* 0x0003e8000c101108 */
[----:B------:R-:W4:Y:S01]  /*2b5b0*/  LDL.LU R105, [R1+0x634] ;  /* 0x0006340001697983 */ /* 0x000f220000300800 */
[----:B-1----:R-:W-:-:S02]  /*2b5c0*/  IMAD.U32 R31, RZ, RZ, UR7 ;  /* 0x00000007ff1f7e24 */ /* 0x002fc4000f8e00ff */
[----:B------:R-:W-:Y:S02]  /*2b5d0*/  IMAD.U32 R36, RZ, RZ, UR7 ;  /* 0x00000007ff247e24 */ /* 0x000fe4000f8e00ff */
[----:B------:R-:W-:Y:S01]  /*2b5e0*/  IMAD.U32 R37, RZ, RZ, UR6 ;  /* 0x00000006ff257e24 */ /* 0x000fe2000f8e00ff */
[----:B------:R-:W-:Y:S01]  /*2b5f0*/  @!P4 IADD3 R31, P1, P5, R31, UR60, R6 ;  /* 0x0000003c1f1fcc10 */ /* 0x000fe2000fd3e006 */
[----:B------:R-:W4:Y:S03]  /*2b600*/  LDL.LU R104, [R1+0x638] ;  /* 0x0006380001687983 */ /* 0x000f260000300800 */
[----:B------:R-:W-:Y:S01]  /*2b610*/  @!P4 IADD3.X R34, R34, UR10, R25, P1, P5 ;  /* 0x0000000a2222cc10 */ /* 0x000fe20008fea419 */
[----:B------:R-:W4:Y:S01]  /*2b620*/  LDL.LU R107, [R1+0x63c] ;  /* 0x00063c00016b7983 */ /* 0x000f220000300800 */
[----:B0-----:R-:W-:Y:S02]  /*2b630*/  @!P4 IADD3 R32, P1, R31, R32, RZ ;  /* 0x000000201f20c210 */ /* 0x001fe40007f3e0ff */
[----:B------:R-:W-:Y:S01]  /*2b640*/  PRMT R31, RZ, 0x7610, R31 ;  /* 0x00007610ff1f7816 */ /* 0x000fe2000000001f */
[----:B------:R-:W4:Y:S02]  /*2b650*/  LDL.LU R106, [R1+0x640] ;  /* 0x00064000016a7983 */ /* 0x000f240000300800 */
[----:B------:R-:W-:-:S03]  /*2b660*/  @!P4 IMAD.X R33, R34, 0x1, R33, P1 ;  /* 0x000000012221c824 */ /* 0x000fc600008e0621 */
[----:B------:R-:W5:Y:S01]  /*2b670*/  @!P4 LDG.E.U8 R31, desc[UR8][R14.64+0x48] ;  /* 0x000048080e1fc981 */ /* 0x000f62000c1e1100 */
[----:B------:R-:W-:Y:S02]  /*2b680*/  ISETP.LT.OR P1, PT, R24, 0x4a, !P2 ;  /* 0x0000004a1800780c */ /* 0x000fe40005721670 */
[----:B------:R-:W-:Y:S01]  /*2b690*/  LOP3.LUT P0, RZ, R0, 0x2000, RZ, 0xc0, !PT ;  /* 0x0000200000ff7812 */ /* 0x000fe2000780c0ff */
[----:B------:R-:W4:Y:S01]  /*2b6a0*/  LDL.LU R109, [R1+0x644] ;  /* 0x00064400016d7983 */ /* 0x000f220000300800 */
[----:B-----5:R-:W-:-:S09]  /*2b6b0*/  LOP3.LUT R31, R31, 0xff, RZ, 0xc0, !PT ;  /* 0x000000ff1f1f7812 */ /* 0x020fd200078ec0ff */
[----:B------:R-:W0:Y:S01]  /*2b6c0*/  @!P1 LDC.64 R34, c[0x0][0x5c0] ;  /* 0x00017000ff229b82 */ /* 0x000e220000000a00 */
[----:B------:R-:W-:Y:S01]  /*2b6d0*/  @!P1 IADD3 R36, P5, P6, R36, UR60, R6 ;  /* 0x0000003c24249c10 */ /* 0x000fe2000febe006 */
[----:B------:R-:W5:Y:S01]  /*2b6e0*/  LDL.LU R108, [R1+0x648] ;  /* 0x00064800016c7983 */ /* 0x000f620000300800 */
[----:B------:R-:W-:-:S05]  /*2b6f0*/  F2FP.F16.E4M3.UNPACK_B R31, R31 ;  /* 0x0000001fff1f723e */ /* 0x000fca00020006ff */
[----:B------:R-:W-:-:S05]  /*2b700*/  HADD2.F32 R31, -RZ, R31.H0_H0 ;  /* 0x2000001fff1f7230 */ /* 0x000fca0000004100 */
[----:B------:R-:W-:-:S04]  /*2b710*/  FMUL R31, R31, UR5 ;  /* 0x000000051f1f7c20 */ /* 0x000fc80008400000 */
[----:B------:R-:W-:-:S05]  /*2b720*/  FFMA R31, R99, UR4, R31 ;  /* 0x00000004631f7c23 */ /* 0x000fca000800001f */
[----:B------:R-:W-:-:S05]  /*2b730*/  F2FP.SATFINITE.E4M3.F32.PACK_AB_MERGE_C R31, RZ, R31, RZ ;  /* 0x0000001fff1f723e */ /* 0x000fca00048070ff */
[----:B------:R1:W-:Y:S02]  /*2b740*/  @!P4 STG.E.U8 desc[UR8][R32.64+0x48], R31 ;  /* 0x0000481f2000c986 */ /* 0x0003e4000c101108 */
[----:B-1----:R-:W-:-:S06]  /*2b750*/  PRMT R31, RZ, 0x7610, R31 ;  /* 0x00007610ff1f7816 */ /* 0x002fcc000000001f */
[----:B------:R-:W2:Y:S01]  /*2b760*/  @!P1 LDG.E.U8 R31, desc[UR8][R14.64+0x49] ;  /* 0x000049080e1f9981 */ /* 0x000ea2000c1e1100 */
[----:B------:R-:W-:Y:S02]  /*2b770*/  @!P1 IADD3.X R37, R37, UR10, R25, P5, P6 ;  /* 0x0000000a25259c10 */ /* 0x000fe4000afec419 */
[----:B0-----:R-:W-:-:S05]  /*2b780*/  @!P1 IADD3 R34, P4, R36, R34, RZ ;  /* 0x0000002224229210 */ /* 0x001fca0007f9e0ff */
[----:B------:R-:W-:Y:S01]  /*2b790*/  @!P1 IMAD.X R35, R37, 0x1, R35, P4 ;  /* 0x0000000125239824 */ /* 0x000fe200020e0623 */
        /* <DEDUP_REMOVED lines=13> */
[----:B------:R-:W-:Y:S02]  /*2b870*/  LOP3.LUT P6, RZ, R0, 0x40, RZ, 0xc0, !PT ;  /* 0x0000004000ff7812 */ /* 0x000fe400078cc0ff */
        /* <DEDUP_REMOVED lines=8> */
[----:B------:R1:W-:Y:S02]  /*2b900*/  @!P0 STG.E.U8 desc[UR8][R48.64+0x40], R31 ;  /* 0x0000401f30008986 */ /* 0x0003e4000c101108 */
[----:B-1----:R-:W-:-:S06]  /*2b910*/  PRMT R31, RZ, 0x7610, R31 ;  /* 0x00007610ff1f7816 */ /* 0x002fcc000000001f */
[----:B------:R-:W2:Y:S01]  /*2b920*/  @!P6 LDG.E.U8 R31, desc[UR8][R16.64+0x41] ;  /* 0x00004108101fe981 */ /* 0x000ea2000c1e1100 */
[----:B------:R-:W-:Y:S02]  /*2b930*/  LOP3.LUT R27, R27, 0xffffffbf, RZ, 0xc0, !PT ;  /* 0xffffffbf1b1b7812 */ /* 0x000fe400078ec0ff */
[----:B------:R-:W-:Y:S02]  /*2b940*/  LOP3.LUT R0, R0, 0xfffffffe, RZ, 0xc0, !PT ;  /* 0xfffffffe00007812 */ /* 0x000fe400078ec0ff */
[----:B------:R-:W-:Y:S02]  /*2b950*/  @P2 LOP3.LUT R27, R27, 0x40, RZ, 0xfc, !PT ;  /* 0x000000401b1b2812 */ /* 0x000fe400078efcff */
[----:B0-----:R-:W-:Y:S02]  /*2b960*/  @!P5 IADD3 R98, P1, P4, R6, UR7, R32 ;  /* 0x000000070662dc10 */ /* 0x001fe4000fc3e020 */
[----:B------:R-:W-:Y:S02]  /*2b970*/  LOP3.LUT P2, RZ, R26, 0x2, RZ, 0xc0, !PT ;  /* 0x000000021aff7812 */ /* 0x000fe4000784c0ff */
[----:B------:R-:W-:-:S02]  /*2b980*/  @P5 LOP3.LUT R0, R0, 0x1, RZ, 0xfc, !PT ;  /* 0x0000000100005812 */ /* 0x000fc400078efcff */
[----:B------:R-:W-:Y:S02]  /*2b990*/  @!P5 IADD3.X R99, R25, UR6, R33, P1, P4 ;  /* 0x000000061963dc10 */ /* 0x000fe40008fe8421 */
        /* <DEDUP_REMOVED lines=13> */
[----:B------:R-:W-:Y:S01]  /*2ba70*/  LOP3.LUT R27, R27, 0xffffffdf, RZ, 0xc0, !PT ;  /* 0xffffffdf1b1b7812 */ /* 0x000fe200078ec0ff */
[----:B------:R-:W-:-:S03]  /*2ba80*/  IMAD.U32 R34, RZ, RZ, UR6 ;  /* 0x00000006ff227e24 */ /* 0x000fc6000f8e00ff */
[----:B------:R-:W-:Y:S02]  /*2ba90*/  @P5 LOP3.LUT R27, R27, 0x20, RZ, 0xfc, !PT ;  /* 0x000000201b1b5812 */ /* 0x000fe400078efcff */
[----:B--2---:R-:W-:-:S04]  /*2baa0*/  LOP3.LUT R31, R31, 0xff, RZ, 0xc0, !PT ;  /* 0x000000ff1f1f7812 */ /* 0x004fc800078ec0ff */
[----:B------:R-:W-:-:S05]  /*2bab0*/  F2FP.F16.E4M3.UNPACK_B R31, R31 ;  /* 0x0000001fff1f723e */ /* 0x000fca00020006ff */
[----:B------:R-:W-:-:S05]  /*2bac0*/  HADD2.F32 R31, -RZ, R31.H0_H0 ;  /* 0x2000001fff1f7230 */ /* 0x000fca0000004100 */
[----:B------:R-:W-:-:S04]  /*2bad0*/  FMUL R31, R31, UR5 ;  /* 0x000000051f1f7c20 */ /* 0x000fc80008400000 */
[----:B----4-:R-:W-:-:S05]  /*2bae0*/  FFMA R31, R105, UR4, R31 ;  /* 0x00000004691f7c23 */ /* 0x010fca000800001f */
[----:B------:R-:W-:-:S05]  /*2baf0*/  F2FP.SATFINITE.E4M3.F32.PACK_AB_MERGE_C R31, RZ, R31, RZ ;  /* 0x0000001fff1f723e */ /* 0x000fca00048070ff */
[----:B------:R1:W-:Y:S02]  /*2bb00*/  @!P6 STG.E.U8 desc[UR8][R44.64+0x41], R31 ;  /* 0x0000411f2c00e986 */ /* 0x0003e4000c101108 */
[----:B-1----:R-:W-:-:S05]  /*2bb10*/  IMAD.U32 R31, RZ, RZ, UR7 ;  /* 0x00000007ff1f7e24 */ /* 0x002fca000f8e00ff */
[----:B------:R-:W-:-:S04]  /*2bb20*/  @!P4 IADD3 R31, P1, P5, R31, UR16, R6 ;  /* 0x000000101f1fcc10 */ /* 0x000fc8000fd3e006 */
[----:B------:R-:W-:Y:S02]  /*2bb30*/  @!P4 IADD3.X R34, R34, UR61, R25, P1, P5 ;  /* 0x0000003d2222cc10 */ /* 0x000fe40008fea419 */
[----:B0-----:R-:W-:Y:S02]  /*2bb40*/  @!P4 IADD3 R32, P1, R31, R32, RZ ;  /* 0x000000201f20c210 */ /* 0x001fe40007f3e0ff */
[----:B------:R-:W-:-:S06]  /*2bb50*/  PRMT R31, RZ, 0x7610, R31 ;  /* 0x00007610ff1f7816 */ /* 0x000fcc000000001f */
[----:B------:R-:W2:Y:S01]  /*2bb60*/  @!P4 LDG.E.U8 R31, desc[UR8][R18.64+0x40] ;  /* 0x00004008121fc981 */ /* 0x000ea2000c1e1100 */
[----:B------:R-:W-:Y:S01]  /*2bb70*/  @!P4 IMAD.X R33, R34, 0x1, R33, P1 ;  /* 0x000000012221c824 */ /* 0x000fe200008e0621 */
[----:B------:R-:W-:Y:S02]  /*2bb80*/  ISETP.LT.OR P1, PT, R24, 0x42, !P0 ;  /* 0x000000421800780c */ /* 0x000fe40004721670 */
[----:B--2---:R-:W-:-:S11]  /*2bb90*/  LOP3.LUT R31, R31, 0xff, RZ, 0xc0, !PT ;  /* 0x000000ff1f1f7812 */ /* 0x004fd600078ec0ff */
[----:B------:R-:W0:Y:S01]  /*2bba0*/  @!P1 LDC.64 R34, c[0x0][0x5c0] ;  /* 0x00017000ff229b82 */ /* 0x000e220000000a00 */
        /* <DEDUP_REMOVED lines=8> */
[----:B------:R-:W-:-:S13]  /*2bc30*/  ISETP.LT.OR P0, PT, R24, 0x79, !P2 ;  /* 0x000000791800780c */ /* 0x000fda0005701670 */
[----:B------:R-:W1:Y:S01]  /*2bc40*/  @!P0 LDC.64 R32, c[0x0][0x5c0] ;  /* 0x00017000ff208b82 */ /* 0x000e620000000a00 */
[----:B------:R-:W-:Y:S02]  /*2bc50*/  IMAD.U32 R36, RZ, RZ, UR7 ;  /* 0x00000007ff247e24 */ /* 0x000fe4000f8e00ff */
[----:B------:R-:W-:Y:S01]  /*2bc60*/  IMAD.U32 R37, RZ, RZ, UR6 ;  /* 0x00000006ff257e24 */ /* 0x000fe2000f8e00ff */
[----:B------:R-:W-:Y:S02]  /*2bc70*/  LOP3.LUT R0, R0, 0xffffdfff, RZ, 0xc0, !PT ;  /* 0xffffdfff00007812 */ /* 0x000fe400078ec0ff */
[----:B------:R-:W-:Y:S02]  /*2bc80*/  @!P1 IADD3 R36, P5, P6, R36, UR16, R6 ;  /* 0x0000001024249c10 */ /* 0x000fe4000febe006 */
[----:B------:R-:W-:Y:S02]  /*2bc90*/  @P0 LOP3.LUT R0, R0, 0x2000, RZ, 0xfc, !PT ;  /* 0x0000200000000812 */ /* 0x000fe400078efcff */
[----:B------:R-:W-:-:S02]  /*2bca0*/  @!P1 IADD3.X R37, R37, UR61, R25, P5, P6 ;  /* 0x0000003d25259c10 */ /* 0x000fc4000afec419 */
        /* <DEDUP_REMOVED lines=15> */
[----:B------:R-:W0:Y:S01]  /*2bda0*/  @!P0 LDC.64 R32, c[0x0][0x5c0] ;  /* 0x00017000ff208b82 */ /* 0x000e220000000a00 */
[----:B------:R-:W-:Y:S02]  /*2bdb0*/  LOP3.LUT R2, R2, 0x7fffffff, RZ, 0xc0, !PT ;  /* 0x7fffffff02027812 */ /* 0x000fe400078ec0ff */
[----:B------:R-:W-:Y:S02]  /*2bdc0*/  LOP3.LUT P5, RZ, R0, 0x2, RZ, 0xc0, !PT ;  /* 0x0000000200ff7812 */ /* 0x000fe400078ac0ff */
[----:B------:R-:W-:Y:S02]  /*2bdd0*/  @P2 LOP3.LUT R2, R2, 0x80000000, RZ, 0xfc, !PT ;  /* 0x8000000002022812 */ /* 0x000fe400078efcff */
[----:B------:R-:W-:Y:S02]  /*2bde0*/  LOP3.LUT R0, R0, 0xffffffbf, RZ, 0xc0, !PT ;  /* 0xffffffbf00007812 */ /* 0x000fe400078ec0ff */
[----:B------:R-:W-:Y:S02]  /*2bdf0*/  ISETP.GE.AND P2, PT, R3, 0x101, PT ;  /* 0x000001010300780c */ /* 0x000fe40003f46270 */
[----:B------:R-:W-:-:S02]  /*2be00*/  @P0 LOP3.LUT R0, R0, 0x40, RZ, 0xfc, !PT ;  /* 0x0000004000000812 */ /* 0x000fc400078efcff */
        /* <DEDUP_REMOVED lines=10> */
[----:B------:R-:W-:Y:S01]  /*2beb0*/  FFMA R31, R106, UR4, R31 ;  /* 0x000000046a1f7c23 */ /* 0x000fe2000800001f */
[----:B0-----:R-:W-:-:S04]  /*2bec0*/  @!P0 IADD3 R106, P1, P4, R6, UR16, R32 ;  /* 0x00000010066a8c10 */ /* 0x001fc8000fc3e020 */
[----:B------:R-:W-:Y:S02]  /*2bed0*/  @!P0 IADD3.X R107, R25, UR61, R33, P1, P4 ;  /* 0x0000003d196b8c10 */ /* 0x000fe40008fe8421 */
[----:B------:R-:W-:Y:S02]  /*2bee0*/  LOP3.LUT P0, RZ, R26, 0x1, RZ, 0xc0, !PT ;  /* 0x000000011aff7812 */ /* 0x000fe4000780c0ff */
[----:B------:R-:W-:Y:S02]  /*2bef0*/  F2FP.SATFINITE.E4M3.F32.PACK_AB_MERGE_C R31, RZ, R31, RZ ;  /* 0x0000001fff1f723e */ /* 0x000fe400048070ff */
[----:B------:R-:W-:-:S03]  /*2bf00*/  PRMT R26, RZ, 0x7610, R26 ;  /* 0x00007610ff1a7816 */ /* 0x000fc6000000001a */
[----:B------:R0:W-:Y:S04]  /*2bf10*/  @!P6 STG.E.U8 desc[UR8][R64.64+0x48], R31 ;  /* 0x0000481f4000e986 */ /* 0x0001e8000c101108 */
[----:B------:R-:W2:Y:S01]  /*2bf20*/  @!P5 LDG.E.U8 R26, desc[UR8][R16.64+0x49] ;  /* 0x00004908101ad981 */ /* 0x000ea2000c1e1100 */
[----:B------:R-:W-:-:S13]  /*2bf30*/  ISETP.LT.OR P6, PT, R24, 0x72, !P2 ;  /* 0x000000721800780c */ /* 0x000fda00057c1670 */
[----:B------:R-:W1:Y:S01]  /*2bf40*/  @!P6 LDC.64 R32, c[0x0][0x5c0] ;  /* 0x00017000ff20eb82 */ /* 0x000e620000000a00 */
[----:B------:R-:W-:-:S04]  /*2bf50*/  LOP3.LUT R0, R0, 0xffffbfff, RZ, 0xc0, !PT ;  /* 0xffffbfff00007812 */ /* 0x000fc800078ec0ff */
[----:B------:R-:W-:Y:S02]  /*2bf60*/  @P6 LOP3.LUT R0, R0, 0x4000, RZ, 0xfc, !PT ;  /* 0x0000400000006812 */ /* 0x000fe400078efcff */
[----:B-1----:R-:W-:-:S04]  /*2bf70*/  @!P6 IADD3 R110, P1, P4, R6, UR16, R32 ;  /* 0x00000010066eec10 */ /* 0x002fc8000fc3e020 */
[----:B------:R-:W-:Y:S02]  /*2bf80*/  @!P6 IADD3.X R111, R25, UR61, R33, P1, P4 ;  /* 0x0000003d196fec10 */ /* 0x000fe40008fe8421 */
[----:B------:R-:W-:-:S04]  /*2bf90*/  ISETP.GE.AND P6, PT, R3, 0x109, PT ;  /* 0x000001090300780c */ /* 0x000fc80003fc6270 */
[----:B------:R-:W-:-:S13]  /*2bfa0*/  ISETP.LT.OR P1, PT, R24, 0x49, !P6 ;  /* 0x000000491800780c */ /* 0x000fda0007721670 */
[----:B------:R-:W1:Y:S01]  /*2bfb0*/  @!P1 LDC.64 R32, c[0x0][0x5c0] ;  /* 0x00017000ff209b82 */ /* 0x000e620000000a00 */
[----:B0-----:R-:W-:Y:S01]  /*2bfc0*/  IMAD.U32 R31, RZ, RZ, UR6 ;  /* 0x00000006ff1f7e24 */ /* 0x001fe2000f8e00ff */
[----:B--2---:R-:W-:-:S04]  /*2bfd0*/  LOP3.LUT R26, R26, 0xff, RZ, 0xc0, !PT ;  /* 0x000000ff1a1a7812 */ /* 0x004fc800078ec0ff */
[----:B------:R-:W-:-:S05]  /*2bfe0*/  F2FP.F16.E4M3.UNPACK_B R26, R26 ;  /* 0x0000001aff1a723e */ /* 0x000fca00020006ff */
[----:B------:R-:W-:-:S05]  /*2bff0*/  HADD2.F32 R26, -RZ, R26.H0_H0 ;  /* 0x2000001aff1a7230 */ /* 0x000fca0000004100 */
[----:B------:R-:W-:-:S04]  /*2c000*/  FMUL R26, R26, UR5 ;  /* 0x000000051a1a7c20 */ /* 0x000fc80008400000 */
[----:B------:R-:W-:Y:S02]  /*2c010*/  FFMA R26, R109, UR4, R26 ;  /* 0x000000046d1a7c23 */ /* 0x000fe4000800001a */
[----:B------:R-:W2:Y:S03]  /*2c020*/  LDL.LU R109, [R1+0x64c] ;  /* 0x00064c00016d7983 */ /* 0x000ea60000300800 */
[----:B------:R-:W-:-:S05]  /*2c030*/  F2FP.SATFINITE.E4M3.F32.PACK_AB_MERGE_C R26, RZ, R26, RZ ;  /* 0x0000001aff1a723e */ /* 0x000fca00048070ff */
[----:B------:R0:W-:Y:S02]  /*2c040*/  @!P5 STG.E.U8 desc[UR8][R62.64+0x49], R26 ;  /* 0x0000491a3e00d986 */ /* 0x0001e4000c101108 */
[----:B0-----:R-:W-:-:S05]  /*2c050*/  IMAD.U32 R26, RZ, RZ, UR7 ;  /* 0x00000007ff1a7e24 */ /* 0x001fca000f8e00ff */
[----:B------:R-:W-:-:S04]  /*2c060*/  @!P1 IADD3 R26, P4, P5, R26, UR16, R6 ;  /* 0x000000101a1a9c10 */ /* 0x000fc8000fd9e006 */
[----:B------:R-:W-:Y:S02]  /*2c070*/  @!P1 IADD3.X R31, R31, UR61, R25, P4, P5 ;  /* 0x0000003d1f1f9c10 */ /* 0x000fe4000a7ea419 */
[----:B-1----:R-:W-:Y:S02]  /*2c080*/  @!P1 IADD3 R32, P4, R26, R32, RZ ;  /* 0x000000201a209210 */ /* 0x002fe40007f9e0ff */
        /* <DEDUP_REMOVED lines=8> */
[----:B-----5:R-:W-:Y:S01]  /*2c110*/  FFMA R26, R108, UR4, R26 ;  /* 0x000000046c1a7c23 */ /* 0x020fe2000800001a */
[----:B------:R-:W-:Y:S01]  /*2c120*/  IMAD.U32 R31, RZ, RZ, UR7 ;  /* 0x00000007ff1f7e24 */ /* 0x000fe2000f8e00ff */
[----:B------:R-:W3:Y:S03]  /*2c130*/  LDL.LU R108, [R1+0x650] ;  /* 0x00065000016c7983 */ /* 0x000ee60000300800 */
[----:B------:R-:W-:Y:S01]  /*2c140*/  F2FP.SATFINITE.E4M3.F32.PACK_AB_MERGE_C R26, RZ, R26, RZ ;  /* 0x0000001aff1a723e */ /* 0x000fe200048070ff */
[----:B------:R-:W-:Y:S01]  /*2c150*/  IMAD.U32 R34, RZ, RZ, UR6 ;  /* 0x00000006ff227e24 */ /* 0x000fe2000f8e00ff */
[----:B------:R-:W-:Y:S01]  /*2c160*/  @!P4 IADD3 R31, P5, P6, R31, UR16, R6 ;  /* 0x000000101f1fcc10 */ /* 0x000fe2000febe006 */
[----:B------:R-:W4:Y:S04]  /*2c170*/  LDL.LU R120, [R1+0x654] ;  /* 0x0006540001787983 */ /* 0x000f280000300800 */
[----:B------:R0:W-:Y:S01]  /*2c180*/  @!P1 STG.E.U8 desc[UR8][R32.64+0x48], R26 ;  /* 0x0000481a20009986 */ /* 0x0001e2000c101108 */
[----:B------:R-:W-:-:S02]  /*2c190*/  @!P4 IADD3.X R34, R34, UR61, R25, P5, P6 ;  /* 0x0000003d2222cc10 */ /* 0x000fc4000afec419 */
[----:B------:R-:W-:Y:S01]  /*2c1a0*/  LOP3.LUT R27, R27, 0xfeffffff, RZ, 0xc0, !PT ;  /* 0xfeffffff1b1b7812 */ /* 0x000fe200078ec0ff */
[----:B------:R-:W5:Y:S01]  /*2c1b0*/  LDL.LU R122, [R1+0x658] ;  /* 0x00065800017a7983 */ /* 0x000f620000300800 */
[----:B0-----:R-:W-:Y:S01]  /*2c1c0*/  PRMT R26, RZ, 0x7610, R26 ;  /* 0x00007610ff1a7816 */ /* 0x001fe2000000001a */
[----:B------:R-:W0:Y:S01]  /*2c1d0*/  @!P4 LDC.64 R32, c[0x0][0x5c0] ;  /* 0x00017000ff20cb82 */ /* 0x000e220000000a00 */
[----:B------:R-:W-:Y:S01]  /*2c1e0*/  ISETP.LT.OR P6, PT, R24, 0x79, !P2 ;  /* 0x000000791800780c */ /* 0x000fe200057c1670 */
[----:B------:R-:W5:Y:S04]  /*2c1f0*/  LDL.LU R127, [R1+0x65c] ;  /* 0x00065c00017f7983 */ /* 0x000f680000300800 */
[----:B------:R-:W2:Y:S01]  /*2c200*/  @!P4 LDG.E.U8 R26, desc[UR8][R18.64+0x49] ;  /* 0x00004908121ac981 */ /* 0x000ea2000c1e1100 */
[----:B0-----:R-:W-:-:S03]  /*2c210*/  @!P4 IADD3 R32, P1, R31, R32, RZ ;  /* 0x000000201f20c210 */ /* 0x001fc60007f3e0ff */
[----:B------:R-:W5:Y:S02]  /*2c220*/  LDL.LU R126, [R1+0x660] ;  /* 0x00066000017e7983 */ /* 0x000f640000300800 */
[----:B------:R-:W-:Y:S01]  /*2c230*/  @!P4 IMAD.X R33, R34, 0x1, R33, P1 ;  /* 0x000000012221c824 */ /* 0x000fe200008e0621 */
[C---:B------:R-:W-:Y:S01]  /*2c240*/  ISETP.LT.OR P1, PT, R24.reuse, 0x41, !P0 ;  /* 0x000000411800780c */ /* 0x040fe20004721670 */
[----:B------:R-:W5:Y:S01]  /*2c250*/  LDL.LU R128, [R1+0x664] ;  /* 0x0006640001807983 */ /* 0x000f620000300800 */
[----:B------:R-:W-:Y:S02]  /*2c260*/  ISETP.LT.OR P2, PT, R24, 0x7a, !P2 ;  /* 0x0000007a1800780c */ /* 0x000fe40005741670 */
[----:B------:R-:W-:Y:S01]  /*2c270*/  @P6 LOP3.LUT R27, R27, 0x1000000, RZ, 0xfc, !PT ;  /* 0x010000001b1b6812 */ /* 0x000fe200078efcff */
[----:B------:R-:W5:Y:S01]  /*2c280*/  LDL.LU R130, [R1+0x668] ;  /* 0x0006680001827983 */ /* 0x000f620000300800 */
[----:B------:R-:W-:-:S03]  /*2c290*/  LOP3.LUT R30, R30, 0xffefffff, RZ, 0xc0, !PT ;  /* 0xffefffff1e1e7812 */ /* 0x000fc600078ec0ff */
[----:B------:R-:W5:Y:S04]  /*2c2a0*/  LDL.LU R134, [R1+0x66c] ;  /* 0x00066c0001867983 */ /* 0x000f680000300800 */
[----:B------:R-:W0:Y:S01]  /*2c2b0*/  @!P1 LDC.64 R34, c[0x0][0x5c0] ;  /* 0x00017000ff229b82 */ /* 0x000e220000000a00 */
[----:B------:R-:W-:Y:S01]  /*2c2c0*/  LOP3.LUT R28, R28, 0xfffffffd, RZ, 0xc0, !PT ;  /* 0xfffffffd1c1c7812 */ /* 0x000fe200078ec0ff */
[----:B------:R-:W5:Y:S04]  /*2c2d0*/  LDL.LU R141, [R1+0x670] ;  /* 0x00067000018d7983 */ /* 0x000f680000300800 */
[----:B------:R-:W5:Y:S04]  /*2c2e0*/  LDL.LU R140, [R1+0x674] ;  /* 0x00067400018c7983 */ /* 0x000f680000300800 */
[----:B------:R-:W5:Y:S04]  /*2c2f0*/  LDL.LU R142, [R1+0x678] ;  /* 0x00067800018e7983 */ /* 0x000f680000300800 */
[----:B------:R-:W5:Y:S04]  /*2c300*/  LDL.LU R146, [R1+0x67c] ;  /* 0x00067c0001927983 */ /* 0x000f680000300800 */
[----:B------:R-:W5:Y:S04]  /*2c310*/  LDL.LU R154, [R1+0x680] ;  /* 0x00068000019a7983 */ /* 0x000f680000300800 */
[----:B------:R-:W5:Y:S01]  /*2c320*/  LDL.LU R155, [R1+0x684] ;  /* 0x00068400019b7983 */ /* 0x000f620000300800 */
[----:B--2---:R-:W-:-:S04]  /*2c330*/  LOP3.LUT R26, R26, 0xff, RZ, 0xc0, !PT ;  /* 0x000000ff1a1a7812 */ /* 0x004fc800078ec0ff */
[----:B------:R-:W-:-:S05]  /*2c340*/  F2FP.F16.E4M3.UNPACK_B R26, R26 ;  /* 0x0000001aff1a723e */ /* 0x000fca00020006ff */
[----:B------:R-:W-:-:S05]  /*2c350*/  HADD2.F32 R26, -RZ, R26.H0_H0 ;  /* 0x2000001aff1a7230 */ /* 0x000fca0000004100 */
[----:B------:R-:W-:-:S04]  /*2c360*/  FMUL R26, R26, UR5 ;  /* 0x000000051a1a7c20 */ /* 0x000fc80008400000 */
[----:B------:R-:W-:-:S05]  /*2c370*/  FFMA R26, R109, UR4, R26 ;  /* 0x000000046d1a7c23 */ /* 0x000fca000800001a */
[----:B------:R-:W-:-:S05]  /*2c380*/  F2FP.SATFINITE.E4M3.F32.PACK_AB_MERGE_C R26, RZ, R26, RZ ;  /* 0x0000001aff1a723e */ /* 0x000fca00048070ff */
[----:B------:R1:W-:Y:S02]  /*2c390*/  @!P4 STG.E.U8 desc[UR8][R32.64+0x49], R26 ;  /* 0x0000491a2000c986 */ /* 0x0003e4000c101108 */
[----:B-1----:R-:W-:Y:S02]  /*2c3a0*/  @!P1 IMAD.MOV.U32 R32, RZ, RZ, R6 ;  /* 0x000000ffff209224 */ /* 0x002fe400078e0006 */
[----:B------:R-:W-:Y:S02]  /*2c3b0*/  @!P1 IMAD.MOV.U32 R33, RZ, RZ, R25 ;  /* 0x000000ffff219224 */ /* 0x000fe400078e0019 */
[----:B------:R-:W-:-:S04]  /*2c3c0*/  @!P1 IMAD.WIDE.U32 R32, R4, 0x180, R32 ;  /* 0x0000018004209825 */ /* 0x000fc800078e0020 */
        /* <DEDUP_REMOVED lines=16> */
[----:B------:R-:W1:Y:S01]  /*2c4d0*/  @!P1 LDC.64 R32, c[0x0][0x5c0] ;  /* 0x00017000ff209b82 */ /* 0x000e620000000a00 */
[----:B0-----:R-:W-:Y:S02]  /*2c4e0*/  @!P1 IMAD.MOV.U32 R34, RZ, RZ, R6 ;  /* 0x000000ffff229224 */ /* 0x001fe400078e0006 */
[----:B------:R-:W-:Y:S02]  /*2c4f0*/  @!P1 IMAD.MOV.U32 R35, RZ, RZ, R25 ;  /* 0x000000ffff239224 */ /* 0x000fe400078e0019 */
[----:B------:R-:W-:-:S04]  /*2c500*/  @!P1 IMAD.WIDE.U32 R34, R4, 0x180, R34 ;  /* 0x0000018004229825 */ /* 0x000fc800078e0022 */
[----:B------:R-:W-:Y:S01]  /*2c510*/  @!P1 IMAD R26, R5, 0x180, RZ ;  /* 0x00000180051a9824 */ /* 0x000fe200078e02ff */
[----:B-1----:R-:W-:-:S04]  /*2c520*/  @!P1 IADD3 R34, P4, R34, R32, RZ ;  /* 0x0000002022229210 */ /* 0x002fc80007f9e0ff */
[--C-:B------:R-:W-:Y:S02]  /*2c530*/  @!P1 IADD3.X R35, R33, R35, R26.reuse, P4, !PT ;  /* 0x0000002321239210 */ /* 0x100fe400027fe41a */
[----:B------:R-:W-:Y:S01]  /*2c540*/  PRMT R26, RZ, 0x7610, R26 ;  /* 0x00007610ff1a7816 */ /* 0x000fe2000000001a */
[----:B------:R-:W0:Y:S05]  /*2c550*/  @!P2 LDC.64 R32, c[0x0][0x5c0] ;  /* 0x00017000ff20ab82 */ /* 0x000e2a0000000a00 */
[----:B------:R-:W2:Y:S01]  /*2c560*/  @!P1 LDG.E.U8 R26, desc[UR8][R20.64+0x41] ;  /* 0x00004108141a9981 */ /* 0x000ea2000c1e1100 */
[C---:B------:R-:W-:Y:S02]  /*2c570*/  LOP3.LUT P6, RZ, R27.reuse, 0x1, RZ, 0xc0, !PT ;  /* 0x000000011bff7812 */ /* 0x040fe400078cc0ff */
[----:B------:R-:W-:-:S04]  /*2c580*/  LOP3.LUT R27, R27, 0xff7fffff, RZ, 0xc0, !PT ;  /* 0xff7fffff1b1b7812 */ /* 0x000fc800078ec0ff */
[----:B------:R-:W-:Y:S02]  /*2c590*/  @P2 LOP3.LUT R27, R27, 0x800000, RZ, 0xfc, !PT ;  /* 0x008000001b1b2812 */ /* 0x000fe400078efcff */
[----:B0-----:R-:W-:-:S04]  /*2c5a0*/  @!P2 IADD3 R108, P4, P5, R6, UR16, R32 ;  /* 0x00000010066cac10 */ /* 0x001fc8000fd9e020 */
[----:B------:R-:W-:Y:S02]  /*2c5b0*/  @!P2 IADD3.X R109, R25, UR61, R33, P4, P5 ;  /* 0x0000003d196dac10 */ /* 0x000fe4000a7ea421 */
[----:B------:R-:W-:Y:S02]  /*2c5c0*/  LOP3.LUT P5, RZ, R27, 0x2, RZ, 0xc0, !PT ;  /* 0x000000021bff7812 */ /* 0x000fe400078ac0ff */
[----:B--2---:R-:W-:-:S04]  /*2c5d0*/  LOP3.LUT R26, R26, 0xff, RZ, 0xc0, !PT ;  /* 0x000000ff1a1a7812 */ /* 0x004fc800078ec0ff */
[----:B------:R-:W-:-:S05]  /*2c5e0*/  F2FP.F16.E4M3.UNPACK_B R26, R26 ;  /* 0x0000001aff1a723e */ /* 0x000fca00020006ff */
[----:B------:R-:W-:-:S05]  /*2c5f0*/  HADD2.F32 R26, -RZ, R26.H0_H0 ;  /* 0x2000001aff1a7230 */ /* 0x000fca0000004100 */
[----:B------:R-:W-:-:S04]  /*2c600*/  FMUL R26, R26, UR5 ;  /* 0x000000051a1a7c20 */ /* 0x000fc80008400000 */
[----:B----4-:R-:W-:-:S05]  /*2c610*/  FFMA R26, R120, UR4, R26 ;  /* 0x00000004781a7c23 */ /* 0x010fca000800001a */
[----:B------:R-:W-:-:S05]  /*2c620*/  F2FP.SATFINITE.E4M3.F32.PACK_AB_MERGE_C R26, RZ, R26, RZ ;  /* 0x0000001aff1a723e */ /* 0x000fca00048070ff */
[----:B------:R0:W-:Y:S02]  /*2c630*/  @!P1 STG.E.U8 desc[UR8][R34.64+0x41], R26 ;  /* 0x0000411a22009986 */ /* 0x0001e4000c101108 */
[----:B0-----:R-:W-:-:S06]  /*2c640*/  PRMT R26, RZ, 0x7610, R26 ;  /* 0x00007610ff1a7816 */ /* 0x001fcc000000001a */
[----:B------:R-:W2:Y:S01]  /*2c650*/  @!P5 LDG.E.U8 R26, desc[UR8][R22.64+0x40] ;  /* 0x00004008161ad981 */ /* 0x000ea2000c1e1100 */
[----:B------:R-:W-:-:S13]  /*2c660*/  ISETP.LT.OR P2, PT, R24, 0x81, !P3 ;  /* 0x000000811800780c */ /* 0x000fda0005f41670 */
[----:B------:R-:W0:Y:S01]  /*2c670*/  @!P2 LDC.64 R32, c[0x0][0x5c0] ;  /* 0x00017000ff20ab82 */ /* 0x000e220000000a00 */
[----:B------:R-:W-:Y:S02]  /*2c680*/  @P2 LOP3.LUT R30, R30, 0x100000, RZ, 0xfc, !PT ;  /* 0x001000001e1e2812 */ /* 0x000fe400078efcff */
[----:B--2---:R-:W-:-:S04]  /*2c690*/  LOP3.LUT R26, R26, 0xff, RZ, 0xc0, !PT ;  /* 0x000000ff1a1a7812 */ /* 0x004fc800078ec0ff */
[----:B------:R-:W-:-:S05]  /*2c6a0*/  F2FP.F16.E4M3.UNPACK_B R26, R26 ;  /* 0x0000001aff1a723e */ /* 0x000fca00020006ff */
[----:B------:R-:W-:-:S05]  /*2c6b0*/  HADD2.F32 R26, -RZ, R26.H0_H0 ;  /* 0x2000001aff1a7230 */ /* 0x000fca0000004100 */
[----:B------:R-:W-:-:S04]  /*2c6c0*/  FMUL R26, R26, UR5 ;  /* 0x000000051a1a7c20 */ /* 0x000fc80008400000 */
[----:B-----5:R-:W-:-:S05]  /*2c6d0*/  FFMA R26, R122, UR4, R26 ;  /* 0x000000047a1a7c23 */ /* 0x020fca000800001a */
[----:B------:R-:W-:-:S05]  /*2c6e0*/  F2FP.SATFINITE.E4M3.F32.PACK_AB_MERGE_C R26, RZ, R26, RZ ;  /* 0x0000001aff1a723e */ /* 0x000fca00048070ff */
[----:B------:R1:W-:Y:S02]  /*2c6f0*/  @!P5 STG.E.U8 desc[UR8][R116.64+0x40], R26 ;  /* 0x0000401a7400d986 */ /* 0x0003e4000c101108 */
[----:B-1----:R-:W-:-:S06]  /*2c700*/  PRMT R26, RZ, 0x7610, R26 ;  /* 0x00007610ff1a7816 */ /* 0x002fcc000000001a */
        /* <DEDUP_REMOVED lines=13> */
[----:B--2---:R-:W-:-:S04]  /*2c7e0*/  LOP3.LUT R26, R26, 0xff, RZ, 0xc0, !PT ;  /* 0x000000ff1a1a7812 */ /* 0x004fc800078ec0ff */
[----:B------:R-:W-:-:S05]  /*2c7f0*/  F2FP.F16.E4M3.UNPACK_B R26, R26 ;  /* 0x0000001aff1a723e */ /* 0x000fca00020006ff */
[----:B------:R-:W-:-:S05]  /*2c800*/  HADD2.F32 R26, -RZ, R26.H0_H0 ;  /* 0x2000001aff1a7230 */ /* 0x000fca0000004100 */
[----:B------:R-:W-:-:S04]  /*2c810*/  FMUL R26, R26, UR5 ;  /* 0x000000051a1a7c20 */ /* 0x000fc80008400000 */
[----:B------:R-:W-:-:S05]  /*2c820*/  FFMA R26, R127, UR4, R26 ;  /* 0x000000047f1a7c23 */ /* 0x000fca000800001a */
[----:B------:R-:W-:-:S05]  /*2c830*/  F2FP.SATFINITE.E4M3.F32.PACK_AB_MERGE_C R26, RZ, R26, RZ ;  /* 0x0000001aff1a723e */ /* 0x000fca00048070ff */
[----:B------:R0:W-:Y:S02]  /*2c840*/  @!P6 STG.E.U8 desc[UR8][R114.64+0x41], R26 ;  /* 0x0000411a7200e986 */ /* 0x0001e4000c101108 */
[----:B0-----:R-:W-:-:S05]  /*2c850*/  @!P1 IMAD R26, R5, 0x180, RZ ;  /* 0x00000180051a9824 */ /* 0x001fca00078e02ff */
[--C-:B------:R-:W-:Y:S02]  /*2c860*/  @!P1 IADD3.X R35, R35, R33, R26.reuse, P4, !PT ;  /* 0x0000002123239210 */ /* 0x100fe400027fe41a */
[----:B------:R-:W-:-:S06]  /*2c870*/  PRMT R26, RZ, 0x7610, R26 ;  /* 0x00007610ff1a7816 */ /* 0x000fcc000000001a */
[----:B------:R-:W2:Y:S01]  /*2c880*/  @!P1 LDG.E.U8 R26, desc[UR8][R20.64+0x48] ;  /* 0x00004808141a9981 */ /* 0x000ea2000c1e1100 */
[----:B------:R-:W-:-:S13]  /*2c890*/  ISETP.LT.OR P6, PT, R24, 0x89, !P3 ;  /* 0x000000891800780c */ /* 0x000fda0005fc1670 */
[----:B------:R-:W0:Y:S02]  /*2c8a0*/  @!P6 LDC.64 R32, c[0x0][0x5c0] ;  /* 0x00017000ff20eb82 */ /* 0x000e240000000a00 */
[----:B0-----:R-:W-:-:S04]  /*2c8b0*/  @!P6 IADD3 R132, P4, P5, R6, UR7, R32 ;  /* 0x000000070684ec10 */ /* 0x001fc8000fd9e020 */
[----:B------:R-:W-:Y:S02]  /*2c8c0*/  @!P6 IADD3.X R133, R25, UR6, R33, P4, P5 ;  /* 0x000000061985ec10 */ /* 0x000fe4000a7ea421 */
[----:B--2---:R-:W-:-:S04]  /*2c8d0*/  LOP3.LUT R26, R26, 0xff, RZ, 0xc0, !PT ;  /* 0x000000ff1a1a7812 */ /* 0x004fc800078ec0ff */
[----:B------:R-:W-:-:S05]  /*2c8e0*/  F2FP.F16.E4M3.UNPACK_B R26, R26 ;  /* 0x0000001aff1a723e */ /* 0x000fca00020006ff */
[----:B------:R-:W-:-:S05]  /*2c8f0*/  HADD2.F32 R26, -RZ, R26.H0_H0 ;  /* 0x2000001aff1a7230 */ /* 0x000fca0000004100 */
[----:B------:R-:W-:-:S04]  /*2c900*/  FMUL R26, R26, UR5 ;  /* 0x000000051a1a7c20 */ /* 0x000fc80008400000 */
[----:B------:R-:W-:-:S05]  /*2c910*/  FFMA R26, R126, UR4, R26 ;  /* 0x000000047e1a7c23 */ /* 0x000fca000800001a */
        /* <DEDUP_REMOVED lines=10> */
[----:B------:R-:W-:-:S06]  /*2c9c0*/  PRMT R26, RZ, 0x7610, R26 ;  /* 0x00007610ff1a7816 */ /* 0x000fcc000000001a */
[----:B------:R-:W2:Y:S01]  /*2c9d0*/  @!P1 LDG.E.U8 R26, desc[UR8][R20.64+0x49] ;  /* 0x00004908141a9981 */ /* 0x000ea2000c1e1100 */
[----:B------:R-:W-:-:S04]  /*2c9e0*/  LOP3.LUT R30, R30, 0xff7fffff, RZ, 0xc0, !PT ;  /* 0xff7fffff1e1e7812 */ /* 0x000fc800078ec0ff */
[----:B------:R-:W-:Y:S02]  /*2c9f0*/  @P2 LOP3.LUT R30, R30, 0x800000, RZ, 0xfc, !PT ;  /* 0x008000001e1e2812 */ /* 0x000fe400078efcff */
[C---:B------:R-:W-:Y:S02]  /*2ca00*/  LOP3.LUT P2, RZ, R2.reuse, 0x80000000, RZ, 0xc0, !PT ;  /* 0x8000000002ff7812 */ /* 0x040fe4000784c0ff */
[----:B------:R-:W-:-:S04]  /*2ca10*/  LOP3.LUT R2, R2, 0xefffffff, RZ, 0xc0, !PT ;  /* 0xefffffff02027812 */ /* 0x000fc800078ec0ff */
[----:B------:R-:W-:Y:S02]  /*2ca20*/  @P0 LOP3.LUT R2, R2, 0x10000000, RZ, 0xfc, !PT ;  /* 0x1000000002020812 */ /* 0x000fe400078efcff */
        /* <DEDUP_REMOVED lines=10> */
[----:B------:R-:W-:-:S04]  /*2cad0*/  LOP3.LUT R30, R30, 0xefffffff, RZ, 0xc0, !PT ;  /* 0xefffffff1e1e7812 */ /* 0x000fc800078ec0ff */
[----:B------:R-:W-:Y:S02]  /*2cae0*/  @P6 LOP3.LUT R30, R30, 0x10000000, RZ, 0xfc, !PT ;  /* 0x100000001e1e6812 */ /* 0x000fe400078efcff */
[----:B------:R-:W-:-:S13]  /*2caf0*/  ISETP.LT.OR P6, PT, R24, 0x8a, !P3 ;  /* 0x0000008a1800780c */ /* 0x000fda0005fc1670 */
[----:B------:R-:W0:Y:S01]  /*2cb00*/  @!P6 LDC.64 R32, c[0x0][0x5c0] ;  /* 0x00017000ff20eb82 */ /* 0x000e220000000a00 */
[----:B------:R-:W-:-:S04]  /*2cb10*/  LOP3.LUT R27, R27, 0xfffffffe, RZ, 0xc0, !PT ;  /* 0xfffffffe1b1b7812 */ /* 0x000fc800078ec0ff */
[----:B------:R-:W-:Y:S02]  /*2cb20*/  @P6 LOP3.LUT R27, R27, 0x1, RZ, 0xfc, !PT ;  /* 0x000000011b1b6812 */ /* 0x000fe400078efcff */
        /* <DEDUP_REMOVED lines=14> */
[----:B------:R-:W-:Y:S02]  /*2cc10*/  LOP3.LUT R30, R30, 0x7fffffff, RZ, 0xc0, !PT ;  /* 0x7fffffff1e1e7812 */ /* 0x000fe400078ec0ff */
[----:B0-----:R-:W-:Y:S02]  /*2cc20*/  @!P5 IADD3 R128, P1, P4, R6, UR60, R32 ;  /* 0x0000003c0680dc10 */ /* 0x001fe4000fc3e020 */
[----:B------:R-:W-:Y:S02]  /*2cc30*/  @P5 LOP3.LUT R30, R30, 0x80000000, RZ, 0xfc, !PT ;  /* 0x800000001e1e5812 */ /* 0x000fe400078efcff */
[----:B------:R-:W-:Y:S02]  /*2cc40*/  @!P5 IADD3.X R129, R25, UR10, R33, P1, P4 ;  /* 0x0000000a1981dc10 */ /* 0x000fe40008fe8421 */
[----:B------:R-:W-:-:S13]  /*2cc50*/  ISETP.LT.OR P5, PT, R24, 0x82, !P2 ;  /* 0x000000821800780c */ /* 0x000fda00057a1670 */
[----:B------:R-:W0:Y:S01]  /*2cc60*/  @!P5 LDC.64 R32, c[0x0][0x5c0] ;  /* 0x00017000ff20db82 */ /* 0x000e220000000a00 */
[----:B------:R-:W-:Y:S02]  /*2cc70*/  ISETP.LT.OR P0, PT, R24, 0x89, !P2 ;  /* 0x000000891800780c */ /* 0x000fe40005701670 */
[----:B0-----:R-:W-:-:S04]  /*2cc80*/  @!P5 IADD3 R130, P1, P4, R6, UR60, R32 ;  /* 0x0000003c0682dc10 */ /* 0x001fc8000fc3e020 */
[----:B------:R-:W-:-:S07]  /*2cc90*/  @!P5 IADD3.X R131, R25, UR10, R33, P1, P4 ;  /* 0x0000000a1983dc10 */ /* 0x000fce0008fe8421 */
        /* <DEDUP_REMOVED lines=12> */
[----:B------:R-:W-:-:S05]  /*2cd60*/  FFMA R26, R134, UR4, R26 ;  /* 0x00000004861a7c23 */ /* 0x000fca000800001a */
[----:B------:R-:W-:Y:S02]  /*2cd70*/  F2FP.SATFINITE.E4M3.F32.PACK_AB_MERGE_C R26, RZ, R26, RZ ;  /* 0x0000001aff1a723e */ /* 0x000fe400048070ff */
[----:B0-----:R-:W-:-:S03]  /*2cd80*/  @!P0 IADD3 R134, P1, P4, R6, UR60, R32 ;  /* 0x0000003c06868c10 */ /* 0x001fc6000fc3e020 */
[----:B------:R0:W-:Y:S01]  /*2cd90*/  @!P6 STG.E.U8 desc[UR8][R118.64+0x49], R26 ;  /* 0x0000491a7600e986 */ /* 0x0001e2000c101108 */
[----:B------:R-:W-:Y:S02]  /*2cda0*/  ISETP.GE.AND P6, PT, R3, 0x1, PT ;  /* 0x000000010300780c */ /* 0x000fe40003fc6270 */
[----:B------:R-:W-:Y:S02]  /*2cdb0*/  @!P0 IADD3.X R135, R25, UR10, R33, P1, P4 ;  /* 0x0000000a19878c10 */ /* 0x000fe40008fe8421 */
[----:B------:R-:W-:Y:S02]  /*2cdc0*/  ISETP.LT.OR P1, PT, R24, 0x51, !P6 ;  /* 0x000000511800780c */ /* 0x000fe40007721670 */
[----:B0-----:R-:W-:-:S11]  /*2cdd0*/  PRMT R26, RZ, 0x7610, R26 ;  /* 0x00007610ff1a7816 */ /* 0x001fd6000000001a */
[----:B------:R-:W2:Y:S01]  /*2cde0*/  @!P1 LDG.E.U8 R26, desc[UR8][R8.64+0x50] ;  /* 0x00005008081a9981 */ /* 0x000ea2000c1e1100 */
[----:B------:R-:W0:Y:S02]  /*2cdf0*/  @!P1 LDC.64 R32, c[0x0][0x5c0] ;  /* 0x00017000ff209b82 */ /* 0x000e240000000a00 */
        /* <DEDUP_REMOVED lines=12> */
[----:B------:R-:W2:Y:S01]  /*2cec0*/  @!P1 LDG.E.U8 R26, desc[UR8][R8.64+0x51] ;  /* 0x00005108081a9981 */ /* 0x000ea2000c1e1100 */
[----:B------:R-:W-:Y:S02]  /*2ced0*/  ISETP.LT.OR P5, PT, R24, 0x51, !P3 ;  /* 0x000000511800780c */ /* 0x000fe40005fa1670 */
        /* <DEDUP_REMOVED lines=11> */
[----:B------:R-:W-:Y:S02]  /*2cf90*/  LOP3.LUT R28, R28, 0xfffeffff, RZ, 0xc0, !PT ;  /* 0xfffeffff1c1c7812 */ /* 0x000fe400078ec0ff */
[----:B------:R-:W-:Y:S02]  /*2cfa0*/  LOP3.LUT R2, R2, 0xbfffffff, RZ, 0xc0, !PT ;  /* 0xbfffffff02027812 */ /* 0x000fe400078ec0ff */
[----:B------:R-:W-:Y:S02]  /*2cfb0*/  @P0 LOP3.LUT R28, R28, 0x10000, RZ, 0xfc, !PT ;  /* 0x000100001c1c0812 */ /* 0x000fe400078efcff */
[----:B------:R-:W-:Y:S02]  /*2cfc0*/  ISETP.GE.AND P0, PT, R3, 0x101, PT ;  /* 0x000001010300780c */ /* 0x000fe40003f06270 */
[----:B------:R-:W-:Y:S02]  /*2cfd0*/  @P2 LOP3.LUT R2, R2, 0x40000000, RZ, 0xfc, !PT ;  /* 0x4000000002022812 */ /* 0x000fe400078efcff */
[----:B------:R-:W-:-:S13]  /*2cfe0*/  ISETP.LT.OR P2, PT, R24, 0x81, !P0 ;  /* 0x000000811800780c */ /* 0x000fda0004741670 */
[----:B------:R-:W0:Y:S01]  /*2cff0*/  @!P2 LDC.64 R32, c[0x0][0x5c0] ;  /* 0x00017000ff20ab82 */ /* 0x000e220000000a00 */
[----:B------:R-:W-:-:S04]  /*2d000*/  LOP3.LUT R28, R28, 0xfff7ffff, RZ, 0xc0, !PT ;  /* 0xfff7ffff1c1c7812 */ /* 0x000fc800078ec0ff */
[----:B------:R-:W-:Y:S02]  /*2d010*/  @P2 LOP3.LUT R28, R28, 0x80000, RZ, 0xfc, !PT ;  /* 0x000800001c1c2812 */ /* 0x000fe400078efcff */
[----:B0-----:R-:W-:Y:S02]  /*2d020*/  @!P2 IADD3 R140, P1, P4, R6, UR16, R32 ;  /* 0x00000010068cac10 */ /* 0x001fe4000fc3e020 */
        /* <DEDUP_REMOVED lines=9> */
[----:B------:R-:W2:Y:S01]  /*2d0c0*/  @!P5 LDG.E.U8 R26, desc[UR8][R10.64+0x51] ;  /* 0x000051080a1ad981 */ /* 0x000ea2000c1e1100 */
[----:B------:R-:W-:Y:S02]  /*2d0d0*/  @!P2 IADD3.X R141, R25, UR61, R33, P1, P4 ;  /* 0x0000003d198dac10 */ /* 0x000fe40008fe8421 */
        /* <DEDUP_REMOVED lines=8> */
[----:B------:R-:W-:Y:S02]  /*2d160*/  ISETP.LT.OR P0, PT, R24, 0x8a, !P0 ;  /* 0x0000008a1800780c */ /* 0x000fe40004701670 */
[----:B0-----:R-:W-:-:S04]  /*2d170*/  @!P2 IADD3 R148, P1, P4, R6, UR16, R32 ;  /* 0x000000100694ac10 */ /* 0x001fc8000fc3e020 */
[----:B------:R-:W-:-:S07]  /*2d180*/  @!P2 IADD3.X R149, R25, UR61, R33, P1, P4 ;  /* 0x0000003d1995ac10 */ /* 0x000fce0008fe8421 */
[----:B------:R-:W0:Y:S01]  /*2d190*/  @!P0 LDC.64 R32, c[0x0][0x5c0] ;  /* 0x00017000ff208b82 */ /* 0x000e220000000a00 */
[----:B--2---:R-:W-:-:S04]  /*2d1a0*/  LOP3.LUT R26, R26, 0xff, RZ, 0xc0, !PT ;  /* 0x000000ff1a1a7812 */ /* 0x004fc800078ec0ff */
[----:B------:R-:W-:-:S05]  /*2d1b0*/  F2FP.F16.E4M3.UNPACK_B R26, R26 ;  /* 0x0000001aff1a723e */ /* 0x000fca00020006ff */
[----:B------:R-:W-:-:S05]  /*2d1c0*/  HADD2.F32 R26, -RZ, R26.H0_H0 ;  /* 0x2000001aff1a7230 */ /* 0x000fca0000004100 */
[----:B------:R-:W-:-:S04]  /*2d1d0*/  FMUL R26, R26, UR5 ;  /* 0x000000051a1a7c20 */ /* 0x000fc80008400000 */
[----:B------:R-:W-:Y:S01]  /*2d1e0*/  FFMA R26, R146, UR4, R26 ;  /* 0x00000004921a7c23 */ /* 0x000fe2000800001a */
        /* <DEDUP_REMOVED lines=14> */
[----:B------:R-:W-:Y:S02]  /*2d2d0*/  FFMA R26, R154, UR4, R26 ;  /* 0x000000049a1a7c23 */ /* 0x000fe4000800001a */
[----:B------:R-:W2:Y:S03]  /*2d2e0*/  LDL.LU R154, [R1+0x688] ;  /* 0x00068800019a7983 */ /* 0x000ea60000300800 */
[----:B------:R-:W-:-:S05]  /*2d2f0*/  F2FP.SATFINITE.E4M3.F32.PACK_AB_MERGE_C R26, RZ, R26, RZ ;  /* 0x0000001aff1a723e */ /* 0x000fca00048070ff */
[----:B------:R0:W-:Y:S01]  /*2d300*/  @!P1 STG.E.U8 desc[UR8][R32.64+0x58], R26 ;  /* 0x0000581a20009986 */ /* 0x0001e2000c101108 */
[----:B------:R-:W-:Y:S02]  /*2d310*/  ISETP.LT.OR P1, PT, R24, 0x5a, !P6 ;  /* 0x0000005a1800780c */ /* 0x000fe40007721670 */
[----:B0-----:R-:W-:-:S11]  /*2d320*/  PRMT R26, RZ, 0x7610, R26 ;  /* 0x00007610ff1a7816 */ /* 0x001fd6000000001a */
[----:B------:R-:W0:Y:S01]  /*2d330*/  @!P1 LDC.64 R32, c[0x0][0x5c0] ;  /* 0x00017000ff209b82 */ /* 0x000e220000000a00 */
[----:B------:R-:W3:Y:S01]  /*2d340*/  @!P1 LDG.E.U8 R26, desc[UR8][R8.64+0x59] ;  /* 0x00005908081a9981 */ /* 0x000ee2000c1e1100 */
[----:B------:R-:W-:Y:S02]  /*2d350*/  ISETP.LT.OR P6, PT, R24, 0x59, !P3 ;  /* 0x000000591800780c */ /* 0x000fe40005fc1670 */
[----:B0-----:R-:W-:-:S05]  /*2d360*/  @!P1 IADD3 R32, P4, R6, R32, RZ ;  /* 0x0000002006209210 */ /* 0x001fca0007f9e0ff */
[----:B------:R-:W-:Y:S01]  /*2d370*/  @!P1 IMAD.X R33, R25, 0x1, R33, P4 ;  /* 0x0000000119219824 */ /* 0x000fe200020e0621 */
[----:B---3--:R-:W-:-:S04]  /*2d380*/  LOP3.LUT R26, R26, 0xff, RZ, 0xc0, !PT ;  /* 0x000000ff1a1a7812 */ /* 0x008fc800078ec0ff */
[----:B------:R-:W-:-:S05]  /*2d390*/  F2FP.F16.E4M3.UNPACK_B R26, R26 ;  /* 0x0000001aff1a723e */ /* 0x000fca00020006ff */
[----:B------:R-:W-:-:S05]  /*2d3a0*/  HADD2.F32 R26, -RZ, R26.H0_H0 ;  /* 0x2000001aff1a7230 */ /* 0x000fca0000004100 */
[----:B------:R-:W-:-:S04]  /*2d3b0*/  FMUL R26, R26, UR5 ;  /* 0x000000051a1a7c20 */ /* 0x000fc80008400000 */
[----:B------:R-:W-:Y:S02]  /*2d3c0*/  FFMA R26, R155, UR4, R26 ;  /* 0x000000049b1a7c23 */ /* 0x000fe4000800001a */
[----:B------:R-:W3:Y:S03]  /*2d3d0*/  LDL.LU R155, [R1+0x68c] ;  /* 0x00068c00019b7983 */ /* 0x000ee60000300800 */
[----:B------:R-:W-:-:S05]  /*2d3e0*/  F2FP.SATFINITE.E4M3.F32.PACK_AB_MERGE_C R26, RZ, R26, RZ ;  /* 0x0000001aff1a723e */ /* 0x000fca00048070ff */
[----:B------:R0:W-:Y:S02]  /*2d3f0*/  @!P1 STG.E.U8 desc[UR8][R32.64+0x59], R26 ;  /* 0x0000591a20009986 */ /* 0x0001e4000c101108 */
[----:B0-----:R-:W-:-:S06]  /*2d400*/  PRMT R26, RZ, 0x7610, R26 ;  /* 0x00007610ff1a7816 */ /* 0x001fcc000000001a */
[----:B------:R-:W4:Y:S02]  /*2d410*/  @!P6 LDG.E.U8 R26, desc[UR8][R10.64+0x58] ;  /* 0x000058080a1ae981 */ /* 0x000f24000c1e1100 */
        /* <DEDUP_REMOVED lines=11> */
[----:B------:R-:W4:Y:S01]  /*2d4d0*/  @!P6 LDG.E.U8 R26, desc[UR8][R10.64+0x59] ;  /* 0x000059080a1ae981 */ /* 0x000f22000c1e1100 */
[----:B------:R-:W-:Y:S02]  /*2d4e0*/  @P2 LOP3.LUT R28, R28, 0x20000000, RZ, 0xfc, !PT ;  /* 0x200000001c1c2812 */ /* 0x000fe400078efcff */
[----:B------:R-:W-:Y:S02]  /*2d4f0*/  LOP3.LUT P2, RZ, R2, 0x40000000, RZ, 0xc0, !PT ;  /* 0x4000000002ff7812 */ /* 0x000fe4000784c0ff */
        /* <DEDUP_REMOVED lines=19> */
[----:B------:R-:W-:Y:S02]  /*2d630*/  ISETP.LT.OR P6, PT, R24, 0x51, !P2 ;  /* 0x000000511800780c */ /* 0x000fe400057c1670 */
[----:B-1----:R-:W-:-:S11]  /*2d640*/  PRMT R26, RZ, 0x7610, R26 ;  /* 0x00007610ff1a7816 */ /* 0x002fd6000000001a */
[----:B------:R-:W4:Y:S01]  /*2d650*/  @!P6 LDG.E.U8 R26, desc[UR8][R12.64+0x50] ;  /* 0x000050080c1ae981 */ /* 0x000f22000c1e1100 */
[----:B0-----:R-:W-:Y:S02]  /*2d660*/  @!P0 IADD3 R160, P1, P4, R6, UR7, R32 ;  /* 0x0000000706a08c10 */ /* 0x001fe4000fc3e020 */
[----:B------:R-:W-:Y:S02]  /*2d670*/  @P0 LOP3.LUT R29, R29, 0x80, RZ, 0xfc, !PT ;  /* 0x000000801d1d0812 */ /* 0x000fe400078efcff */
        /* <DEDUP_REMOVED lines=29> */
[----:B------:R0:W-:Y:S02]  /*2d850*/  @!P6 STG.E.U8 desc[UR8][R50.64+0x50], R26 ;  /* 0x0000501a3200e986 */ /* 0x0001e4000c101108 */
[----:B0-----:R-:W-:-:S06]  /*2d860*/  PRMT R26, RZ, 0x7610, R26 ;  /* 0x00007610ff1a7816 */ /* 0x001fcc000000001a */
[----:B------:R-:W4:Y:S01]  /*2d870*/  @!P0 LDG.E.U8 R26, desc[UR8][R12.64+0x51] ;  /* 0x000051080c1a8981 */ /* 0x000f22000c1e1100 */
[----:B------:R-:W-:Y:S02]  /*2d880*/  @P3 LOP3.LUT R2, R2, 0x20000000, RZ, 0xfc, !PT ;  /* 0x2000000002023812 */ /* 0x000fe400078efcff */
[----:B------:R-:W-:-:S13]  /*2d890*/  ISETP.LT.OR P3, PT, R24, 0x92, !P2 ;  /* 0x000000921800780c */ /* 0x000fda0005761670 */
[----:B------:R-:W0:Y:S01]  /*2d8a0*/  @!P3 LDC.64 R32, c[0x0][0x5c0] ;  /* 0x00017000ff20bb82 */ /* 0x000e220000000a00 */
[----:B------:R-:W-:Y:S02]  /*2d8b0*/  ISETP.GE.AND P6, PT, R3, 0x89, PT ;  /* 0x000000890300780c */ /* 0x000fe40003fc6270 */
        /* <DEDUP_REMOVED lines=19> */
[C---:B------:R-:W-:Y:S02]  /*2d9f0*/  ISETP.LT.OR P1, PT, R24.reuse, 0x52, !P6 ;  /* 0x000000521800780c */ /* 0x040fe40007721670 */
[----:B------:R-:W-:-:S11]  /*2da00*/  ISETP.LT.OR P0, PT, R24, 0x99, !P2 ;  /* 0x000000991800780c */ /* 0x000fd60005701670 */
[----:B------:R-:W0:Y:S01]  /*2da10*/  @!P1 LDC.64 R34, c[0x0][0x5c0] ;  /* 0x00017000ff229b82 */ /* 0x000e220000000a00 */
[----:B----4-:R-:W-:-:S04]  /*2da20*/  LOP3.LUT R26, R26, 0xff, RZ, 0xc0, !PT ;  /* 0x000000ff1a1a7812 */ /* 0x010fc800078ec0ff */
[----:B------:R-:W-:-:S05]  /*2da30*/  F2FP.F16.E4M3.UNPACK_B R26, R26 ;  /* 0x0000001aff1a723e */ /* 0x000fca00020006ff */
[----:B------:R-:W-:-:S05]  /*2da40*/  HADD2.F32 R26, -RZ, R26.H0_H0 ;  /* 0x2000001aff1a7230 */ /* 0x000fca0000004100 */
[----:B------:R-:W-:-:S04]  /*2da50*/  FMUL R26, R26, UR5 ;  /* 0x000000051a1a7c20 */ /* 0x000fc80008400000 */
[----:B--2---:R-:W-:Y:S01]  /*2da60*/  FFMA R26, R154, UR4, R26 ;  /* 0x000000049a1a7c23 */ /* 0x004fe2000800001a */
[----:B------:R-:W-:Y:S01]  /*2da70*/  IMAD.U32 R31, RZ, RZ, UR7 ;  /* 0x00000007ff1f7e24 */ /* 0x000fe2000f8e00ff */
[----:B------:R-:W-:Y:S01]  /*2da80*/  LOP3.LUT R29, R29, 0xfffffffb, RZ, 0xc0, !PT ;  /* 0xfffffffb1d1d7812 */ /* 0x000fe200078ec0ff */
[----:B------:R-:W-:Y:S01]  /*2da90*/  IMAD.U32 R36, RZ, RZ, UR6 ;  /* 0x00000006ff247e24 */ /* 0x000fe2000f8e00ff */
[----:B------:R-:W2:Y:S01]  /*2daa0*/  LDL.LU R154, [R1+0x6a0] ;  /* 0x0006a000019a7983 */ /* 0x000ea20000300800 */
[----:B------:R-:W-:-:S05]  /*2dab0*/  F2FP.SATFINITE.E4M3.F32.PACK_AB_MERGE_C R26, RZ, R26, RZ ;  /* 0x0000001aff1a723e */ /* 0x000fca00048070ff */
[----:B------:R1:W-:Y:S02]  /*2dac0*/  @!P4 STG.E.U8 desc[UR8][R32.64+0x50], R26 ;  /* 0x0000501a2000c986 */ /* 0x0003e4000c101108 */
[----:B-1----:R-:W-:Y:S01]  /*2dad0*/  PRMT R26, RZ, 0x7610, R26 ;  /* 0x00007610ff1a7816 */ /* 0x002fe2000000001a */
[----:B------:R-:W1:Y:S05]  /*2dae0*/  @!P0 LDC.64 R32, c[0x0][0x5c0] ;  /* 0x00017000ff208b82 */ /* 0x000e6a0000000a00 */
[----:B------:R-:W4:Y:S01]  /*2daf0*/  @!P1 LDG.E.U8 R26, desc[UR8][R14.64+0x51] ;  /* 0x000051080e1a9981 */ /* 0x000f22000c1e1100 */
[----:B------:R-:W-:Y:S02]  /*2db00*/  @!P1 IADD3 R31, P5, P6, R31, UR60, R6 ;  /* 0x0000003c1f1f9c10 */ /* 0x000fe4000febe006 */
[----:B------:R-:W-:-:S02]  /*2db10*/  @P3 LOP3.LUT R29, R29, 0x4, RZ, 0xfc, !PT ;  /* 0x000000041d1d3812 */ /* 0x000fc400078efcff */
[----:B------:R-:W-:Y:S02]  /*2db20*/  @!P1 IADD3.X R36, R36, UR10, R25, P5, P6 ;  /* 0x0000000a24249c10 */ /* 0x000fe4000afec419 */
[----:B------:R-:W-:Y:S02]  /*2db30*/  LOP3.LUT R29, R29, 0xfffffffd, RZ, 0xc0, !PT ;  /* 0xfffffffd1d1d7812 */ /* 0x000fe400078ec0ff */
[----:B0-----:R-:W-:Y:S02]  /*2db40*/  @!P1 IADD3 R34, P4, R31, R34, RZ ;  /* 0x000000221f229210 */ /* 0x001fe40007f9e0ff */
[----:B------:R-:W-:Y:S02]  /*2db50*/  @P0 LOP3.LUT R29, R29, 0x2, RZ, 0xfc, !PT ;  /* 0x000000021d1d0812 */ /* 0x000fe400078efcff */
[----:B-1----:R-:W-:Y:S01]  /*2db60*/  @!P0 IADD3 R172, P5, P6, R6, UR60, R32 ;  /* 0x0000003c06ac8c10 */ /* 0x002fe2000febe020 */
[----:B------:R-:W-:-:S03]  /*2db70*/  @!P1 IMAD.X R35, R36, 0x1, R35, P4 ;  /* 0x0000000124239824 */ /* 0x000fc600020e0623 */
[----:B------:R-:W-:Y:S02]  /*2db80*/  @!P0 IADD3.X R173, R25, UR10, R33, P5, P6 ;  /* 0x0000000a19ad8c10 */ /* 0x000fe4000afec421 */
        /* <DEDUP_REMOVED lines=17> */
[----:B------:R-:W-:Y:S02]  /*2dca0*/  ISETP.GE.AND P3, PT, R3, 0x101, PT ;  /* 0x000001010300780c */ /* 0x000fe40003f66270 */
[----:B----4-:R-:W-:-:S04]  /*2dcb0*/  LOP3.LUT R26, R26, 0xff, RZ, 0xc0, !PT ;  /* 0x000000ff1a1a7812 */ /* 0x010fc800078ec0ff */
[----:B------:R-:W-:-:S05]  /*2dcc0*/  F2FP.F16.E4M3.UNPACK_B R26, R26 ;  /* 0x0000001aff1a723e */ /* 0x000fca00020006ff */
[----:B------:R-:W-:-:S05]  /*2dcd0*/  HADD2.F32 R26, -RZ, R26.H0_H0 ;  /* 0x2000001aff1a7230 */ /* 0x000fca0000004100 */
[----:B------:R-:W-:-:S04]  /*2dce0*/  FMUL R26, R26, UR5 ;  /* 0x000000051a1a7c20 */ /* 0x000fc80008400000 */
[----:B--2---:R-:W-:Y:S01]  /*2dcf0*/  FFMA R26, R154, UR4, R26 ;  /* 0x000000049a1a7c23 */ /* 0x004fe2000800001a */
[----:B------:R-:W-:Y:S02]  /*2dd00*/  ISETP.LT.OR P5, PT, R24, 0x91, !P3 ;  /* 0x000000911800780c */ /* 0x000fe40005fa1670 */
[----:B------:R-:W-:Y:S01]  /*2dd10*/  LOP3.LUT R28, R28, 0x7fffffff, RZ, 0xc0, !PT ;  /* 0x7fffffff1c1c7812 */ /* 0x000fe200078ec0ff */
[----:B------:R-:W-:Y:S01]  /*2dd20*/  IMAD.U32 R31, RZ, RZ, UR6 ;  /* 0x00000006ff1f7e24 */ /* 0x000fe2000f8e00ff */
[----:B------:R-:W-:Y:S01]  /*2dd30*/  F2FP.SATFINITE.E4M3.F32.PACK_AB_MERGE_C R26, RZ, R26, RZ ;  /* 0x0000001aff1a723e */ /* 0x000fe200048070ff */
[----:B------:R-:W2:Y:S04]  /*2dd40*/  LDL.LU R154, [R1+0x6a8] ;  /* 0x0006a800019a7983 */ /* 0x000ea80000300800 */
[----:B------:R0:W-:Y:S01]  /*2dd50*/  @!P0 STG.E.U8 desc[UR8][R74.64+0x58], R26 ;  /* 0x0000581a4a008986 */ /* 0x0001e2000c101108 */
[----:B------:R-:W-:-:S03]  /*2dd60*/  ISETP.LT.OR P0, PT, R24, 0x5a, !P2 ;  /* 0x0000005a1800780c */ /* 0x000fc60005701670 */
[----:B------:R-:W1:Y:S01]  /*2dd70*/  @!P5 LDC.64 R32, c[0x0][0x5c0] ;  /* 0x00017000ff20db82 */ /* 0x000e620000000a00 */
[----:B0-----:R-:W-:-:S09]  /*2dd80*/  PRMT R26, RZ, 0x7610, R26 ;  /* 0x00007610ff1a7816 */ /* 0x001fd2000000001a */
[----:B------:R-:W4:Y:S01]  /*2dd90*/  @!P0 LDG.E.U8 R26, desc[UR8][R12.64+0x59] ;  /* 0x000059080c1a8981 */ /* 0x000f22000c1e1100 */
[----:B------:R-:W-:Y:S02]  /*2dda0*/  @P5 LOP3.LUT R28, R28, 0x80000000, RZ, 0xfc, !PT ;  /* 0x800000001c1c5812 */ /* 0x000fe400078efcff */
[----:B-1----:R-:W-:-:S04]  /*2ddb0*/  @!P5 IADD3 R180, P1, P4, R6, UR16, R32 ;  /* 0x0000001006b4dc10 */ /* 0x002fc8000fc3e020 */
[----:B------:R-:W-:Y:S02]  /*2ddc0*/  @!P5 IADD3.X R181, R25, UR61, R33, P1, P4 ;  /* 0x0000003d19b5dc10 */ /* 0x000fe40008fe8421 */
[----:B------:R-:W-:-:S13]  /*2ddd0*/  ISETP.LT.OR P5, PT, R24, 0x92, !P3 ;  /* 0x000000921800780c */ /* 0x000fda0005fa1670 */
[----:B------:R-:W0:Y:S01]  /*2dde0*/  @!P5 LDC.64 R32, c[0x0][0x5c0] ;  /* 0x00017000ff20db82 */ /* 0x000e220000000a00 */
[----:B------:R-:W-:Y:S02]  /*2ddf0*/  ISETP.GE.AND P6, PT, R3, 0x89, PT ;  /* 0x000000890300780c */ /* 0x000fe40003fc6270 */
        /* <DEDUP_REMOVED lines=23> */
[----:B----4-:R-:W-:-:S04]  /*2df70*/  LOP3.LUT R26, R26, 0xff, RZ, 0xc0, !PT ;  /* 0x000000ff1a1a7812 */ /* 0x010fc800078ec0ff */
[----:B------:R-:W-:-:S05]  /*2df80*/  F2FP.F16.E4M3.UNPACK_B R26, R26 ;  /* 0x0000001aff1a723e */ /* 0x000fca00020006ff */
[----:B------:R-:W-:-:S05]  /*2df90*/  HADD2.F32 R26, -RZ, R26.H0_H0 ;  /* 0x2000001aff1a7230 */ /* 0x000fca0000004100 */
[----:B------:R-:W-:-:S04]  /*2dfa0*/  FMUL R26, R26, UR5 ;  /* 0x000000051a1a7c20 */ /* 0x000fc80008400000 */
[----:B--2---:R-:W-:Y:S01]  /*2dfb0*/  FFMA R26, R154, UR4, R26 ;  /* 0x000000049a1a7c23 */ /* 0x004fe2000800001a */
[----:B------:R-:W-:Y:S02]  /*2dfc0*/  IMAD.U32 R31, RZ, RZ, UR7 ;  /* 0x00000007ff1f7e24 */ /* 0x000fe4000f8e00ff */
[----:B------:R-:W-:Y:S01]  /*2dfd0*/  IMAD.U32 R36, RZ, RZ, UR6 ;  /* 0x00000006ff247e24 */ /* 0x000fe2000f8e00ff */
[----:B------:R-:W-:Y:S01]  /*2dfe0*/  LOP3.LUT P0, RZ, R0, 0x400000, RZ, 0xc0, !PT ;  /* 0x0040000000ff7812 */ /* 0x000fe2000780c0ff */
[----:B------:R-:W2:Y:S01]  /*2dff0*/  LDL.LU R154, [R1+0x6b0] ;  /* 0x0006b000019a7983 */ /* 0x000ea20000300800 */
[----:B------:R-:W-:-:S05]  /*2e000*/  F2FP.SATFINITE.E4M3.F32.PACK_AB_MERGE_C R26, RZ, R26, RZ ;  /* 0x0000001aff1a723e */ /* 0x000fca00048070ff */
[----:B------:R1:W-:Y:S02]  /*2e010*/  @!P4 STG.E.U8 desc[UR8][R32.64+0x58], R26 ;  /* 0x0000581a2000c986 */ /* 0x0003e4000c101108 */
[----:B-1----:R-:W-:-:S06]  /*2e020*/  PRMT R26, RZ, 0x7610, R26 ;  /* 0x00007610ff1a7816 */ /* 0x002fcc000000001a */
[----:B------:R-:W4:Y:S01]  /*2e030*/  @!P1 LDG.E.U8 R26, desc[UR8][R14.64+0x59] ;  /* 0x000059080e1a9981 */ /* 0x000f22000c1e1100 */
[----:B------:R-:W-:-:S04]  /*2e040*/  @!P1 IADD3 R31, P5, P6, R31, UR60, R6 ;  /* 0x0000003c1f1f9c10 */ /* 0x000fc8000febe006 */
[----:B------:R-:W-:Y:S02]  /*2e050*/  @!P1 IADD3.X R36, R36, UR10, R25, P5, P6 ;  /* 0x0000000a24249c10 */ /* 0x000fe4000afec419 */
[----:B0-----:R-:W-:-:S05]  /*2e060*/  @!P1 IADD3 R34, P4, R31, R34, RZ ;  /* 0x000000221f229210 */ /* 0x001fca0007f9e0ff */
[----:B------:R-:W-:Y:S01]  /*2e070*/  @!P1 IMAD.X R35, R36, 0x1, R35, P4 ;  /* 0x0000000124239824 */ /* 0x000fe200020e0623 */
[----:B----4-:R-:W-:-:S04]  /*2e080*/  LOP3.LUT R26, R26, 0xff, RZ, 0xc0, !PT ;  /* 0x000000ff1a1a7812 */ /* 0x010fc800078ec0ff */
[----:B------:R-:W-:-:S05]  /*2e090*/  F2FP.F16.E4M3.UNPACK_B R26, R26 ;  /* 0x0000001aff1a723e */ /* 0x000fca00020006ff */
[----:B------:R-:W-:-:S05]  /*2e0a0*/  HADD2.F32 R26, -RZ, R26.H0_H0 ;  /* 0x2000001aff1a7230 */ /* 0x000fca0000004100 */
[----:B------:R-:W-:-:S04]  /*2e0b0*/  FMUL R26, R26, UR5 ;  /* 0x000000051a1a7c20 */ /* 0x000fc80008400000 */
[----:B---3--:R-:W-:Y:S01]  /*2e0c0*/  FFMA R26, R155, UR4, R26 ;  /* 0x000000049b1a7c23 */ /* 0x008fe2000800001a */
[----:B------:R-:W-:Y:S01]  /*2e0d0*/  ISETP.LT.OR P3, PT, R24, 0x99, !P3 ;  /* 0x000000991800780c */ /* 0x000fe20005f61670 */
[----:B------:R-:W3:Y:S03]  /*2e0e0*/  LDL.LU R155, [R1+0x6b4] ;  /* 0x0006b400019b7983 */ /* 0x000ee60000300800 */
[----:B------:R-:W-:-:S05]  /*2e0f0*/  F2FP.SATFINITE.E4M3.F32.PACK_AB_MERGE_C R26, RZ, R26, RZ ;  /* 0x0000001aff1a723e */ /* 0x000fca00048070ff */
[----:B------:R0:W-:Y:S04]  /*2e100*/  @!P1 STG.E.U8 desc[UR8][R34.64+0x59], R26 ;  /* 0x0000591a22009986 */ /* 0x0001e8000c101108 */
[----:B------:R-:W1:Y:S01]  /*2e110*/  @!P3 LDC.64 R32, c[0x0][0x5c0] ;  /* 0x00017000ff20bb82 */ /* 0x000e620000000a00 */
[----:B0-----:R-:W-:-:S06]  /*2e120*/  PRMT R26, RZ, 0x7610, R26 ;  /* 0x00007610ff1a7816 */ /* 0x001fcc000000001a */
[----:B------:R-:W4:Y:S01]  /*2e130*/  @!P0 LDG.E.U8 R26, desc[UR8][R16.64+0x50] ;  /* 0x00005008101a8981 */ /* 0x000f22000c1e1100 */
[----:B-1----:R-:W-:-:S04]  /*2e140*/  @!P3 IADD3 R182, P5, P6, R6, UR16, R32 ;  /* 0x0000001006b6bc10 */ /* 0x002fc8000febe020 */
[----:B------:R-:W-:Y:S02]  /*2e150*/  @!P3 IADD3.X R183, R25, UR61, R33, P5, P6 ;  /* 0x0000003d19b7bc10 */ /* 0x000fe4000afec421 */
[----:B------:R-:W-:Y:S02]  /*2e160*/  LOP3.LUT P6, RZ, R0, 0x200000, RZ, 0xc0, !PT ;  /* 0x0020000000ff7812 */ /* 0x000fe400078cc0ff */
[----:B------:R-:W-:-:S04]  /*2e170*/  ISETP.GE.AND P5, PT, R3, 0x101, PT ;  /* 0x000001010300780c */ /* 0x000fc80003fa6270 */
[----:B------:R-:W-:-:S13]  /*2e180*/  ISETP.LT.OR P5, PT, R24, 0x9a, !P5 ;  /* 0x0000009a1800780c */ /* 0x000fda0006fa1670 */
[----:B------:R-:W0:Y:S01]  /*2e190*/  @!P5 LDC.64 R32, c[0x0][0x5c0] ;  /* 0x00017000ff20db82 */ /* 0x000e220000000a00 */
        /* <DEDUP_REMOVED lines=12> */
[----:B------:R-:W-:-:S05]  /*2e260*/  F2FP.SATFINITE.E4M3.F32.PACK_AB_MERGE_C R26, RZ, R26, RZ ;  /* 0x0000001aff1a723e */ /* 0x000fca00048070ff */
[----:B------:R0:W-:Y:S02]  /*2e270*/  @!P0 STG.E.U8 desc[UR8][R80.64+0x50], R26 ;  /* 0x0000501a50008986 */ /* 0x0001e4000c101108 */
[----:B0-----:R-:W-:-:S06]  /*2e280*/  PRMT R26, RZ, 0x7610, R26 ;  /* 0x00007610ff1a7816 */ /* 0x001fcc000000001a */
[----:B------:R-:W4:Y:S01]  /*2e290*/  @!P6 LDG.E.U8 R26, desc[UR8][R16.64+0x51] ;  /* 0x00005108101ae981 */ /* 0x000f22000c1e1100 */
[----:B------:R-:W-:Y:S02]  /*2e2a0*/  @P5 LOP3.LUT R28, R28, 0x800000, RZ, 0xfc, !PT ;  /* 0x008000001c1c5812 */ /* 0x000fe400078efcff */
        /* <DEDUP_REMOVED lines=43> */
[----:B-1----:R-:W-:Y:S02]  /*2e560*/  PRMT R26, RZ, 0x7610, R26 ;  /* 0x00007610ff1a7816 */ /* 0x002fe4000000001a */
[----:B------:R-:W1:Y:S04]  /*2e570*/  @!P0 LDC.64 R32, c[0x0][0x5c0] ;  /* 0x00017000ff208b82 */ /* 0x000e680000000a00 */
[----:B------:R-:W4:Y:S01]  /*2e580*/  @!P1 LDG.E.U8 R26, desc[UR8][R18.64+0x51] ;  /* 0x00005108121a9981 */ /* 0x000f22000c1e1100 */
[----:B------:R-:W-:Y:S01]  /*2e590*/  IMAD.U32 R36, RZ, RZ, UR6 ;  /* 0x00000006ff247e24 */ /* 0x000fe2000f8e00ff */
[----:B------:R-:W-:-:S04]  /*2e5a0*/  @!P1 IADD3 R31, P5, P6, R31, UR16, R6 ;  /* 0x000000101f1f9c10 */ /* 0x000fc8000febe006 */
[----:B------:R-:W-:Y:S02]  /*2e5b0*/  @!P1 IADD3.X R36, R36, UR61, R25, P5, P6 ;  /* 0x0000003d24249c10 */ /* 0x000fe4000afec419 */
[----:B0-----:R-:W-:-:S05]  /*2e5c0*/  @!P1 IADD3 R34, P4, R31, R34, RZ ;  /* 0x000000221f229210 */ /* 0x001fca0007f9e0ff */
        /* <DEDUP_REMOVED lines=15> */
[----:B------:R-:W-:-:S04]  /*2e6c0*/  LOP3.LUT R28, R28, 0xfeffffff, RZ, 0xc0, !PT ;  /* 0xfeffffff1c1c7812 */ /* 0x000fc800078ec0ff */
[----:B------:R-:W-:Y:S02]  /*2e6d0*/  @P0 LOP3.LUT R28, R28, 0x1000000, RZ, 0xfc, !PT ;  /* 0x010000001c1c0812 */ /* 0x000fe400078efcff */
[----:B------:R-:W-:Y:S02]  /*2e6e0*/  ISETP.LT.OR P0, PT, R24, 0xaa, !P3 ;  /* 0x000000aa1800780c */ /* 0x000fe40005f01670 */
[----:B------:R-:W-:-:S11]  /*2e6f0*/  LOP3.LUT R2, R2, 0xfbffffff, RZ, 0xc0, !PT ;  /* 0xfbffffff02027812 */ /* 0x000fd600078ec0ff */
[----:B------:R-:W0:Y:S01]  /*2e700*/  @!P0 LDC.64 R32, c[0x0][0x5c0] ;  /* 0x00017000ff208b82 */ /* 0x000e220000000a00 */
[----:B------:R-:W-:Y:S02]  /*2e710*/  @P3 LOP3.LUT R2, R2, 0x4000000, RZ, 0xfc, !PT ;  /* 0x0400000002023812 */ /* 0x000fe400078efcff */
[----:B------:R-:W-:Y:S02]  /*2e720*/  ISETP.LT.OR P3, PT, R24, 0xa1, !P2 ;  /* 0x000000a11800780c */ /* 0x000fe40005761670 */
[----:B----4-:R-:W-:-:S04]  /*2e730*/  LOP3.LUT R26, R26, 0xff, RZ, 0xc0, !PT ;  /* 0x000000ff1a1a7812 */ /* 0x010fc800078ec0ff */
[----:B------:R-:W-:-:S05]  /*2e740*/  F2FP.F16.E4M3.UNPACK_B R26, R26 ;  /* 0x0000001aff1a723e */ /* 0x000fca00020006ff */
[----:B------:R-:W-:-:S05]  /*2e750*/  HADD2.F32 R26, -RZ, R26.H0_H0 ;  /* 0x2000001aff1a7230 */ /* 0x000fca0000004100 */
[----:B------:R-:W-:-:S04]  /*2e760*/  FMUL R26, R26, UR5 ;  /* 0x000000051a1a7c20 */ /* 0x000fc80008400000 */
[----:B--2---:R-:W-:Y:S01]  /*2e770*/  FFMA R26, R154, UR4, R26 ;  /* 0x000000049a1a7c23 */ /* 0x004fe2000800001a */
[----:B0-----:R-:W-:Y:S01]  /*2e780*/  @!P0 IADD3 R210, P1, P4, R6, UR7, R32 ;  /* 0x0000000706d28c10 */ /* 0x001fe2000fc3e020 */
[----:B------:R-:W-:Y:S01]  /*2e790*/  IMAD.U32 R31, RZ, RZ, UR6 ;  /* 0x00000006ff1f7e24 */ /* 0x000fe2000f8e00ff */
[----:B------:R-:W-:Y:S01]  /*2e7a0*/  LOP3.LUT R28, R28, 0xffbfffff, RZ, 0xc0, !PT ;  /* 0xffbfffff1c1c7812 */ /* 0x000fe200078ec0ff */
[----:B------:R-:W2:Y:S01]  /*2e7b0*/  LDL.LU R154, [R1+0x6c8] ;  /* 0x0006c800019a7983 */ /* 0x000ea20000300800 */
[----:B------:R-:W-:-:S05]  /*2e7c0*/  F2FP.SATFINITE.E4M3.F32.PACK_AB_MERGE_C R26, RZ, R26, RZ ;  /* 0x0000001aff1a723e */ /* 0x000fca00048070ff */
[----:B------:R0:W-:Y:S02]  /*2e7d0*/  @!P6 STG.E.U8 desc[UR8][R84.64+0x58], R26 ;  /* 0x0000581a5400e986 */ /* 0x0001e4000c101108 */
[----:B0-----:R-:W-:-:S06]  /*2e7e0*/  PRMT R26, RZ, 0x7610, R26 ;  /* 0x00007610ff1a7816 */ /* 0x001fcc000000001a */
[----:B------:R-:W4:Y:S01]  /*2e7f0*/  @!P5 LDG.E.U8 R26, desc[UR8][R16.64+0x59] ;  /* 0x00005908101ad981 */ /* 0x000f22000c1e1100 */
[----:B------:R-:W-:Y:S02]  /*2e800*/  @!P0 IADD3.X R211, R25, UR6, R33, P1, P4 ;  /* 0x0000000619d38c10 */ /* 0x000fe40008fe8421 */
        /* <DEDUP_REMOVED lines=64> */
[----:B------:R-:W-:-:S06]  /*2ec10*/  PRMT R26, RZ, 0x7610, R26 ;  /* 0x00007610ff1a7816 */ /* 0x000fcc000000001a */
[----:B------:R-:W4:Y:S01]  /*2ec20*/  @!P1 LDG.E.U8 R26, desc[UR8][R20.64+0x50] ;  /* 0x00005008141a9981 */ /* 0x000f22000c1e1100 */
[----:B------:R-:W-:Y:S02]  /*2ec30*/  @P3 LOP3.LUT R28, R28, 0x40000, RZ, 0xfc, !PT ;  /* 0x000400001c1c3812 */ /* 0x000fe400078efcff */
[----:B------:R-:W-:-:S13]  /*2ec40*/  ISETP.LT.OR P3, PT, R24, 0xa9, !P2 ;  /* 0x000000a91800780c */ /* 0x000fda0005761670 */
        /* <DEDUP_REMOVED lines=21> */
[----:B------:R-:W4:Y:S01]  /*2eda0*/  @!P1 LDG.E.U8 R26, desc[UR8][R20.64+0x51] ;  /* 0x00005108141a9981 */ /* 0x000f22000c1e1100 */
[----:B------:R-:W-:Y:S02]  /*2edb0*/  @P3 LOP3.LUT R28, R28, 0x4000, RZ, 0xfc, !PT ;  /* 0x000040001c1c3812 */ /* 0x000fe400078efcff */
[----:B------:R-:W-:Y:S02]  /*2edc0*/  LOP3.LUT P3, RZ, R27, 0x1000, RZ, 0xc0, !PT ;  /* 0x000010001bff7812 */ /* 0x000fe4000786c0ff */
        /* <DEDUP_REMOVED lines=15> */
[----:B------:R-:W-:Y:S02]  /*2eec0*/  LOP3.LUT R28, R28, 0xfffffdff, RZ, 0xc0, !PT ;  /* 0xfffffdff1c1c7812 */ /* 0x000fe400078ec0ff */
[----:B------:R-:W-:Y:S02]  /*2eed0*/  LOP3.LUT R2, R2, 0xf7ffffff, RZ, 0xc0, !PT ;  /* 0xf7ffffff02027812 */ /* 0x000fe400078ec0ff */
[----:B------:R-:W-:Y:S02]  /*2eee0*/  @P6 LOP3.LUT R28, R28, 0x200, RZ, 0xfc, !PT ;  /* 0x000002001c1c6812 */ /* 0x000fe400078efcff */
[----:B------:R-:W-:-:S02]  /*2eef0*/  ISETP.GE.AND P6, PT, R3, 0x101, PT ;  /* 0x000001010300780c */ /* 0x000fc40003fc6270 */
[----:B------:R-:W-:Y:S02]  /*2ef00*/  @P0 LOP3.LUT R2, R2, 0x8000000, RZ, 0xfc, !PT ;  /* 0x0800000002020812 */ /* 0x000fe400078efcff */
        /* <DEDUP_REMOVED lines=11> */
[----:B-1----:R-:W-:-:S06]  /*2efc0*/  PRMT R26, RZ, 0x7610, R26 ;  /* 0x00007610ff1a7816 */ /* 0x002fcc000000001a */
        /* <DEDUP_REMOVED lines=10> */
[----:B------:R-:W-:-:S04]  /*2f070*/  LOP3.LUT P0, RZ, R2, 0x8000000, RZ, 0xc0, !PT ;  /* 0x0800000002ff7812 */ /* 0x000fc8000780c0ff */
        /* <DEDUP_REMOVED lines=27> */
[----:B------:R-:W-:Y:S01]  /*2f230*/  LOP3.LUT P3, RZ, R2, 0x4000000, RZ, 0xc0, !PT ;  /* 0x0400000002ff7812 */ /* 0x000fe2000786c0ff */
        /* <DEDUP_REMOVED lines=13> */
[----:B------:R-:W-:Y:S02]  /*2f310*/  LOP3.LUT R2, R2, 0xffbfffff, RZ, 0xc0, !PT ;  /* 0xffbfffff02027812 */ /* 0x000fe400078ec0ff */
[----:B------:R-:W-:Y:S02]  /*2f320*/  LOP3.LUT R28, R28, 0xfffffff7, RZ, 0xc0, !PT ;  /* 0xfffffff71c1c7812 */ /* 0x000fe400078ec0ff */
[----:B------:R-:W-:Y:S02]  /*2f330*/  @P0 LOP3.LUT R2, R2, 0x400000, RZ, 0xfc, !PT ;  /* 0x0040000002020812 */ /* 0x000fe400078efcff */
[----:B------:R-:W-:Y:S02]  /*2f340*/  ISETP.GE.AND P0, PT, R3, 0x101, PT ;  /* 0x000001010300780c */ /* 0x000fe40003f06270 */
[----:B------:R-:W-:Y:S02]  /*2f350*/  @P6 LOP3.LUT R28, R28, 0x8, RZ, 0xfc, !PT ;  /* 0x000000081c1c6812 */ /* 0x000fe400078efcff */
[----:B------:R-:W-:-:S13]  /*2f360*/  ISETP.LT.OR P6, PT, R24, 0xaa, !P0 ;  /* 0x000000aa1800780c */ /* 0x000fda00047c1670 */
[----:B------:R-:W0:Y:S02]  /*2f370*/  @!P6 LDC.64 R32, c[0x0][0x5c0] ;  /* 0x00017000ff20eb82 */ /* 0x000e240000000a00 */
[----:B0-----:R-:W-:-:S04]  /*2f380*/  @!P6 IADD3 R206, P4, P5, R6, UR16, R32 ;  /* 0x0000001006ceec10 */ /* 0x001fc8000fd9e020 */
[----:B------:R-:W-:Y:S02]  /*2f390*/  @!P6 IADD3.X R207, R25, UR61, R33, P4, P5 ;  /* 0x0000003d19cfec10 */ /* 0x000fe4000a7ea421 */
        /* <DEDUP_REMOVED lines=43> */
[----:B------:R-:W-:-:S05]  /*2f650*/  @!P0 IADD3.X R35, R25, UR6, R33, P1, P4 ;  /* 0x0000000619238c10 */ /* 0x000fca0008fe8421 */
[----:B------:R0:W-:Y:S01]  /*2f660*/  @!P0 STL.64 [R1+0x20], R34 ;  /* 0x0000202201008387 */ /* 0x0001e20000100a00 */
        /* <DEDUP_REMOVED lines=33> */
[----:B------:R-:W-:Y:S04]  /*2f880*/  @!P0 STL.64 [R1+0x18], R34 ;  /* 0x0000182201008387 */ /* 0x000fe80000100a00 */
[----:B------:R-:W4:Y:S01]  /*2f890*/  LDL.LU R154, [R1+0x6f8] ;  /* 0x0006f800019a7983 */ /* 0x000f220000300800 */
[----:B--2---:R-:W-:-:S04]  /*2f8a0*/  LOP3.LUT R26, R26, 0xff, RZ, 0xc0, !PT ;  /* 0x000000ff1a1a7812 */ /* 0x004fc800078ec0ff */
[----:B------:R-:W-:-:S05]  /*2f8b0*/  F2FP.F16.E4M3.UNPACK_B R26, R26 ;  /* 0x0000001aff1a723e */ /* 0x000fca00020006ff */
[----:B------:R-:W-:-:S05]  /*2f8c0*/  HADD2.F32 R26, -RZ, R26.H0_H0 ;  /* 0x2000001aff1a7230 */ /* 0x000fca0000004100 */
[----:B------:R-:W-:-:S04]  /*2f8d0*/  FMUL R26, R26, UR5 ;  /* 0x000000051a1a7c20 */ /* 0x000fc80008400000 */
[----:B---3--:R-:W-:Y:S02]  /*2f8e0*/  FFMA R26, R155, UR4, R26 ;  /* 0x000000049b1a7c23 */ /* 0x008fe4000800001a */
[----:B------:R-:W2:Y:S03]  /*2f8f0*/  LDL.LU R155, [R1+0x6fc] ;  /* 0x0006fc00019b7983 */ /* 0x000ea60000300800 */
[----:B------:R-:W-:-:S05]  /*2f900*/  F2FP.SATFINITE.E4M3.F32.PACK_AB_MERGE_C R26, RZ, R26, RZ ;  /* 0x0000001aff1a723e */ /* 0x000fca00048070ff */
[----:B------:R0:W-:Y:S02]  /*2f910*/  @!P1 STG.E.U8 desc[UR8][R32.64+0x61], R26 ;  /* 0x0000611a20009986 */ /* 0x0001e4000c101108 */
[----:B0-----:R-:W-:-:S06]  /*2f920*/  PRMT R26, RZ, 0x7610, R26 ;  /* 0x00007610ff1a7816 */ /* 0x001fcc000000001a */
[----:B------:R-:W3:Y:S01]  /*2f930*/  @!P5 LDG.E.U8 R26, desc[UR8][R10.64+0x60] ;  /* 0x000060080a1ad981 */ /* 0x000ee2000c1e1100 */
[----:B------:R-:W-:-:S04]  /*2f940*/  LOP3.LUT R28, R28, 0xffffffef, RZ, 0xc0, !PT ;  /* 0xffffffef1c1c7812 */ /* 0x000fc800078ec0ff */
[----:B------:R-:W-:Y:S02]  /*2f950*/  @P0 LOP3.LUT R28, R28, 0x10, RZ, 0xfc, !PT ;  /* 0x000000101c1c0812 */ /* 0x000fe400078efcff */
[----:B------:R-:W-:-:S13]  /*2f960*/  ISETP.LT.OR P0, PT, R24, 0xb1, !P2 ;  /* 0x000000b11800780c */ /* 0x000fda0005701670 */
[----:B------:R-:W0:Y:S01]  /*2f970*/  @!P0 LDC.64 R32, c[0x0][0x5c0] ;  /* 0x00017000ff208b82 */ /* 0x000e220000000a00 */
[----:B---3--:R-:W-:-:S04]  /*2f980*/  LOP3.LUT R26, R26, 0xff, RZ, 0xc0, !PT ;  /* 0x000000ff1a1a7812 */ /* 0x008fc800078ec0ff */
[----:B------:R-:W-:-:S05]  /*2f990*/  F2FP.F16.E4M3.UNPACK_B R26, R26 ;  /* 0x0000001aff1a723e */ /* 0x000fca00020006ff */
[----:B------:R-:W-:-:S05]  /*2f9a0*/  HADD2.F32 R26, -RZ, R26.H0_H0 ;  /* 0x2000001aff1a7230 */ /* 0x000fca0000004100 */
[----:B------:R-:W-:-:S04]  /*2f9b0*/  FMUL R26, R26, UR5 ;  /* 0x000000051a1a7c20 */ /* 0x000fc80008400000 */
[----:B----4-:R-:W-:-:S05]  /*2f9c0*/  FFMA R26, R154, UR4, R26 ;  /* 0x000000049a1a7c23 */ /* 0x010fca000800001a */
[----:B------:R-:W-:-:S05]  /*2f9d0*/  F2FP.SATFINITE.E4M3.F32.PACK_AB_MERGE_C R26, RZ, R26, RZ ;  /* 0x0000001aff1a723e */ /* 0x000fca00048070ff */
[----:B------:R1:W-:Y:S01]  /*2f9e0*/  @!P5 STG.E.U8 desc[UR8][R86.64+0x60], R26 ;  /* 0x0000601a5600d986 */ /* 0x0003e2000c101108 */
[----:B------:R-:W-:Y:S02]  /*2f9f0*/  ISETP.LT.OR P5, PT, R24, 0x62, !P3 ;  /* 0x000000621800780c */ /* 0x000fe40005fa1670 */
[----:B-1----:R-:W-:-:S11]  /*2fa00*/  PRMT R26, RZ, 0x7610, R26 ;  /* 0x00007610ff1a7816 */ /* 0x002fd6000000001a */
[----:B------:R-:W3:Y:S01]  /*2fa10*/  @!P5 LDG.E.U8 R26, desc[UR8][R10.64+0x61] ;  /* 0x000061080a1ad981 */ /* 0x000ee2000c1e1100 */
[----:B0-----:R-:W-:Y:S02]  /*2fa20*/  @!P0 IADD3 R34, P1, P4, R6, UR60, R32 ;  /* 0x0000003c06228c10 */ /* 0x001fe4000fc3e020 */
[----:B------:R-:W-:Y:S02]  /*2fa30*/  LOP3.LUT R28, R28, 0xfffffffb, RZ, 0xc0, !PT ;  /* 0xfffffffb1c1c7812 */ /* 0x000fe400078ec0ff */
[----:B------:R-:W-:Y:S02]  /*2fa40*/  @!P0 IADD3.X R35, R25, UR10, R33, P1, P4 ;  /* 0x0000000a19238c10 */ /* 0x000fe40008fe8421 */
[----:B------:R-:W-:-:S03]  /*2fa50*/  @P0 LOP3.LUT R28, R28, 0x4, RZ, 0xfc, !PT ;  /* 0x000000041c1c0812 */ /* 0x000fc600078efcff */
[----:B------:R0:W-:Y:S01]  /*2fa60*/  @!P0 STL.64 [R1+0x8], R34 ;  /* 0x0000082201008387 */ /* 0x0001e20000100a00 */
[----:B------:R-:W-:Y:S02]  /*2fa70*/  ISETP.LT.OR P0, PT, R24, 0xb2, !P2 ;  /* 0x000000b21800780c */ /* 0x000fe40005701670 */
[----:B------:R-:W-:Y:S01]  /*2fa80*/  LOP3.LUT R30, R30, 0xbfffffff, RZ, 0xc0, !PT ;  /* 0xbfffffff1e1e7812 */ /* 0x000fe200078ec0ff */
[----:B------:R-:W4:Y:S10]  /*2fa90*/  LDL.LU R154, [R1+0x700] ;  /* 0x00070000019a7983 */ /* 0x000f340000300800 */
[----:B------:R-:W0:Y:S01]  /*2faa0*/  @!P0 LDC.64 R32, c[0x0][0x5c0] ;  /* 0x00017000ff208b82 */ /* 0x000e220000000a00 */
[----:B------:R-:W-:-:S02]  /*2fab0*/  @P0 LOP3.LUT R30, R30, 0x40000000, RZ, 0xfc, !PT ;  /* 0x400000001e1e0812 */ /* 0x000fc400078efcff */
[----:B0-----:R-:W-:-:S04]  /*2fac0*/  @!P0 IADD3 R34, P1, P4, R6, UR60, R32 ;  /* 0x0000003c06228c10 */ /* 0x001fc8000fc3e020 */
[----:B------:R-:W-:-:S05]  /*2fad0*/  @!P0 IADD3.X R35, R25, UR10, R33, P1, P4 ;  /* 0x0000000a19238c10 */ /* 0x000fca0008fe8421 */
[----:B------:R0:W-:Y:S01]  /*2fae0*/  @!P0 STL.64 [R1], R34 ;  /* 0x0000002201008387 */ /* 0x0001e20000100a00 */
[----:B------:R-:W-:-:S13]  /*2faf0*/  ISETP.LT.OR P0, PT, R24, 0xb9, !P2 ;  /* 0x000000b91800780c */ /* 0x000fda0005701670 */
[----:B------:R-:W0:Y:S02]  /*2fb00*/  @!P0 LDC.64 R32, c[0x0][0x5c0] ;  /* 0x00017000ff208b82 */ /* 0x000e240000000a00 */
[----:B0-----:R-:W-:-:S04]  /*2fb10*/  @!P0 IADD3 R34, P1, P4, R6, UR60, R32 ;  /* 0x0000003c06228c10 */ /* 0x001fc8000fc3e020 */
[----:B------:R-:W-:-:S05]  /*2fb20*/  @!P0 IADD3.X R35, R25, UR10, R33, P1, P4 ;  /* 0x0000000a19238c10 */ /* 0x000fca0008fe8421 */
[----:B------:R-:W-:Y:S01]  /*2fb30*/  @!P0 STL.64 [R1+0x28], R34 ;  /* 0x0000282201008387 */ /* 0x000fe20000100a00 */
        /* <DEDUP_REMOVED lines=9> */
[----:B------:R-:W1:Y:S01]  /*2fbd0*/  @!P5 LDC.64 R32, c[0x0][0x5c0] ;  /* 0x00017000ff20db82 */ /* 0x000e620000000a00 */
[----:B0-----:R-:W-:Y:S02]  /*2fbe0*/  PRMT R26, RZ, 0x7610, R26 ;  /* 0x00007610ff1a7816 */ /* 0x001fe4000000001a */
[----:B-1----:R-:W-:-:S04]  /*2fbf0*/  @!P5 IADD3 R34, P1, P4, R6, UR60, R32 ;  /* 0x0000003c0622dc10 */ /* 0x002fc8000fc3e020 */
[----:B------:R-:W-:Y:S02]  /*2fc00*/  @!P5 IADD3.X R35, R25, UR10, R33, P1, P4 ;  /* 0x0000000a1923dc10 */ /* 0x000fe40008fe8421 */
[----:B------:R-:W-:-:S13]  /*2fc10*/  ISETP.LT.OR P1, PT, R24, 0x69, !P6 ;  /* 0x000000691800780c */ /* 0x000fda0007721670 */
[----:B------:R-:W3:Y:S01]  /*2fc20*/  @!P1 LDG.E.U8 R26, desc[UR8][R8.64+0x68] ;  /* 0x00006808081a9981 */ /* 0x000ee2000c1e1100 */
[----:B------:R-:W0:Y:S02]  /*2fc30*/  @!P1 LDC.64 R32, c[0x0][0x5c0] ;  /* 0x00017000ff209b82 */ /* 0x000e240000000a00 */
[----:B0-----:R-:W-:-:S05]  /*2fc40*/  @!P1 IADD3 R32, P4, R6, R32, RZ ;  /* 0x0000002006209210 */ /* 0x001fca0007f9e0ff */
[----:B------:R-:W-:Y:S01]  /*2fc50*/  @!P1 IMAD.X R33, R25, 0x1, R33, P4 ;  /* 0x0000000119219824 */ /* 0x000fe200020e0621 */
        /* <DEDUP_REMOVED lines=8> */
[----:B0-----:R-:W-:-:S11]  /*2fce0*/  PRMT R26, RZ, 0x7610, R26 ;  /* 0x00007610ff1a7816 */ /* 0x001fd6000000001a */
[----:B------:R-:W0:Y:S01]  /*2fcf0*/  @!P1 LDC.64 R32, c[0x0][0x5c0] ;  /* 0x00017000ff209b82 */ /* 0x000e220000000a00 */
[----:B------:R-:W3:Y:S01]  /*2fd00*/  @!P1 LDG.E.U8 R26, desc[UR8][R8.64+0x69] ;  /* 0x00006908081a9981 */ /* 0x000ee2000c1e1100 */
[----:B------:R-:W-:-:S04]  /*2fd10*/  LOP3.LUT R30, R30, 0xdfffffff, RZ, 0xc0, !PT ;  /* 0xdfffffff1e1e7812 */ /* 0x000fc800078ec0ff */
[----:B------:R-:W-:-:S04]  /*2fd20*/  @P0 LOP3.LUT R30, R30, 0x20000000, RZ, 0xfc, !PT ;  /* 0x200000001e1e0812 */ /* 0x000fc800078efcff */
[----:B------:R-:W-:Y:S01]  /*2fd30*/  LOP3.LUT R30, R30, 0xfbffffff, RZ, 0xc0, !PT ;  /* 0xfbffffff1e1e7812 */ /* 0x000fe200078ec0ff */
[----:B------:R-:W-:Y:S03]  /*2fd40*/  @!P5 STL.64 [R1+0x10], R34 ;  /* 0x000010220100d387 */ /* 0x000fe60000100a00 */
[----:B------:R-:W-:Y:S01]  /*2fd50*/  @P5 LOP3.LUT R30, R30, 0x4000000, RZ, 0xfc, !PT ;  /* 0x040000001e1e5812 */ /* 0x000fe200078efcff */
[----:B------:R-:W4:Y:S01]  /*2fd60*/  LDL.LU R154, [R1+0x708] ;  /* 0x00070800019a7983 */ /* 0x000f220000300800 */
[----:B------:R-:W-:Y:S02]  /*2fd70*/  ISETP.LT.OR P5, PT, R24, 0x69, !P3 ;  /* 0x000000691800780c */ /* 0x000fe40005fa1670 */
[----:B0-----:R-:W-:-:S05]  /*2fd80*/  @!P1 IADD3 R32, P4, R6, R32, RZ ;  /* 0x0000002006209210 */ /* 0x001fca0007f9e0ff */
[----:B------:R-:W-:Y:S01]  /*2fd90*/  @!P1 IMAD.X R33, R25, 0x1, R33, P4 ;  /* 0x0000000119219824 */ /* 0x000fe200020e0621 */
[C---:B------:R-:W-:Y:S02]  /*2fda0*/  LOP3.LUT P0, RZ, R2.reuse, 0x2000000, RZ, 0xc0, !PT ;  /* 0x0200000002ff7812 */ /* 0x040fe4000780c0ff */
[----:B------:R-:W-:Y:S02]  /*2fdb0*/  LOP3.LUT R2, R2, 0xfeffffff, RZ, 0xc0, !PT ;  /* 0xfeffffff02027812 */ /* 0x000fe400078ec0ff */
[----:B---3--:R-:W-:-:S04]  /*2fdc0*/  LOP3.LUT R26, R26, 0xff, RZ, 0xc0, !PT ;  /* 0x000000ff1a1a7812 */ /* 0x008fc800078ec0ff */
[----:B------:R-:W-:-:S05]  /*2fdd0*/  F2FP.F16.E4M3.UNPACK_B R26, R26 ;  /* 0x0000001aff1a723e */ /* 0x000fca00020006ff */
[----:B------:R-:W-:-:S05]  /*2fde0*/  HADD2.F32 R26, -RZ, R26.H0_H0 ;  /* 0x2000001aff1a7230 */ /* 0x000fca0000004100 */
[----:B------:R-:W-:-:S04]  /*2fdf0*/  FMUL R26, R26, UR5 ;  /* 0x000000051a1a7c20 */ /* 0x000fc80008400000 */
[----:B--2---:R-:W-:Y:S01]  /*2fe00*/  FFMA R26, R155, UR4, R26 ;  /* 0x000000049b1a7c23 */ /* 0x004fe2000800001a */
[----:B------:R-:W-:Y:S01]  /*2fe10*/  @P2 LOP3.LUT R2, R2, 0x1000000, RZ, 0xfc, !PT ;  /* 0x0100000002022812 */ /* 0x000fe200078efcff */
[----:B------:R-:W2:Y:S03]  /*2fe20*/  LDL.LU R155, [R1+0x70c] ;  /* 0x00070c00019b7983 */ /* 0x000ea60000300800 */
[----:B------:R-:W-:-:S05]  /*2fe30*/  F2FP.SATFINITE.E4M3.F32.PACK_AB_MERGE_C R26, RZ, R26, RZ ;  /* 0x0000001aff1a723e */ /* 0x000fca00048070ff */
[----:B------:R0:W-:Y:S02]  /*2fe40*/  @!P1 STG.E.U8 desc[UR8][R32.64+0x69], R26 ;  /* 0x0000691a20009986 */ /* 0x0001e4000c101108 */
[----:B0-----:R-:W-:-:S06]  /*2fe50*/  PRMT R26, RZ, 0x7610, R26 ;  /* 0x00007610ff1a7816 */ /* 0x001fcc000000001a */
[----:B------:R-:W3:Y:S01]  /*2fe60*/  @!P5 LDG.E.U8 R26, desc[UR8][R10.64+0x68] ;  /* 0x000068080a1ad981 */ /* 0x000ee2000c1e1100 */
        /* <DEDUP_REMOVED lines=22> */
[----:B------:R-:W-:-:S03]  /*2ffd0*/  LOP3.LUT P6, RZ, R0, 0x800, RZ, 0xc0, !PT ;  /* 0x0000080000ff7812 */ /* 0x000fc600078cc0ff */
[----:B------:R-:W-:Y:S04]  /*2ffe0*/  STL [R1+0xc18], R232 ;  /* 0x000c18e801007387 */ /* 0x000fe80000100800 */
[----:B------:R-:W-:Y:S04]  /*2fff0*/  STL [R1+0xc14], R233 ;  /* 0x000c14e901007387 */ /* 0x000fe80000100800 */
[----:B------:R-:W4:Y:S01]  /*30000*/  LDL.LU R154, [R1+0x710] ;  /* 0x00071000019a7983 */ /* 0x000f220000300800 */
        /* <DEDUP_REMOVED lines=9> */
[----:B------:R-:W-:-:S13]  /*300a0*/  ISETP.LT.OR P5, PT, R24, 0xb9, !P0 ;  /* 0x000000b91800780c */ /* 0x000fda00047a1670 */
[----:B------:R-:W0:Y:S01]  /*300b0*/  @!P5 LDC.64 R32, c[0x0][0x5c0] ;  /* 0x00017000ff20db82 */ /* 0x000e220000000a00 */
[----:B------:R-:W-:-:S04]  /*300c0*/  LOP3.LUT R30, R30, 0xfff7ffff, RZ, 0xc0, !PT ;  /* 0xfff7ffff1e1e7812 */ /* 0x000fc800078ec0ff */
[----:B------:R-:W-:Y:S02]  /*300d0*/  @P5 LOP3.LUT R30, R30, 0x80000, RZ, 0xfc, !PT ;  /* 0x000800001e1e5812 */ /* 0x000fe400078efcff */
[----:B0-----:R-:W-:-:S04]  /*300e0*/  @!P5 IADD3 R224, P1, P4, R6, UR16, R32 ;  /* 0x0000001006e0dc10 */ /* 0x001fc8000fc3e020 */
[----:B------:R-:W-:Y:S02]  /*300f0*/  @!P5 IADD3.X R225, R25, UR61, R33, P1, P4 ;  /* 0x0000003d19e1dc10 */ /* 0x000fe40008fe8421 */
[----:B------:R-:W-:Y:S01]  /*30100*/  LOP3.LUT P5, RZ, R0, 0x100, RZ, 0xc0, !PT ;  /* 0x0000010000ff7812 */ /* 0x000fe200078ac0ff */
[----:B------:R-:W-:Y:S04]  /*30110*/  STL [R1+0xc20], R226 ;  /* 0x000c20e201007387 */ /* 0x000fe80000100800 */
[----:B------:R-:W-:Y:S04]  /*30120*/  STL [R1+0xc1c], R227 ;  /* 0x000c1ce301007387 */ /* 0x000fe80000100800 */
[----:B------:R-:W-:Y:S04]  /*30130*/  STL [R1+0xc08], R224 ;  /* 0x000c08e001007387 */ /* 0x000fe80000100800 */
[----:B------:R-:W-:Y:S04]  /*30140*/  STL [R1+0xc04], R225 ;  /* 0x000c04e101007387 */ /* 0x000fe80000100800 */
[----:B------:R-:W3:Y:S01]  /*30150*/  LDL.LU R155, [R1+0x714] ;  /* 0x00071400019b7983 */ /* 0x000ee20000300800 */
[----:B------:R-:W-:-:S13]  /*30160*/  ISETP.LT.OR P2, PT, R24, 0xba, !P0 ;  /* 0x000000ba1800780c */ /* 0x000fda0004741670 */
        /* <DEDUP_REMOVED lines=27> */
[----:B------:R-:W-:Y:S01]  /*30320*/  IMAD.U32 R31, RZ, RZ, UR6 ;  /* 0x00000006ff1f7e24 */ /* 0x000fe2000f8e00ff */
[----:B------:R-:W-:Y:S04]  /*30330*/  STL [R1+0xc10], R222 ;  /* 0x000c10de01007387 */ /* 0x000fe80000100800 */
[----:B------:R-:W-:Y:S04]  /*30340*/  STL [R1+0xc0c], R223 ;  /* 0x000c0cdf01007387 */ /* 0x000fe80000100800 */
[----:B------:R-:W4:Y:S01]  /*30350*/  LDL.LU R154, [R1+0x718] ;  /* 0x00071800019a7983 */ /* 0x000f220000300800 */
[----:B--2---:R-:W-:-:S04]  /*30360*/  LOP3.LUT R26, R26, 0xff, RZ, 0xc0, !PT ;  /* 0x000000ff1a1a7812 */ /* 0x004fc800078ec0ff */
[----:B------:R-:W-:-:S05]  /*30370*/  F2FP.F16.E4M3.UNPACK_B R26, R26 ;  /* 0x0000001aff1a723e */ /* 0x000fca00020006ff */
[----:B------:R-:W-:-:S05]  /*30380*/  HADD2.F32 R26, -RZ, R26.H0_H0 ;  /* 0x2000001aff1a7230 */ /* 0x000fca0000004100 */
[----:B------:R-:W-:-:S04]  /*30390*/  FMUL R26, R26, UR5 ;  /* 0x000000051a1a7c20 */ /* 0x000fc80008400000 */
[----:B---3--:R-:W-:-:S05]  /*303a0*/  FFMA R26, R155, UR4, R26 ;  /* 0x000000049b1a7c23 */ /* 0x008fca000800001a */
        /* <DEDUP_REMOVED lines=10> */
[----:B------:R-:W-:Y:S04]  /*30450*/  STL [R1+0xbfc], R230 ;  /* 0x000bfce601007387 */ /* 0x000fe80000100800 */
[----:B------:R-:W-:Y:S04]  /*30460*/  STL [R1+0xbf8], R231 ;  /* 0x000bf8e701007387 */ /* 0x000fe80000100800 */
[----:B------:R-:W-:Y:S01]  /*30470*/  STL [R1+0xc00], R229 ;  /* 0x000c00e501007387 */ /* 0x000fe20000100800 */
[----:B------:R-:W-:-:S02]  /*30480*/  LOP3.LUT R30, R30, 0xfdffffff, RZ, 0xc0, !PT ;  /* 0xfdffffff1e1e7812 */ /* 0x000fc400078ec0ff */
[----:B------:R-:W0:Y:S01]  /*30490*/  @!P1 LDC.64 R34, c[0x0][0x5c0] ;  /* 0x00017000ff229b82 */ /* 0x000e220000000a00 */
[----:B------:R-:W3:Y:S01]  /*304a0*/  LDL.LU R155, [R1+0x71c] ;  /* 0x00071c00019b7983 */ /* 0x000ee20000300800 */
[----:B--2---:R-:W-:-:S04]  /*304b0*/  LOP3.LUT R26, R26, 0xff, RZ, 0xc0, !PT ;  /* 0x000000ff1a1a7812 */ /* 0x004fc800078ec0ff */
[----:B------:R-:W-:-:S05]  /*304c0*/  F2FP.F16.E4M3.UNPACK_B R26, R26 ;  /* 0x0000001aff1a723e */ /* 0x000fca00020006ff */
[----:B------:R-:W-:-:S05]  /*304d0*/  HADD2.F32 R26, -RZ, R26.H0_H0 ;  /* 0x2000001aff1a7230 */ /* 0x000fca0000004100 */
[----:B------:R-:W-:-:S04]  /*304e0*/  FMUL R26, R26, UR5 ;  /* 0x000000051a1a7c20 */ /* 0x000fc80008400000 */
[----:B----4-:R-:W-:Y:S01]  /*304f0*/  FFMA R26, R154, UR4, R26 ;  /* 0x000000049a1a7c23 */ /* 0x010fe2000800001a */
[----:B------:R-:W-:Y:S01]  /*30500*/  @P2 LOP3.LUT R30, R30, 0x2000000, RZ, 0xfc, !PT ;  /* 0x020000001e1e2812 */ /* 0x000fe200078efcff */
[----:B------:R-:W-:Y:S01]  /*30510*/  IMAD.U32 R31, RZ, RZ, UR7 ;  /* 0x00000007ff1f7e24 */ /* 0x000fe2000f8e00ff */
[----:B------:R-:W2:Y:S02]  /*30520*/  LDL.LU R154, [R1+0x720] ;  /* 0x00072000019a7983 */ /* 0x000ea40000300800 */
[----:B------:R-:W-:-:S05]  /*30530*/  F2FP.SATFINITE.E4M3.F32.PACK_AB_MERGE_C R26, RZ, R26, RZ ;  /* 0x0000001aff1a723e */ /* 0x000fca00048070ff */
[----:B------:R1:W-:Y:S02]  /*30540*/  @!P4 STG.E.U8 desc[UR8][R32.64+0x60], R26 ;  /* 0x0000601a2000c986 */ /* 0x0003e4000c101108 */
[----:B-1----:R-:W-:-:S06]  /*30550*/  PRMT R26, RZ, 0x7610, R26 ;  /* 0x00007610ff1a7816 */ /* 0x002fcc000000001a */
[----:B------:R-:W4:Y:S01]  /*30560*/  @!P1 LDG.E.U8 R26, desc[UR8][R14.64+0x61] ;  /* 0x000061080e1a9981 */ /* 0x000f22000c1e1100 */
[----:B------:R-:W-:-:S13]  /*30570*/  ISETP.LT.OR P2, PT, R24, 0xc9, !P3 ;  /* 0x000000c91800780c */ /* 0x000fda0005f41670 */
[----:B------:R-:W1:Y:S01]  /*30580*/  @!P2 LDC.64 R32, c[0x0][0x5c0] ;  /* 0x00017000ff20ab82 */ /* 0x000e620000000a00 */
[----:B------:R-:W-:Y:S01]  /*30590*/  IMAD.U32 R36, RZ, RZ, UR6 ;  /* 0x00000006ff247e24 */ /* 0x000fe2000f8e00ff */
[----:B------:R-:W-:Y:S02]  /*305a0*/  @!P1 IADD3 R31, P5, P6, R31, UR60, R6 ;  /* 0x0000003c1f1f9c10 */ /* 0x000fe4000febe006 */
[----:B------:R-:W-:Y:S02]  /*305b0*/  LOP3.LUT R30, R30, 0xffdfffff, RZ, 0xc0, !PT ;  /* 0xffdfffff1e1e7812 */ /* 0x000fe400078ec0ff */
[----:B------:R-:W-:Y:S02]  /*305c0*/  @!P1 IADD3.X R36, R36, UR10, R25, P5, P6 ;  /* 0x0000000a24249c10 */ /* 0x000fe4000afec419 */
[----:B------:R-:W-:Y:S02]  /*305d0*/  @P2 LOP3.LUT R30, R30, 0x200000, RZ, 0xfc, !PT ;  /* 0x002000001e1e2812 */ /* 0x000fe400078efcff */
[----:B0-----:R-:W-:-:S02]  /*305e0*/  @!P1 IADD3 R34, P4, R31, R34, RZ ;  /* 0x000000221f229210 */ /* 0x001fc40007f9e0ff */
        /* <DEDUP_REMOVED lines=17> */
[----:B------:R-:W-:-:S04]  /*30700*/  LOP3.LUT R30, R30, 0xfffdffff, RZ, 0xc0, !PT ;  /* 0xfffdffff1e1e7812 */ /* 0x000fc800078ec0ff */
[----:B------:R-:W-:Y:S02]  /*30710*/  @P5 LOP3.LUT R30, R30, 0x20000, RZ, 0xfc, !PT ;  /* 0x000200001e1e5812 */ /* 0x000fe400078efcff */
[----:B-1----:R-:W-:-:S04]  /*30720*/  @!P5 IADD3 R190, P1, P4, R6, UR7, R32 ;  /* 0x0000000706bedc10 */ /* 0x002fc8000fc3e020 */
[----:B------:R-:W-:Y:S02]  /*30730*/  @!P5 IADD3.X R191, R25, UR6, R33, P1, P4 ;  /* 0x0000000619bfdc10 */ /* 0x000fe40008fe8421 */
[----:B------:R-:W-:Y:S02]  /*30740*/  ISETP.LT.OR P5, PT, R24, 0x6a, !P2 ;  /* 0x0000006a1800780c */ /* 0x000fe400057a1670 */
[----:B------:R-:W-:-:S04]  /*30750*/  LOP3.LUT R2, R2, 0xff7fffff, RZ, 0xc0, !PT ;  /* 0xff7fffff02027812 */ /* 0x000fc800078ec0ff */
        /* <DEDUP_REMOVED lines=41> */
[----:B------:R-:W-:Y:S02]  /*309f0*/  LOP3.LUT R30, R30, 0xffff7fff, RZ, 0xc0, !PT ;  /* 0xffff7fff1e1e7812 */ /* 0x000fe400078ec0ff */
[----:B----4-:R-:W-:-:S09]  /*30a00*/  LOP3.LUT R26, R26, 0xff, RZ, 0xc0, !PT ;  /* 0x000000ff1a1a7812 */ /* 0x010fd200078ec0ff */
[----:B------:R-:W0:Y:S01]  /*30a10*/  @!P1 LDC.64 R34, c[0x0][0x5c0] ;  /* 0x00017000ff229b82 */ /* 0x000e220000000a00 */
[----:B------:R-:W-:-:S05]  /*30a20*/  F2FP.F16.E4M3.UNPACK_B R26, R26 ;  /* 0x0000001aff1a723e */ /* 0x000fca00020006ff */
[----:B------:R-:W-:-:S05]  /*30a30*/  HADD2.F32 R26, -RZ, R26.H0_H0 ;  /* 0x2000001aff1a7230 */ /* 0x000fca0000004100 */
[----:B------:R-:W-:-:S04]  /*30a40*/  FMUL R26, R26, UR5 ;  /* 0x000000051a1a7c20 */ /* 0x000fc80008400000 */
[----:B--2---:R-:W-:Y:S01]  /*30a50*/  FFMA R26, R154, UR4, R26 ;  /* 0x000000049a1a7c23 */ /* 0x004fe2000800001a */
        /* <DEDUP_REMOVED lines=21> */
[----:B---3--:R-:W-:-:S05]  /*30bb0*/  FFMA R26, R155, UR4, R26 ;  /* 0x000000049b1a7c23 */ /* 0x008fca000800001a */
[----:B------:R-:W-:-:S05]  /*30bc0*/  F2FP.SATFINITE.E4M3.F32.PACK_AB_MERGE_C R26, RZ, R26, RZ ;  /* 0x0000001aff1a723e */ /* 0x000fca00048070ff */
[----:B------:R0:W-:Y:S02]  /*30bd0*/  @!P1 STG.E.U8 desc[UR8][R34.64+0x69], R26 ;  /* 0x0000691a22009986 */ /* 0x0001e4000c101108 */
[----:B0-----:R-:W-:-:S06]  /*30be0*/  PRMT R26, RZ, 0x7610, R26 ;  /* 0x00007610ff1a7816 */ /* 0x001fcc000000001a */
[----:B------:R-:W3:Y:S01]  /*30bf0*/  @!P6 LDG.E.U8 R26, desc[UR8][R16.64+0x60] ;  /* 0x00006008101ae981 */ /* 0x000ee2000c1e1100 */
[----:B------:R-:W-:-:S04]  /*30c00*/  LOP3.LUT R30, R30, 0xffffbfff, RZ, 0xc0, !PT ;  /* 0xffffbfff1e1e7812 */ /* 0x000fc800078ec0ff */
[----:B------:R-:W-:Y:S02]  /*30c10*/  @P3 LOP3.LUT R30, R30, 0x4000, RZ, 0xfc, !PT ;  /* 0x000040001e1e3812 */ /* 0x000fe400078efcff */
[----:B------:R-:W-:Y:S01]  /*30c20*/  LOP3.LUT P3, RZ, R0, 0x200, RZ, 0xc0, !PT ;  /* 0x0000020000ff7812 */ /* 0x000fe2000786c0ff */
[----:B------:R-:W-:Y:S04]  /*30c30*/  STL [R1+0xbec], R166 ;  /* 0x000beca601007387 */ /* 0x000fe80000100800 */
[----:B------:R-:W-:Y:S04]  /*30c40*/  STL [R1+0xbe8], R167 ;  /* 0x000be8a701007387 */ /* 0x000fe80000100800 */
[----:B------:R-:W4:Y:S01]  /*30c50*/  LDL.LU R65, [R1+0x734] ;  /* 0x0007340001417983 */ /* 0x000f220000300800 */
[----:B------:R-:W-:-:S02]  /*30c60*/  ISETP.LT.OR P5, PT, R24, 0xca, !P2 ;  /* 0x000000ca1800780c */ /* 0x000fc400057a1670 */
[----:B------:R-:W-:-:S11]  /*30c70*/  LOP3.LUT R2, R2, 0xffdfffff, RZ, 0xc0, !PT ;  /* 0xffdfffff02027812 */ /* 0x000fd600078ec0ff */
[----:B------:R-:W0:Y:S01]  /*30c80*/  @!P5 LDC.64 R32, c[0x0][0x5c0] ;  /* 0x00017000ff20db82 */ /* 0x000e220000000a00 */
[----:B------:R-:W-:Y:S02]  /*30c90*/  @P2 LOP3.LUT R2, R2, 0x200000, RZ, 0xfc, !PT ;  /* 0x0020000002022812 */ /* 0x000fe400078efcff */
[----:B------:R-:W-:Y:S02]  /*30ca0*/  ISETP.LT.OR P2, PT, R24, 0xc1, !P0 ;  /* 0x000000c11800780c */ /* 0x000fe40004741670 */
[----:B---3--:R-:W-:-:S04]  /*30cb0*/  LOP3.LUT R26, R26, 0xff, RZ, 0xc0, !PT ;  /* 0x000000ff1a1a7812 */ /* 0x008fc800078ec0ff */
        /* <DEDUP_REMOVED lines=8> */
[----:B0-----:R-:W-:-:S04]  /*30d40*/  @!P5 IADD3 R158, P1, P4, R6, UR60, R32 ;  /* 0x0000003c069edc10 */ /* 0x001fc8000fc3e020 */
[----:B------:R-:W-:Y:S02]  /*30d50*/  @!P5 IADD3.X R159, R25, UR10, R33, P1, P4 ;  /* 0x0000000a199fdc10 */ /* 0x000fe40008fe8421 */
[----:B------:R-:W0:Y:S01]  /*30d60*/  @!P2 LDC.64 R32, c[0x0][0x5c0] ;  /* 0x00017000ff20ab82 */ /* 0x000e220000000a00 */
[----:B------:R-:W-:-:S04]  /*30d70*/  LOP3.LUT R30, R30, 0xffffdfff, RZ, 0xc0, !PT ;  /* 0xffffdfff1e1e7812 */ /* 0x000fc800078ec0ff */
        /* <DEDUP_REMOVED lines=14> */
[----:B------:R-:W-:Y:S01]  /*30e60*/  IMAD.U32 R31, RZ, RZ, UR6 ;  /* 0x00000006ff1f7e24 */ /* 0x000fe2000f8e00ff */
[----:B------:R-:W-:Y:S04]  /*30e70*/  STL [R1+0xbf4], R158 ;  /* 0x000bf49e01007387 */ /* 0x000fe80000100800 */
[----:B------:R-:W-:Y:S04]  /*30e80*/  STL [R1+0xbf0], R159 ;  /* 0x000bf09f01007387 */ /* 0x000fe80000100800 */
[----:B------:R-:W3:Y:S01]  /*30e90*/  LDL.LU R37, [R1+0x738] ;  /* 0x0007380001257983 */ /* 0x000ee20000300800 */
        /* <DEDUP_REMOVED lines=14> */
[C---:B------:R-:W-:Y:S02]  /*30f80*/  ISETP.LT.OR P1, PT, R24.reuse, 0x62, !P2 ;  /* 0x000000621800780c */ /* 0x040fe40005721670 */
[----:B------:R-:W-:Y:S04]  /*30f90*/  STL [R1+0xbdc], R156 ;  /* 0x000bdc9c01007387 */ /* 0x000fe80000100800 */
[----:B------:R-:W-:Y:S04]  /*30fa0*/  STL [R1+0xbd8], R157 ;  /* 0x000bd89d01007387 */ /* 0x000fe80000100800 */
[----:B------:R-:W-:Y:S01]  /*30fb0*/  STL [R1+0xbe4], R154 ;  /* 0x000be49a01007387 */ /* 0x000fe20000100800 */
[----:B------:R-:W-:-:S02]  /*30fc0*/  ISETP.LT.OR P3, PT, R24, 0xc9, !P0 ;  /* 0x000000c91800780c */ /* 0x000fc40004761670 */
[----:B------:R-:W0:Y:S01]  /*30fd0*/  @!P1 LDC.64 R34, c[0x0][0x5c0] ;  /* 0x00017000ff229b82 */ /* 0x000e220000000a00 */
[----:B------:R-:W-:Y:S04]  /*30fe0*/  STL [R1+0xbe0], R155 ;  /* 0x000be09b01007387 */ /* 0x000fe80000100800 */
[----:B------:R-:W4:Y:S01]  /*30ff0*/  LDL.LU R65, [R1+0x73c] ;  /* 0x00073c0001417983 */ /* 0x000f220000300800 */
[----:B--2---:R-:W-:-:S04]  /*31000*/  LOP3.LUT R26, R26, 0xff, RZ, 0xc0, !PT ;  /* 0x000000ff1a1a7812 */ /* 0x004fc800078ec0ff */
[----:B------:R-:W-:-:S05]  /*31010*/  F2FP.F16.E4M3.UNPACK_B R26, R26 ;  /* 0x0000001aff1a723e */ /* 0x000fca00020006ff */
[----:B------:R-:W-:-:S05]  /*31020*/  HADD2.F32 R26, -RZ, R26.H0_H0 ;  /* 0x2000001aff1a7230 */ /* 0x000fca0000004100 */
[----:B------:R-:W-:-:S04]  /*31030*/  FMUL R26, R26, UR5 ;  /* 0x000000051a1a7c20 */ /* 0x000fc80008400000 */
[----:B---3--:R-:W-:Y:S01]  /*31040*/  FFMA R26, R37, UR4, R26 ;  /* 0x00000004251a7c23 */ /* 0x008fe2000800001a */
[----:B------:R-:W-:Y:S01]  /*31050*/  IMAD.U32 R31, RZ, RZ, UR7 ;  /* 0x00000007ff1f7e24 */ /* 0x000fe2000f8e00ff */
[----:B------:R-:W2:Y:S03]  /*31060*/  LDL.LU R37, [R1+0x740] ;  /* 0x0007400001257983 */ /* 0x000ea60000300800 */
[----:B------:R-:W-:-:S05]  /*31070*/  F2FP.SATFINITE.E4M3.F32.PACK_AB_MERGE_C R26, RZ, R26, RZ ;  /* 0x0000001aff1a723e */ /* 0x000fca00048070ff */
[----:B------:R1:W-:Y:S02]  /*31080*/  @!P4 STG.E.U8 desc[UR8][R32.64+0x60], R26 ;  /* 0x0000601a2000c986 */ /* 0x0003e4000c101108 */
[----:B-1----:R-:W-:Y:S01]  /*31090*/  PRMT R26, RZ, 0x7610, R26 ;  /* 0x00007610ff1a7816 */ /* 0x002fe2000000001a */
[----:B------:R-:W1:Y:S05]  /*310a0*/  @!P3 LDC.64 R32, c[0x0][0x5c0] ;  /* 0x00017000ff20bb82 */ /* 0x000e6a0000000a00 */
[----:B------:R-:W3:Y:S01]  /*310b0*/  @!P1 LDG.E.U8 R26, desc[UR8][R18.64+0x61] ;  /* 0x00006108121a9981 */ /* 0x000ee2000c1e1100 */
        /* <DEDUP_REMOVED lines=21> */
[----:B------:R-:W-:-:S13]  /*31210*/  ISETP.LT.OR P0, PT, R24, 0xca, !P0 ;  /* 0x000000ca1800780c */ /* 0x000fda0004701670 */
[----:B------:R-:W0:Y:S01]  /*31220*/  @!P0 LDC.64 R32, c[0x0][0x5c0] ;  /* 0x00017000ff208b82 */ /* 0x000e220000000a00 */
[----:B------:R-:W-:-:S04]  /*31230*/  LOP3.LUT R30, R30, 0xfffffeff, RZ, 0xc0, !PT ;  /* 0xfffffeff1e1e7812 */ /* 0x000fc800078ec0ff */
[----:B------:R-:W-:Y:S02]  /*31240*/  @P3 LOP3.LUT R30, R30, 0x100, RZ, 0xfc, !PT ;  /* 0x000001001e1e3812 */ /* 0x000fe400078efcff */
[----:B------:R-:W-:Y:S02]  /*31250*/  LOP3.LUT P3, RZ, R2, 0x800000, RZ, 0xc0, !PT ;  /* 0x0080000002ff7812 */ /* 0x000fe4000786c0ff */
[----:B------:R-:W-:Y:S02]  /*31260*/  LOP3.LUT R30, R30, 0xffffffbf, RZ, 0xc0, !PT ;  /* 0xffffffbf1e1e7812 */ /* 0x000fe400078ec0ff */
        /* <DEDUP_REMOVED lines=17> */
[----:B------:R-:W0:Y:S02]  /*31380*/  @!P5 LDC.64 R32, c[0x0][0x5c0] ;  /* 0x00017000ff20db82 */ /* 0x000e240000000a00 */
[----:B0-----:R-:W-:-:S04]  /*31390*/  @!P5 IADD3 R144, P1, P4, R6, UR7, R32 ;  /* 0x000000070690dc10 */ /* 0x001fc8000fc3e020 */
[----:B------:R-:W-:Y:S02]  /*313a0*/  @!P5 IADD3.X R145, R25, UR6, R33, P1, P4 ;  /* 0x000000061991dc10 */ /* 0x000fe40008fe8421 */
[----:B------:R-:W-:Y:S02]  /*313b0*/  ISETP.LT.OR P1, PT, R24, 0x69, !P2 ;  /* 0x000000691800780c */ /* 0x000fe40005721670 */
[----:B------:R-:W-:-:S11]  /*313c0*/  LOP3.LUT R30, R30, 0xfffff7ff, RZ, 0xc0, !PT ;  /* 0xfffff7ff1e1e7812 */ /* 0x000fd600078ec0ff */
[----:B------:R-:W0:Y:S01]  /*313d0*/  @!P1 LDC.64 R32, c[0x0][0x5c0] ;  /* 0x00017000ff209b82 */ /* 0x000e220000000a00 */
[----:B------:R-:W-:-:S04]  /*313e0*/  @P0 LOP3.LUT R30, R30, 0x800, RZ, 0xfc, !PT ;  /* 0x000008001e1e0812 */ /* 0x000fc800078efcff */
[----:B------:R-:W-:Y:S01]  /*313f0*/  LOP3.LUT R30, R30, 0xfffffdff, RZ, 0xc0, !PT ;  /* 0xfffffdff1e1e7812 */ /* 0x000fe200078ec0ff */
[----:B------:R-:W-:-:S03]  /*31400*/  IMAD.U32 R31, RZ, RZ, UR6 ;  /* 0x00000006ff1f7e24 */ /* 0x000fc6000f8e00ff */
[----:B------:R-:W-:Y:S01]  /*31410*/  @P5 LOP3.LUT R30, R30, 0x200, RZ, 0xfc, !PT ;  /* 0x000002001e1e5812 */ /* 0x000fe200078efcff */
[----:B------:R-:W-:Y:S04]  /*31420*/  STL [R1+0xbd4], R138 ;  /* 0x000bd48a01007387 */ /* 0x000fe80000100800 */
[----:B------:R-:W-:Y:S04]  /*31430*/  STL [R1+0xbd0], R139 ;  /* 0x000bd08b01007387 */ /* 0x000fe80000100800 */
[----:B------:R-:W3:Y:S01]  /*31440*/  LDL.LU R37, [R1+0x748] ;  /* 0x0007480001257983 */ /* 0x000ee20000300800 */
        /* <DEDUP_REMOVED lines=62> */
[----:B------:R-:W3:Y:S03]  /*31830*/  LDL.LU R37, [R1+0x758] ;  /* 0x0007580001257983 */ /* 0x000ee60000300800 */
[----:B------:R-:W-:Y:S01]  /*31840*/  F2FP.SATFINITE.E4M3.F32.PACK_AB_MERGE_C R26, RZ, R26, RZ ;  /* 0x0000001aff1a723e */ /* 0x000fe200048070ff */
[----:B------:R-:W4:Y:S04]  /*31850*/  LDL.LU.64 R72, [R1+0x38] ;  /* 0x0000380001487983 */ /* 0x000f280000300a00 */
[----:B------:R0:W-:Y:S01]  /*31860*/  @!P1 STG.E.U8 desc[UR8][R34.64+0x60], R26 ;  /* 0x0000601a22009986 */ /* 0x0001e2000c101108 */
[----:B------:R-:W-:-:S02]  /*31870*/  ISETP.LT.OR P1, PT, R24, 0x62, !P0 ;  /* 0x000000621800780c */ /* 0x000fc40004721670 */
[----:B------:R-:W-:Y:S01]  /*31880*/  LOP3.LUT R2, R2, 0xffefffff, RZ, 0xc0, !PT ;  /* 0xffefffff02027812 */ /* 0x000fe200078ec0ff */
[----:B------:R-:W5:Y:S10]  /*31890*/  LDL.LU R63, [R1+0x75c] ;  /* 0x00075c00013f7983 */ /* 0x000f740000300800 */
[----:B------:R-:W1:Y:S01]  /*318a0*/  @!P1 LDC.64 R32, c[0x0][0x5c0] ;  /* 0x00017000ff209b82 */ /* 0x000e620000000a00 */
[----:B0-----:R-:W-:-:S02]  /*318b0*/  @!P1 IMAD.MOV.U32 R34, RZ, RZ, R6 ;  /* 0x000000ffff229224 */ /* 0x001fc400078e0006 */
[----:B------:R-:W-:Y:S02]  /*318c0*/  @!P1 IMAD.MOV.U32 R35, RZ, RZ, R25 ;  /* 0x000000ffff239224 */ /* 0x000fe400078e0019 */
[----:B------:R-:W-:-:S04]  /*318d0*/  @!P1 IMAD.WIDE.U32 R34, R4, 0x180, R34 ;  /* 0x0000018004229825 */ /* 0x000fc800078e0022 */
[----:B------:R-:W-:Y:S01]  /*318e0*/  @!P1 IMAD R26, R5, 0x180, RZ ;  /* 0x00000180051a9824 */ /* 0x000fe200078e02ff */
[----:B-1----:R-:W-:-:S04]  /*318f0*/  @!P1 IADD3 R34, P4, R34, R32, RZ ;  /* 0x0000002022229210 */ /* 0x002fc80007f9e0ff */
[--C-:B------:R-:W-:Y:S02]  /*31900*/  @!P1 IADD3.X R35, R33, R35, R26.reuse, P4, !PT ;  /* 0x0000002321239210 */ /* 0x100fe400027fe41a */
[----:B------:R-:W-:-:S06]  /*31910*/  PRMT R26, RZ, 0x7610, R26 ;  /* 0x00007610ff1a7816 */ /* 0x000fcc000000001a */
[----:B------:R-:W2:Y:S01]  /*31920*/  @!P1 LDG.E.U8 R26, desc[UR8][R20.64+0x61] ;  /* 0x00006108141a9981 */ /* 0x000ea2000c1e1100 */
[----:B------:R-:W-:Y:S02]  /*31930*/  @P2 LOP3.LUT R30, R30, 0x80, RZ, 0xfc, !PT ;  /* 0x000000801e1e2812 */ /* 0x000fe400078efcff */
        /* <DEDUP_REMOVED lines=9> */
[----:B------:R-:W-:Y:S02]  /*319d0*/  FFMA R26, R65, UR4, R26 ;  /* 0x00000004411a7c23 */ /* 0x000fe4000800001a */
[----:B------:R-:W2:Y:S03]  /*319e0*/  LDL.LU.64 R64, [R1+0x30] ;  /* 0x0000300001407983 */ /* 0x000ea60000300a00 */
[----:B------:R-:W-:-:S05]  /*319f0*/  F2FP.SATFINITE.E4M3.F32.PACK_AB_MERGE_C R26, RZ, R26, RZ ;  /* 0x0000001aff1a723e */ /* 0x000fca00048070ff */
[----:B------:R1:W-:Y:S02]  /*31a00*/  @!P1 STG.E.U8 desc[UR8][R34.64+0x61], R26 ;  /* 0x0000611a22009986 */ /* 0x0003e4000c101108 */
[----:B-1----:R-:W-:-:S06]  /*31a10*/  PRMT R26, RZ, 0x7610, R26 ;  /* 0x00007610ff1a7816 */ /* 0x002fcc000000001a */
[----:B------:R-:W3:Y:S01]  /*31a20*/  @!P3 LDG.E.U8 R26, desc[UR8][R22.64+0x60] ;  /* 0x00006008161ab981 */ /* 0x000ee2000c1e1100 */
[----:B------:R-:W-:Y:S02]  /*31a30*/  LOP3.LUT R30, R30, 0xffffffdf, RZ, 0xc0, !PT ;  /* 0xffffffdf1e1e7812 */ /* 0x000fe400078ec0ff */
[----:B0-----:R-:W-:Y:S02]  /*31a40*/  @!P2 IADD3 R118, P4, P5, R6, UR7, R32 ;  /* 0x000000070676ac10 */ /* 0x001fe4000fd9e020 */
[----:B------:R-:W-:Y:S02]  /*31a50*/  @P2 LOP3.LUT R30, R30, 0x20, RZ, 0xfc, !PT ;  /* 0x000000201e1e2812 */ /* 0x000fe400078efcff */
[----:B------:R-:W-:Y:S02]  /*31a60*/  @!P2 IADD3.X R119, R25, UR6, R33, P4, P5 ;  /* 0x000000061977ac10 */ /* 0x000fe4000a7ea421 */
[----:B------:R-:W-:-:S04]  /*31a70*/  LOP3.LUT P2, RZ, R2, 0x200000, RZ, 0xc0, !PT ;  /* 0x0020000002ff7812 */ /* 0x000fc8000784c0ff */
[----:B------:R-:W-:-:S13]  /*31a80*/  ISETP.LT.OR P5, PT, R24, 0xd1, !P2 ;  /* 0x000000d11800780c */ /* 0x000fda00057a1670 */
[----:B------:R-:W0:Y:S01]  /*31a90*/  @!P5 LDC.64 R32, c[0x0][0x5c0] ;  /* 0x00017000ff20db82 */ /* 0x000e220000000a00 */
        /* <DEDUP_REMOVED lines=8> */
[----:B----4-:R1:W-:Y:S02]  /*31b20*/  @!P3 STG.E.U8 desc[UR8][R72.64+0x60], R26 ;  /* 0x0000601a4800b986 */ /* 0x0103e4000c101108 */
[----:B-1----:R-:W-:-:S06]  /*31b30*/  PRMT R26, RZ, 0x7610, R26 ;  /* 0x00007610ff1a7816 */ /* 0x002fcc000000001a */
[----:B------:R-:W4:Y:S01]  /*31b40*/  @!P6 LDG.E.U8 R26, desc[UR8][R22.64+0x61] ;  /* 0x00006108161ae981 */ /* 0x000f22000c1e1100 */
[----:B0-----:R-:W-:Y:S02]  /*31b50*/  @!P5 IADD3 R116, P1, P4, R6, UR60, R32 ;  /* 0x0000003c0674dc10 */ /* 0x001fe4000fc3e020 */
[----:B------:R-:W-:Y:S02]  /*31b60*/  @P5 LOP3.LUT R30, R30, 0x10, RZ, 0xfc, !PT ;  /* 0x000000101e1e5812 */ /* 0x000fe400078efcff */
        /* <DEDUP_REMOVED lines=15> */
[----:B-----5:R-:W-:-:S05]  /*31c60*/  FFMA R26, R63, UR4, R26 ;  /* 0x000000043f1a7c23 */ /* 0x020fca000800001a */
[----:B------:R-:W-:-:S05]  /*31c70*/  F2FP.SATFINITE.E4M3.F32.PACK_AB_MERGE_C R26, RZ, R26, RZ ;  /* 0x0000001aff1a723e */ /* 0x000fca00048070ff */
[----:B--2---:R0:W-:Y:S02]  /*31c80*/  @!P6 STG.E.U8 desc[UR8][R64.64+0x61], R26 ;  /* 0x0000611a4000e986 */ /* 0x0041e4000c101108 */
[----:B0-----:R-:W-:Y:S01]  /*31c90*/  @!P1 IMAD R26, R5, 0x180, RZ ;  /* 0x00000180051a9824 */ /* 0x001fe200078e02ff */
[----:B------:R-:W-:Y:S01]  /*31ca0*/  ISETP.LT.OR P3, PT, R24, 0xd9, !P2 ;  /* 0x000000d91800780c */ /* 0x000fe20005761670 */
[----:B------:R-:W2:Y:S03]  /*31cb0*/  LDL.LU R65, [R1+0x764] ;  /* 0x0007640001417983 */ /* 0x000ea60000300800 */
[--C-:B------:R-:W-:Y:S02]  /*31cc0*/  @!P1 IADD3.X R35, R35, R33, R26.reuse, P4, !PT ;  /* 0x0000002123239210 */ /* 0x100fe400027fe41a */
[----:B------:R-:W-:-:S06]  /*31cd0*/  PRMT R26, RZ, 0x7610, R26 ;  /* 0x00007610ff1a7816 */ /* 0x000fcc000000001a */
[----:B------:R-:W4:Y:S01]  /*31ce0*/  @!P1 LDG.E.U8 R26, desc[UR8][R20.64+0x68] ;  /* 0x00006808141a9981 */ /* 0x000f22000c1e1100 */
[----:B------:R-:W0:Y:S01]  /*31cf0*/  @!P3 LDC.64 R32, c[0x0][0x5c0] ;  /* 0x00017000ff20bb82 */ /* 0x000e220000000a00 */
[----:B------:R-:W-:-:S04]  /*31d00*/  LOP3.LUT R30, R30, 0xfffffff7, RZ, 0xc0, !PT ;  /* 0xfffffff71e1e7812 */ /* 0x000fc800078ec0ff */
[----:B------:R-:W-:Y:S02]  /*31d10*/  @P5 LOP3.LUT R30, R30, 0x8, RZ, 0xfc, !PT ;  /* 0x000000081e1e5812 */ /* 0x000fe400078efcff */
        /* <DEDUP_REMOVED lines=18> */
[----:B------:R-:W3:Y:S01]  /*31e40*/  @!P1 LDG.E.U8 R26, desc[UR8][R20.64+0x69] ;  /* 0x00006908141a9981 */ /* 0x000ee2000c1e1100 */
        /* <DEDUP_REMOVED lines=23> */
[----:B------:R-:W-:Y:S01]  /*31fc0*/  LOP3.LUT P0, RZ, R27, 0x20000, RZ, 0xc0, !PT ;  /* 0x000200001bff7812 */ /* 0x000fe2000780c0ff */
[----:B------:R-:W-:Y:S04]  /*31fd0*/  STL [R1+0xbc4], R84 ;  /* 0x000bc45401007387 */ /* 0x000fe80000100800 */
[----:B------:R-:W-:Y:S04]  /*31fe0*/  STL [R1+0xbc0], R85 ;  /* 0x000bc05501007387 */ /* 0x000fe80000100800 */
[----:B------:R-:W3:Y:S01]  /*31ff0*/  LDL.LU R65, [R1+0x76c] ;  /* 0x00076c0001417983 */ /* 0x000ee20000300800 */
[----:B------:R-:W-:-:S04]  /*32000*/  ISETP.GE.AND P6, PT, R3, 0x101, PT ;  /* 0x000001010300780c */ /* 0x000fc80003fc6270 */
        /* <DEDUP_REMOVED lines=21> */
[----:B------:R-:W-:Y:S02]  /*32160*/  LOP3.LUT R27, R27, 0xf7ffffff, RZ, 0xc0, !PT ;  /* 0xf7ffffff1b1b7812 */ /* 0x000fe400078ec0ff */
[----:B0-----:R-:W-:-:S04]  /*32170*/  @!P5 IADD3 R78, P1, P4, R6, UR16, R32 ;  /* 0x00000010064edc10 */ /* 0x001fc8000fc3e020 */
[----:B------:R-:W-:Y:S02]  /*32180*/  @!P5 IADD3.X R79, R25, UR61, R33, P1, P4 ;  /* 0x0000003d194fdc10 */ /* 0x000fe40008fe8421 */
[----:B------:R-:W-:-:S04]  /*32190*/  @P3 LOP3.LUT R27, R27, 0x8000000, RZ, 0xfc, !PT ;  /* 0x080000001b1b3812 */ /* 0x000fc800078efcff */
[----:B------:R-:W-:-:S04]  /*321a0*/  LOP3.LUT R27, R27, 0xfbffffff, RZ, 0xc0, !PT ;  /* 0xfbffffff1b1b7812 */ /* 0x000fc800078ec0ff */
[----:B------:R-:W-:Y:S02]  /*321b0*/  @P5 LOP3.LUT R27, R27, 0x4000000, RZ, 0xfc, !PT ;  /* 0x040000001b1b5812 */ /* 0x000fe400078efcff */
[----:B------:R-:W-:Y:S01]  /*321c0*/  ISETP.GE.AND P5, PT, R3, 0x1, PT ;  /* 0x000000010300780c */ /* 0x000fe20003fa6270 */
[----:B------:R-:W-:Y:S04]  /*321d0*/  STL [R1+0xbb4], R83 ;  /* 0x000bb45301007387 */ /* 0x000fe80000100800 */
        /* <DEDUP_REMOVED lines=28> */
[----:B------:R-:W-:Y:S02]  /*323a0*/  ISETP.LT.OR P1, PT, R24, 0x72, !P5 ;  /* 0x000000721800780c */ /* 0x000fe40006f21670 */
[----:B0-----:R-:W-:-:S11]  /*323b0*/  PRMT R26, RZ, 0x7610, R26 ;  /* 0x00007610ff1a7816 */ /* 0x001fd6000000001a */
[----:B------:R-:W0:Y:S01]  /*323c0*/  @!P1 LDC.64 R32, c[0x0][0x5c0] ;  /* 0x00017000ff209b82 */ /* 0x000e220000000a00 */
[----:B------:R-:W4:Y:S01]  /*323d0*/  @!P1 LDG.E.U8 R26, desc[UR8][R8.64+0x71] ;  /* 0x00007108081a9981 */ /* 0x000f22000c1e1100 */
[----:B------:R-:W-:Y:S02]  /*323e0*/  LOP3.LUT P3, RZ, R2, 0x100000, RZ, 0xc0, !PT ;  /* 0x0010000002ff7812 */ /* 0x000fe4000786c0ff */
[----:B------:R-:W-:Y:S02]  /*323f0*/  @P0 LOP3.LUT R27, R27, 0x2000000, RZ, 0xfc, !PT ;  /* 0x020000001b1b0812 */ /* 0x000fe400078efcff */
[----:B------:R-:W-:Y:S02]  /*32400*/  ISETP.LT.OR P0, PT, R24, 0x71, !P3 ;  /* 0x000000711800780c */ /* 0x000fe40005f01670 */
        /* <DEDUP_REMOVED lines=10> */
[----:B0-----:R-:W-:-:S06]  /*324b0*/  PRMT R26, RZ, 0x7610, R26 ;  /* 0x00007610ff1a7816 */ /* 0x001fcc000000001a */
[----:B------:R-:W4:Y:S01]  /*324c0*/  @!P0 LDG.E.U8 R26, desc[UR8][R10.64+0x70] ;  /* 0x000070080a1a8981 */ /* 0x000f22000c1e1100 */
        /* <DEDUP_REMOVED lines=55> */
[----:B------:R-:W4:Y:S04]  /*32840*/  LDL.LU R51, [R1+0x78c] ;  /* 0x00078c0001337983 */ /* 0x000f280000300800 */
[----:B------:R0:W-:Y:S01]  /*32850*/  @!P1 STG.E.U8 desc[UR8][R32.64+0x78], R26 ;  /* 0x0000781a20009986 */ /* 0x0001e2000c101108 */
[----:B------:R-:W-:-:S02]  /*32860*/  ISETP.LT.OR P1, PT, R24, 0x7a, !P5 ;  /* 0x0000007a1800780c */ /* 0x000fc40006f21670 */
[----:B0-----:R-:W-:-:S11]  /*32870*/  PRMT R26, RZ, 0x7610, R26 ;  /* 0x00007610ff1a7816 */ /* 0x001fd6000000001a */
[----:B------:R-:W0:Y:S01]  /*32880*/  @!P1 LDC.64 R32, c[0x0][0x5c0] ;  /* 0x00017000ff209b82 */ /* 0x000e220000000a00 */
[----:B------:R-:W5:Y:S01]  /*32890*/  @!P1 LDG.E.U8 R26, desc[UR8][R8.64+0x79] ;  /* 0x00007908081a9981 */ /* 0x000f62000c1e1100 */
[----:B------:R-:W-:-:S04]  /*328a0*/  @P0 LOP3.LUT R27, R27, 0x10000000, RZ, 0xfc, !PT ;  /* 0x100000001b1b0812 */ /* 0x000fc800078efcff */
[----:B------:R-:W-:Y:S02]  /*328b0*/  LOP3.LUT P0, RZ, R27, 0x40, RZ, 0xc0, !PT ;  /* 0x000000401bff7812 */ /* 0x000fe4000780c0ff */
        /* <DEDUP_REMOVED lines=11> */
[----:B------:R-:W-:Y:S02]  /*32970*/  LOP3.LUT P4, RZ, R0, 0x1, RZ, 0xc0, !PT ;  /* 0x0000000100ff7812 */ /* 0x000fe4000788c0ff */
        /* <DEDUP_REMOVED lines=8> */
[----:B------:R0:W-:Y:S04]  /*32a00*/  @!P0 STG.E.U8 desc[UR8][R100.64+0x78], R26 ;  /* 0x0000781a64008986 */ /* 0x0001e8000c101108 */
[----:B------:R-:W1:Y:S01]  /*32a10*/  @!P5 LDC.64 R32, c[0x0][0x5c0] ;  /* 0x00017000ff20db82 */ /* 0x000e620000000a00 */
[----:B0-----:R-:W-:-:S06]  /*32a20*/  PRMT R26, RZ, 0x7610, R26 ;  /* 0x00007610ff1a7816 */ /* 0x001fcc000000001a */
[----:B------:R-:W3:Y:S01]  /*32a30*/  @!P4 LDG.E.U8 R26, desc[UR8][R10.64+0x79] ;  /* 0x000079080a1ac981 */ /* 0x000ee2000c1e1100 */
[----:B------:R-:W-:-:S04]  /*32a40*/  LOP3.LUT R27, R27, 0xffbfffff, RZ, 0xc0, !PT ;  /* 0xffbfffff1b1b7812 */ /* 0x000fc800078ec0ff */
[----:B------:R-:W-:Y:S02]  /*32a50*/  @P5 LOP3.LUT R27, R27, 0x400000, RZ, 0xfc, !PT ;  /* 0x004000001b1b5812 */ /* 0x000fe400078efcff */
[----:B-1----:R-:W-:-:S04]  /*32a60*/  @!P5 IADD3 R66, P1, P3, R6, UR60, R32 ;  /* 0x0000003c0642dc10 */ /* 0x002fc8000fb3e020 */
[----:B------:R-:W-:Y:S02]  /*32a70*/  @!P5 IADD3.X R67, R25, UR10, R33, P1, P3 ;  /* 0x0000000a1943dc10 */ /* 0x000fe40008fe6421 */
[----:B------:R-:W-:Y:S02]  /*32a80*/  LOP3.LUT P5, RZ, R27, 0x20, RZ, 0xc0, !PT ;  /* 0x000000201bff7812 */ /* 0x000fe400078ac0ff */
[----:B------:R-:W-:Y:S02]  /*32a90*/  LOP3.LUT R30, R30, 0xfffffffe, RZ, 0xc0, !PT ;  /* 0xfffffffe1e1e7812 */ /* 0x000fe400078ec0ff */
[----:B---3--:R-:W-:-:S04]  /*32aa0*/  LOP3.LUT R26, R26, 0xff, RZ, 0xc0, !PT ;  /* 0x000000ff1a1a7812 */ /* 0x008fc800078ec0ff */
[----:B------:R-:W-:-:S05]  /*32ab0*/  F2FP.F16.E4M3.UNPACK_B R26, R26 ;  /* 0x0000001aff1a723e */ /* 0x000fca00020006ff */
[----:B------:R-:W-:-:S05]  /*32ac0*/  HADD2.F32 R26, -RZ, R26.H0_H0 ;  /* 0x2000001aff1a7230 */ /* 0x000fca0000004100 */
[----:B------:R-:W-:-:S04]  /*32ad0*/  FMUL R26, R26, UR5 ;  /* 0x000000051a1a7c20 */ /* 0x000fc80008400000 */
[----:B----4-:R-:W-:Y:S01]  /*32ae0*/  FFMA R26, R51, UR4, R26 ;  /* 0x00000004331a7c23 */ /* 0x010fe2000800001a */
        /* <DEDUP_REMOVED lines=23> */
[----:B--2---:R-:W-:Y:S01]  /*32c60*/  FFMA R26, R37, UR4, R26 ;  /* 0x00000004251a7c23 */ /* 0x004fe2000800001a */
[----:B------:R-:W-:Y:S01]  /*32c70*/  ISETP.LT.OR P3, PT, R24, 0xea, !P2 ;  /* 0x000000ea1800780c */ /* 0x000fe20005761670 */
[----:B------:R-:W-:Y:S01]  /*32c80*/  IMAD.U32 R31, RZ, RZ, UR6 ;  /* 0x00000006ff1f7e24 */ /* 0x000fe2000f8e00ff */
[----:B------:R-:W-:Y:S01]  /*32c90*/  LOP3.LUT R27, R27, 0xfff7ffff, RZ, 0xc0, !PT ;  /* 0xfff7ffff1b1b7812 */ /* 0x000fe200078ec0ff */
[----:B------:R-:W2:Y:S01]  /*32ca0*/  LDL.LU R37, [R1+0x798] ;  /* 0x0007980001257983 */ /* 0x000ea20000300800 */
[----:B------:R-:W-:-:S05]  /*32cb0*/  F2FP.SATFINITE.E4M3.F32.PACK_AB_MERGE_C R26, RZ, R26, RZ ;  /* 0x0000001aff1a723e */ /* 0x000fca00048070ff */
[----:B------:R0:W-:Y:S04]  /*32cc0*/  @!P5 STG.E.U8 desc[UR8][R102.64+0x70], R26 ;  /* 0x0000701a6600d986 */ /* 0x0001e8000c101108 */
[----:B------:R-:W1:Y:S01]  /*32cd0*/  @!P3 LDC.64 R32, c[0x0][0x5c0] ;  /* 0x00017000ff20bb82 */ /* 0x000e620000000a00 */
[----:B0-----:R-:W-:-:S06]  /*32ce0*/  PRMT R26, RZ, 0x7610, R26 ;  /* 0x00007610ff1a7816 */ /* 0x001fcc000000001a */
[----:B------:R-:W4:Y:S01]  /*32cf0*/  @!P0 LDG.E.U8 R26, desc[UR8][R12.64+0x71] ;  /* 0x000071080c1a8981 */ /* 0x000f22000c1e1100 */
[----:B------:R-:W-:Y:S02]  /*32d00*/  LOP3.LUT P6, RZ, R2, 0x80000, RZ, 0xc0, !PT ;  /* 0x0008000002ff7812 */ /* 0x000fe400078cc0ff */
[----:B------:R-:W-:Y:S02]  /*32d10*/  @P3 LOP3.LUT R27, R27, 0x80000, RZ, 0xfc, !PT ;  /* 0x000800001b1b3812 */ /* 0x000fe400078efcff */
[----:B-1----:R-:W-:-:S04]  /*32d20*/  @!P3 IADD3 R56, P1, P2, R6, UR60, R32 ;  /* 0x0000003c0638bc10 */ /* 0x002fc8000fa3e020 */
        /* <DEDUP_REMOVED lines=57> */
[----:B------:R-:W-:Y:S01]  /*330c0*/  F2FP.SATFINITE.E4M3.F32.PACK_AB_MERGE_C R26, RZ, R26, RZ ;  /* 0x0000001aff1a723e */ /* 0x000fe200048070ff */
[----:B------:R-:W4:Y:S04]  /*330d0*/  LDL.LU R50, [R1+0x7a8] ;  /* 0x0007a80001327983 */ /* 0x000f280000300800 */
[----:B------:R0:W-:Y:S04]  /*330e0*/  @!P1 STG.E.U8 desc[UR8][R34.64+0x71], R26 ;  /* 0x0000711a22009986 */ /* 0x0001e8000c101108 */
[----:B------:R-:W1:Y:S01]  /*330f0*/  @!P6 LDC.64 R32, c[0x0][0x5c0] ;  /* 0x00017000ff20eb82 */ /* 0x000e620000000a00 */
[----:B0-----:R-:W-:-:S06]  /*33100*/  PRMT R26, RZ, 0x7610, R26 ;  /* 0x00007610ff1a7816 */ /* 0x001fcc000000001a */
[----:B------:R-:W5:Y:S01]  /*33110*/  @!P5 LDG.E.U8 R26, desc[UR8][R12.64+0x78] ;  /* 0x000078080c1ad981 */ /* 0x000f62000c1e1100 */
[----:B------:R-:W-:-:S04]  /*33120*/  LOP3.LUT R27, R27, 0xfffeffff, RZ, 0xc0, !PT ;  /* 0xfffeffff1b1b7812 */ /* 0x000fc800078ec0ff */
[----:B------:R-:W-:Y:S02]  /*33130*/  @P6 LOP3.LUT R27, R27, 0x10000, RZ, 0xfc, !PT ;  /* 0x000100001b1b6812 */ /* 0x000fe400078efcff */
[----:B-1----:R-:W-:-:S04]  /*33140*/  @!P6 IADD3 R46, P3, P4, R6, UR16, R32 ;  /* 0x00000010062eec10 */ /* 0x002fc8000fc7e020 */
[----:B------:R-:W-:Y:S02]  /*33150*/  @!P6 IADD3.X R47, R25, UR61, R33, P3, P4 ;  /* 0x0000003d192fec10 */ /* 0x000fe40009fe8421 */
[----:B------:R-:W-:Y:S02]  /*33160*/  LOP3.LUT P6, RZ, R0, 0x40, RZ, 0xc0, !PT ;  /* 0x0000004000ff7812 */ /* 0x000fe400078cc0ff */
        /* <DEDUP_REMOVED lines=9> */
[C---:B------:R-:W-:Y:S02]  /*33200*/  ISETP.LT.OR P4, PT, R24.reuse, 0x79, !P0 ;  /* 0x000000791800780c */ /* 0x040fe40004781670 */
[----:B------:R-:W-:Y:S02]  /*33210*/  ISETP.LT.OR P3, PT, R24, 0x7a, !P0 ;  /* 0x0000007a1800780c */ /* 0x000fe40004761670 */
[----:B--2---:R-:W-:Y:S01]  /*33220*/  LOP3.LUT R26, R26, 0xff, RZ, 0xc0, !PT ;  /* 0x000000ff1a1a7812 */ /* 0x004fe200078ec0ff */
[----:B------:R-:W-:-:S08]  /*33230*/  IMAD.U32 R31, RZ, RZ, UR7 ;  /* 0x00000007ff1f7e24 */ /* 0x000fd0000f8e00ff */
[----:B------:R-:W0:Y:S01]  /*33240*/  @!P4 LDC.64 R32, c[0x0][0x5c0] ;  /* 0x00017000ff20cb82 */ /* 0x000e220000000a00 */
[----:B------:R-:W-:-:S05]  /*33250*/  F2FP.F16.E4M3.UNPACK_B R26, R26 ;  /* 0x0000001aff1a723e */ /* 0x000fca00020006ff */
[----:B------:R-:W-:-:S05]  /*33260*/  HADD2.F32 R26, -RZ, R26.H0_H0 ;  /* 0x2000001aff1a7230 */ /* 0x000fca0000004100 */
[----:B------:R-:W-:-:S04]  /*33270*/  FMUL R26, R26, UR5 ;  /* 0x000000051a1a7c20 */ /* 0x000fc80008400000 */
[----:B---3--:R-:W-:Y:S01]  /*33280*/  FFMA R26, R51, UR4, R26 ;  /* 0x00000004331a7c23 */ /* 0x008fe2000800001a */
[----:B------:R-:W-:Y:S01]  /*33290*/  IMAD.U32 R34, RZ, RZ, UR6 ;  /* 0x00000006ff227e24 */ /* 0x000fe2000f8e00ff */
[----:B------:R-:W-:Y:S01]  /*332a0*/  @!P4 IADD3 R31, P1, P2, R31, UR60, R6 ;  /* 0x0000003c1f1fcc10 */ /* 0x000fe2000fa3e006 */
[----:B------:R-:W-:Y:S02]  /*332b0*/  IMAD.U32 R35, RZ, RZ, UR7 ;  /* 0x00000007ff237e24 */ /* 0x000fe4000f8e00ff */
[----:B------:R-:W-:Y:S01]  /*332c0*/  IMAD.U32 R36, RZ, RZ, UR6 ;  /* 0x00000006ff247e24 */ /* 0x000fe2000f8e00ff */
[----:B------:R-:W-:Y:S01]  /*332d0*/  F2FP.SATFINITE.E4M3.F32.PACK_AB_MERGE_C R26, RZ, R26, RZ ;  /* 0x0000001aff1a723e */ /* 0x000fe200048070ff */
[----:B------:R-:W-:Y:S01]  /*332e0*/  IMAD.U32 R37, RZ, RZ, UR7 ;  /* 0x00000007ff257e24 */ /* 0x000fe2000f8e00ff */
[----:B------:R-:W-:Y:S01]  /*332f0*/  ISETP.GE.AND P0, PT, R3, 0x109, PT ;  /* 0x000001090300780c */ /* 0x000fe20003f06270 */
[----:B------:R-:W-:Y:S02]  /*33300*/  IMAD.U32 R38, RZ, RZ, UR6 ;  /* 0x00000006ff267e24 */ /* 0x000fe4000f8e00ff */
[----:B------:R-:W-:Y:S01]  /*33310*/  IMAD.U32 R39, RZ, RZ, UR7 ;  /* 0x00000007ff277e24 */ /* 0x000fe2000f8e00ff */
[----:B------:R1:W-:Y:S01]  /*33320*/  @!P6 STG.E.U8 desc[UR8][R44.64+0x79], R26 ;  /* 0x0000791a2c00e986 */ /* 0x0003e2000c101108 */
[----:B------:R-:W-:Y:S01]  /*33330*/  IMAD.U32 R40, RZ, RZ, UR6 ;  /* 0x00000006ff287e24 */ /* 0x000fe2000f8e00ff */
[----:B------:R-:W-:-:S02]  /*33340*/  LOP3.LUT R2, R2, 0xfffdffff, RZ, 0xc0, !PT ;  /* 0xfffdffff02027812 */ /* 0x000fc400078ec0ff */
[----:B------:R-:W2:Y:S01]  /*33350*/  LDL.LU R51, [R1+0x7ac] ;  /* 0x0007ac0001337983 */ /* 0x000ea20000300800 */
[----:B-1----:R-:W-:-:S06]  /*33360*/  PRMT R26, RZ, 0x7610, R26 ;  /* 0x00007610ff1a7816 */ /* 0x002fcc000000001a */
[----:B------:R-:W3:Y:S01]  /*33370*/  @!P4 LDG.E.U8 R26, desc[UR8][R14.64+0x78] ;  /* 0x000078080e1ac981 */ /* 0x000ee2000c1e1100 */
[----:B------:R-:W-:Y:S02]  /*33380*/  @!P4 IADD3.X R34, R34, UR10, R25, P1, P2 ;  /* 0x0000000a2222cc10 */ /* 0x000fe40008fe4419 */
[----:B------:R-:W-:-:S04]  /*33390*/  @!P3 IADD3 R35, P1, P2, R35, UR60, R6 ;  /* 0x0000003c2323bc10 */ /* 0x000fc8000fa3e006 */
[----:B------:R-:W-:Y:S02]  /*333a0*/  @!P3 IADD3.X R36, R36, UR10, R25, P1, P2 ;  /* 0x0000000a2424bc10 */ /* 0x000fe40008fe4419 */
[----:B------:R-:W-:-:S13]  /*333b0*/  ISETP.LT.OR P2, PT, R24, 0x71, !P0 ;  /* 0x000000711800780c */ /* 0x000fda0004741670 */
[----:B------:R-:W-:-:S04]  /*333c0*/  @!P2 IADD3 R37, P1, P5, R37, UR16, R6 ;  /* 0x000000102525ac10 */ /* 0x000fc8000fd3e006 */
[----:B------:R-:W-:Y:S02]  /*333d0*/  @!P2 IADD3.X R38, R38, UR61, R25, P1, P5 ;  /* 0x0000003d2626ac10 */ /* 0x000fe40008fea419 */
[----:B------:R-:W-:-:S13]  /*333e0*/  ISETP.LT.OR P1, PT, R24, 0x72, !P0 ;  /* 0x000000721800780c */ /* 0x000fda0004721670 */
[----:B------:R-:W-:-:S04]  /*333f0*/  @!P1 IADD3 R39, P5, P6, R39, UR16, R6 ;  /* 0x0000001027279c10 */ /* 0x000fc8000febe006 */
[----:B------:R-:W-:Y:S02]  /*33400*/  @!P1 IADD3.X R40, R40, UR61, R25, P5, P6 ;  /* 0x0000003d28289c10 */ /* 0x000fe4000afec419 */
[----:B0-----:R-:W-:-:S05]  /*33410*/  @!P4 IADD3 R32, P5, R31, R32, RZ ;  /* 0x000000201f20c210 */ /* 0x001fca0007fbe0ff */
[----:B------:R-:W-:Y:S01]  /*33420*/  @!P4 IMAD.X R33, R34, 0x1, R33, P5 ;  /* 0x000000012221c824 */ /* 0x000fe200028e0621 */
[----:B------:R-:W-:Y:S02]  /*33430*/  ISETP.LT.OR P5, PT, R24, 0x79, !P0 ;  /* 0x000000791800780c */ /* 0x000fe400047a1670 */
[----:B------:R-:W-:Y:S01]  /*33440*/  @P2 LOP3.LUT R2, R2, 0x20000, RZ, 0xfc, !PT ;  /* 0x0002000002022812 */ /* 0x000fe200078efcff */
[----:B------:R-:W-:-:S03]  /*33450*/  IMAD.U32 R31, RZ, RZ, UR7 ;  /* 0x00000007ff1f7e24 */ /* 0x000fc6000f8e00ff */
[----:B------:R-:W-:Y:S01]  /*33460*/  LOP3.LUT R2, R2, 0xfffbffff, RZ, 0xc0, !PT ;  /* 0xfffbffff02027812 */ /* 0x000fe200078ec0ff */
[----:B------:R-:W-:-:S03]  /*33470*/  IMAD.U32 R34, RZ, RZ, UR6 ;  /* 0x00000006ff227e24 */ /* 0x000fc6000f8e00ff */
[----:B------:R-:W-:-:S03]  /*33480*/  @P1 LOP3.LUT R2, R2, 0x40000, RZ, 0xfc, !PT ;  /* 0x0004000002021812 */ /* 0x000fc600078efcff */
[----:B------:R-:W-:Y:S02]  /*33490*/  @!P5 IADD3 R31, P2, P6, R31, UR16, R6 ;  /* 0x000000101f1fdc10 */ /* 0x000fe4000fe5e006 */
[----:B------:R-:W-:Y:S02]  /*334a0*/  LOP3.LUT R2, R2, 0xffff7fff, RZ, 0xc0, !PT ;  /* 0xffff7fff02027812 */ /* 0x000fe400078ec0ff */
[----:B------:R-:W-:Y:S02]  /*334b0*/  @!P5 IADD3.X R34, R34, UR61, R25, P2, P6 ;  /* 0x0000003d2222dc10 */ /* 0x000fe400097ec419 */
[----:B------:R-:W-:Y:S02]  /*334c0*/  @P5 LOP3.LUT R2, R2, 0x8000, RZ, 0xfc, !PT ;  /* 0x0000800002025812 */ /* 0x000fe400078efcff */
[----:B---3--:R-:W-:-:S04]  /*334d0*/  LOP3.LUT R26, R26, 0xff, RZ, 0xc0, !PT ;  /* 0x000000ff1a1a7812 */ /* 0x008fc800078ec0ff */
[----:B------:R-:W-:-:S05]  /*334e0*/  F2FP.F16.E4M3.UNPACK_B R26, R26 ;  /* 0x0000001aff1a723e */ /* 0x000fca00020006ff */
[----:B------:R-:W-:-:S05]  /*334f0*/  HADD2.F32 R26, -RZ, R26.H0_H0 ;  /* 0x2000001aff1a7230 */ /* 0x000fca0000004100 */
[----:B------:R-:W-:-:S04]  /*33500*/  FMUL R26, R26, UR5 ;  /* 0x000000051a1a7c20 */ /* 0x000fc80008400000 */
[----:B----4-:R-:W-:Y:S01]  /*33510*/  FFMA R26, R50, UR4, R26 ;  /* 0x00000004321a7c23 */ /* 0x010fe2000800001a */
[----:B------:R-:W-:Y:S01]  /*33520*/  IMAD.U32 R41, RZ, RZ, UR6 ;  /* 0x00000006ff297e24 */ /* 0x000fe2000f8e00ff */
[----:B------:R-:W-:Y:S01]  /*33530*/  LOP3.LUT P2, RZ, R27, 0x100, RZ, 0xc0, !PT ;  /* 0x000001001bff7812 */ /* 0x000fe2000784c0ff */
[----:B------:R-:W3:Y:S02]  /*33540*/  LDL.LU R50, [R1+0x7b0] ;  /* 0x0007b00001327983 */ /* 0x000ee40000300800 */
[----:B------:R-:W-:-:S05]  /*33550*/  F2FP.SATFINITE.E4M3.F32.PACK_AB_MERGE_C R26, RZ, R26, RZ ;  /* 0x0000001aff1a723e */ /* 0x000fca00048070ff */
[----:B------:R0:W-:Y:S02]  /*33560*/  @!P4 STG.E.U8 desc[UR8][R32.64+0x78], R26 ;  /* 0x0000781a2000c986 */ /* 0x0001e4000c101108 */
[----:B0-----:R-:W0:Y:S01]  /*33570*/  @!P3 LDC.64 R32, c[0x0][0x5c0] ;  /* 0x00017000ff20bb82 */ /* 0x001e220000000a00 */
[----:B------:R-:W-:Y:S01]  /*33580*/  ISETP.LT.OR P4, PT, R24, 0x7a, !P0 ;  /* 0x0000007a1800780c */ /* 0x000fe20004781670 */
[----:B------:R-:W-:Y:S01]  /*33590*/  IMAD.U32 R26, RZ, RZ, UR7 ;  /* 0x00000007ff1a7e24 */ /* 0x000fe2000f8e00ff */
[----:B0-----:R-:W-:-:S11]  /*335a0*/  @!P3 IADD3 R32, P1, R35, R32, RZ ;  /* 0x000000202320b210 */ /* 0x001fd60007f3e0ff */
[----:B------:R-:W-:Y:S02]  /*335b0*/  @!P4 IADD3 R35, P5, P6, R26, UR16, R6 ;  /* 0x000000101a23cc10 */ /* 0x000fe4000febe006 */
[----:B------:R-:W-:-:S06]  /*335c0*/  PRMT R26, RZ, 0x7610, R26 ;  /* 0x00007610ff1a7816 */ /* 0x000fcc000000001a */
[----:B------:R-:W4:Y:S01]  /*335d0*/  @!P3 LDG.E.U8 R26, desc[UR8][R14.64+0x79] ;  /* 0x000079080e1ab981 */ /* 0x000f22000c1e1100 */
[----:B------:R-:W-:Y:S02]  /*335e0*/  @!P4 IADD3.X R41, R41, UR61, R25, P5, P6 ;  /* 0x0000003d2929cc10 */ /* 0x000fe4000afec419 */
[----:B------:R-:W-:Y:S01]  /*335f0*/  ISETP.GE.AND P5, PT, R3, 0x89, PT ;  /* 0x000000890300780c */ /* 0x000fe20003fa6270 */
[----:B------:R-:W-:-:S03]  /*33600*/  @!P3 IMAD.X R33, R36, 0x1, R33, P1 ;  /* 0x000000012421b824 */ /* 0x000fc600008e0621 */
        /* <DEDUP_REMOVED lines=9> */
[----:B------:R-:W4:Y:S04]  /*336a0*/  LDL.LU R89, [R1+0x7b8] ;  /* 0x0007b80001597983 */ /* 0x000f280000300800 */
[----:B------:R0:W-:Y:S02]  /*336b0*/  @!P3 STG.E.U8 desc[UR8][R32.64+0x79], R26 ;  /* 0x0000791a2000b986 */ /* 0x0001e4000c101108 */
[----:B0-----:R-:W-:-:S02]  /*336c0*/  IMAD.U32 R32, RZ, RZ, UR7 ;  /* 0x00000007ff207e24 */ /* 0x001fc4000f8e00ff */
[----:B------:R-:W-:-:S03]  /*336d0*/  IMAD.U32 R26, RZ, RZ, UR6 ;  /* 0x00000006ff1a7e24 */ /* 0x000fc6000f8e00ff */
[----:B------:R-:W-:-:S04]  /*336e0*/  @!P1 IADD3 R42, P3, P6, R32, UR60, R6 ;  /* 0x0000003c202a9c10 */ /* 0x000fc8000fe7e006 */
[----:B------:R-:W-:Y:S02]  /*336f0*/  @!P1 IADD3.X R43, R26, UR10, R25, P3, P6 ;  /* 0x0000000a1a2b9c10 */ /* 0x000fe40009fec419 */
[----:B------:R-:W-:-:S06]  /*33700*/  PRMT R26, RZ, 0x7610, R26 ;  /* 0x00007610ff1a7816 */ /* 0x000fcc000000001a */
[----:B------:R-:W5:Y:S01]  /*33710*/  @!P2 LDG.E.U8 R26, desc[UR8][R16.64+0x70] ;  /* 0x00007008101aa981 */ /* 0x000f62000c1e1100 */
[----:B------:R-:W-:Y:S02]  /*33720*/  @P4 LOP3.LUT R2, R2, 0x10000, RZ, 0xfc, !PT ;  /* 0x0001000002024812 */ /* 0x000fe400078efcff */
[C---:B------:R-:W-:Y:S02]  /*33730*/  LOP3.LUT P4, RZ, R0.reuse, 0x4000, RZ, 0xc0, !PT ;  /* 0x0000400000ff7812 */ /* 0x040fe4000788c0ff */
[----:B------:R-:W-:-:S04]  /*33740*/  LOP3.LUT R0, R0, 0xfffffffb, RZ, 0xc0, !PT ;  /* 0xfffffffb00007812 */ /* 0x000fc800078ec0ff */
[----:B------:R-:W-:Y:S02]  /*33750*/  @P1 LOP3.LUT R0, R0, 0x4, RZ, 0xfc, !PT ;  /* 0x0000000400001812 */ /* 0x000fe400078efcff */
[----:B------:R-:W-:Y:S01]  /*33760*/  ISETP.LT.OR P1, PT, R24, 0x82, !P5 ;  /* 0x000000821800780c */ /* 0x000fe20006f21670 */
[----:B------:R-:W-:Y:S02]  /*33770*/  IMAD.U32 R33, RZ, RZ, UR7 ;  /* 0x00000007ff217e24 */ /* 0x000fe4000f8e00ff */
[----:B------:R-:W-:-:S10]  /*33780*/  IMAD.U32 R32, RZ, RZ, UR6 ;  /* 0x00000006ff207e24 */ /* 0x000fd4000f8e00ff */
[----:B------:R-:W-:-:S04]  /*33790*/  @!P1 IADD3 R44, P3, P6, R33, UR60, R6 ;  /* 0x0000003c212c9c10 */ /* 0x000fc8000fe7e006 */
[----:B------:R-:W-:Y:S01]  /*337a0*/  @!P1 IADD3.X R45, R32, UR10, R25, P3, P6 ;  /* 0x0000000a202d9c10 */ /* 0x000fe20009fec419 */
[----:B------:R-:W-:Y:S01]  /*337b0*/  IMAD.U32 R32, RZ, RZ, UR7 ;  /* 0x00000007ff207e24 */ /* 0x000fe2000f8e00ff */
[----:B-----5:R-:W-:-:S04]  /*337c0*/  LOP3.LUT R26, R26, 0xff, RZ, 0xc0, !PT ;  /* 0x000000ff1a1a7812 */ /* 0x020fc800078ec0ff */
[----:B------:R-:W-:-:S05]  /*337d0*/  F2FP.F16.E4M3.UNPACK_B R26, R26 ;  /* 0x0000001aff1a723e */ /* 0x000fca00020006ff */
[----:B------:R-:W-:-:S05]  /*337e0*/  HADD2.F32 R26, -RZ, R26.H0_H0 ;  /* 0x2000001aff1a7230 */ /* 0x000fca0000004100 */
[----:B------:R-:W-:-:S04]  /*337f0*/  FMUL R26, R26, UR5 ;  /* 0x000000051a1a7c20 */ /* 0x000fc80008400000 */
[----:B---3--:R-:W-:-:S05]  /*33800*/  FFMA R26, R50, UR4, R26 ;  /* 0x00000004321a7c23 */ /* 0x008fca000800001a */
[----:B------:R-:W-:-:S05]  /*33810*/  F2FP.SATFINITE.E4M3.F32.PACK_AB_MERGE_C R26, RZ, R26, RZ ;  /* 0x0000001aff1a723e */ /* 0x000fca00048070ff */
[----:B------:R0:W-:Y:S01]  /*33820*/  @!P2 STG.E.U8 desc[UR8][R106.64+0x70], R26 ;  /* 0x0000701a6a00a986 */ /* 0x0001e2000c101108 */
[----:B------:R-:W-:Y:S01]  /*33830*/  ISETP.LT.OR P2, PT, R24, 0x89, !P5 ;  /* 0x000000891800780c */ /* 0x000fe20006f41670 */
[----:B0-----:R-:W-:-:S12]  /*33840*/  IMAD.U32 R26, RZ, RZ, UR6 ;  /* 0x00000006ff1a7e24 */ /* 0x001fd8000f8e00ff */
[----:B------:R-:W-:-:S04]  /*33850*/  @!P2 IADD3 R48, P3, P6, R32, UR60, R6 ;  /* 0x0000003c2030ac10 */ /* 0x000fc8000fe7e006 */
[----:B------:R-:W-:Y:S02]  /*33860*/  @!P2 IADD3.X R49, R26, UR10, R25, P3, P6 ;  /* 0x0000000a1a31ac10 */ /* 0x000fe40009fec419 */
[----:B------:R-:W-:-:S06]  /*33870*/  PRMT R26, RZ, 0x7610, R26 ;  /* 0x00007610ff1a7816 */ /* 0x000fcc000000001a */
[----:B------:R-:W3:Y:S01]  /*33880*/  @!P4 LDG.E.U8 R26, desc[UR8][R16.64+0x71] ;  /* 0x00007108101ac981 */ /* 0x000ee2000c1e1100 */
[----:B------:R-:W-:-:S04]  /*33890*/  LOP3.LUT R0, R0, 0xfffffff7, RZ, 0xc0, !PT ;  /* 0xfffffff700007812 */ /* 0x000fc800078ec0ff */
        /* <DEDUP_REMOVED lines=8> */
[----:B--2---:R-:W-:-:S05]  /*33920*/  FFMA R26, R51, UR4, R26 ;  /* 0x00000004331a7c23 */ /* 0x004fca000800001a */
[----:B------:R-:W-:-:S05]  /*33930*/  F2FP.SATFINITE.E4M3.F32.PACK_AB_MERGE_C R26, RZ, R26, RZ ;  /* 0x0000001aff1a723e */ /* 0x000fca00048070ff */
[----:B------:R0:W-:Y:S01]  /*33940*/  @!P4 STG.E.U8 desc[UR8][R110.64+0x71], R26 ;  /* 0x0000711a6e00c986 */ /* 0x0001e2000c101108 */
[----:B------:R-:W-:Y:S01]  /*33950*/  ISETP.LT.OR P4, PT, R24, 0x8a, !P5 ;  /* 0x0000008a1800780c */ /* 0x000fe20006f81670 */
[----:B0-----:R-:W-:-:S12]  /*33960*/  IMAD.U32 R26, RZ, RZ, UR6 ;  /* 0x00000006ff1a7e24 */ /* 0x001fd8000f8e00ff */
[----:B------:R-:W-:Y:S02]  /*33970*/  @!P4 IADD3 R50, P3, P6, R32, UR60, R6 ;  /* 0x0000003c2032cc10 */ /* 0x000fe4000fe7e006 */
[----:B------:R-:W0:Y:S02]  /*33980*/  @!P2 LDC.64 R32, c[0x0][0x5c0] ;  /* 0x00017000ff20ab82 */ /* 0x000e240000000a00 */
[----:B------:R-:W-:Y:S02]  /*33990*/  @!P4 IADD3.X R51, R26, UR10, R25, P3, P6 ;  /* 0x0000000a1a33cc10 */ /* 0x000fe40009fec419 */
[----:B------:R-:W-:-:S06]  /*339a0*/  PRMT R26, RZ, 0x7610, R26 ;  /* 0x00007610ff1a7816 */ /* 0x000fcc000000001a */
[----:B------:R-:W2:Y:S01]  /*339b0*/  @!P2 LDG.E.U8 R26, desc[UR8][R18.64+0x70] ;  /* 0x00007008121aa981 */ /* 0x000ea2000c1e1100 */
[----:B------:R-:W-:Y:S02]  /*339c0*/  LOP3.LUT P1, RZ, R2, 0x40000, RZ, 0xc0, !PT ;  /* 0x0004000002ff7812 */ /* 0x000fe4000782c0ff */
[----:B0-----:R-:W-:-:S05]  /*339d0*/  @!P2 IADD3 R32, P3, R37, R32, RZ ;  /* 0x000000202520a210 */ /* 0x001fca0007f7e0ff */
[----:B------:R-:W-:Y:S01]  /*339e0*/  @!P2 IMAD.X R33, R38, 0x1, R33, P3 ;  /* 0x000000012621a824 */ /* 0x000fe200018e0621 */
[----:B------:R-:W-:Y:S01]  /*339f0*/  ISETP.LT.OR P3, PT, R24, 0x81, !P0 ;  /* 0x000000811800780c */ /* 0x000fe20004761670 */
[----:B------:R-:W-:Y:S01]  /*33a00*/  IMAD.U32 R37, RZ, RZ, UR7 ;  /* 0x00000007ff257e24 */ /* 0x000fe2000f8e00ff */
[----:B------:R-:W-:Y:S01]  /*33a10*/  LOP3.LUT R2, R2, 0xffffff7f, RZ, 0xc0, !PT ;  /* 0xffffff7f02027812 */ /* 0x000fe200078ec0ff */
[----:B------:R-:W-:-:S10]  /*33a20*/  IMAD.U32 R36, RZ, RZ, UR6 ;  /* 0x00000006ff247e24 */ /* 0x000fd4000f8e00ff */
[----:B------:R-:W-:Y:S02]  /*33a30*/  @!P3 IADD3 R37, P0, P6, R37, UR16, R6 ;  /* 0x000000102525bc10 */ /* 0x000fe4000fe1e006 */
[----:B------:R-:W-:Y:S02]  /*33a40*/  @P3 LOP3.LUT R2, R2, 0x80, RZ, 0xfc, !PT ;  /* 0x0000008002023812 */ /* 0x000fe400078efcff */
[----:B------:R-:W-:Y:S02]  /*33a50*/  @!P3 IADD3.X R38, R36, UR61, R25, P0, P6 ;  /* 0x0000003d2426bc10 */ /* 0x000fe400087ec419 */
[----:B------:R-:W-:Y:S01]  /*33a60*/  ISETP.GE.AND P3, PT, R3, 0x109, PT ;  /* 0x000001090300780c */ /* 0x000fe20003f66270 */
[----:B------:R-:W-:Y:S01]  /*33a70*/  IMAD.U32 R36, RZ, RZ, UR7 ;  /* 0x00000007ff247e24 */ /* 0x000fe2000f8e00ff */
        /* <DEDUP_REMOVED lines=11> */
[----:B------:R-:W-:Y:S01]  /*33b30*/  ISETP.LT.OR P2, PT, R24, 0x82, !P3 ;  /* 0x000000821800780c */ /* 0x000fe20005f41670 */
[----:B0-----:R-:W0:Y:S01]  /*33b40*/  @!P1 LDC.64 R32, c[0x0][0x5c0] ;  /* 0x00017000ff209b82 */ /* 0x001e220000000a00 */
[----:B------:R-:W-:-:S11]  /*33b50*/  IMAD.U32 R26, RZ, RZ, UR6 ;  /* 0x00000006ff1a7e24 */ /* 0x000fd6000f8e00ff */
[----:B------:R-:W-:Y:S02]  /*33b60*/  @!P2 IADD3 R36, P4, P6, R36, UR16, R6 ;  /* 0x000000102424ac10 */ /* 0x000fe4000fe9e006 */
[----:B0-----:R-:W-:Y:S02]  /*33b70*/  @!P1 IADD3 R32, P0, R39, R32, RZ ;  /* 0x0000002027209210 */ /* 0x001fe40007f1e0ff */
[----:B------:R-:W-:Y:S02]  /*33b80*/  @!P2 IADD3.X R39, R26, UR61, R25, P4, P6 ;  /* 0x0000003d1a27ac10 */ /* 0x000fe4000a7ec419 */
[----:B------:R-:W-:-:S06]  /*33b90*/  PRMT R26, RZ, 0x7610, R26 ;  /* 0x00007610ff1a7816 */ /* 0x000fcc000000001a */
[----:B------:R-:W4:Y:S01]  /*33ba0*/  @!P1 LDG.E.U8 R26, desc[UR8][R18.64+0x71] ;  /* 0x00007108121a9981 */ /* 0x000f22000c1e1100 */
[C---:B------:R-:W-:Y:S02]  /*33bb0*/  LOP3.LUT P4, RZ, R2.reuse, 0x10000, RZ, 0xc0, !PT ;  /* 0x0001000002ff7812 */ /* 0x040fe4000788c0ff */
[----:B------:R-:W-:Y:S01]  /*33bc0*/  LOP3.LUT R2, R2, 0xfffffeff, RZ, 0xc0, !PT ;  /* 0xfffffeff02027812 */ /* 0x000fe200078ec0ff */
[----:B------:R-:W-:-:S03]  /*33bd0*/  @!P1 IMAD.X R33, R40, 0x1, R33, P0 ;  /* 0x0000000128219824 */ /* 0x000fc600000e0621 */
[----:B------:R-:W-:Y:S02]  /*33be0*/  @P2 LOP3.LUT R2, R2, 0x100, RZ, 0xfc, !PT ;  /* 0x0000010002022812 */ /* 0x000fe400078efcff */
[----:B------:R-:W-:Y:S02]  /*33bf0*/  ISETP.LT.OR P2, PT, R24, 0x89, !P3 ;  /* 0x000000891800780c */ /* 0x000fe40005f41670 */
        /* <DEDUP_REMOVED lines=17> */
[----:B------:R-:W-:Y:S01]  /*33d10*/  ISETP.LT.OR P1, PT, R24, 0x8a, !P3 ;  /* 0x0000008a1800780c */ /* 0x000fe20005f21670 */
[----:B------:R-:W-:Y:S01]  /*33d20*/  IMAD.U32 R33, RZ, RZ, UR7 ;  /* 0x00000007ff217e24 */ /* 0x000fe2000f8e00ff */
[----:B------:R-:W-:Y:S01]  /*33d30*/  @P2 LOP3.LUT R0, R0, 0x2, RZ, 0xfc, !PT ;  /* 0x0000000200002812 */ /* 0x000fe200078efcff */
[----:B------:R-:W-:Y:S01]  /*33d40*/  IMAD.U32 R32, RZ, RZ, UR6 ;  /* 0x00000006ff207e24 */ /* 0x000fe2000f8e00ff */
[----:B------:R-:W-:-:S09]  /*33d50*/  LOP3.LUT R2, R2, 0xffffffdf, RZ, 0xc0, !PT ;  /* 0xffffffdf02027812 */ /* 0x000fd200078ec0ff */
[----:B------:R-:W-:Y:S02]  /*33d60*/  @!P1 IADD3 R59, P2, P6, R33, UR16, R6 ;  /* 0x00000010213b9c10 */ /* 0x000fe4000fe5e006 */
[----:B------:R-:W-:Y:S02]  /*33d70*/  @P1 LOP3.LUT R2, R2, 0x20, RZ, 0xfc, !PT ;  /* 0x0000002002021812 */ /* 0x000fe400078efcff */
[----:B------:R-:W-:Y:S02]  /*33d80*/  @!P1 IADD3.X R60, R32, UR61, R25, P2, P6 ;  /* 0x0000003d203c9c10 */ /* 0x000fe400097ec419 */
[----:B------:R-:W-:Y:S01]  /*33d90*/  ISETP.GE.AND P1, PT, R3, 0x89, PT ;  /* 0x000000890300780c */ /* 0x000fe20003f26270 */
[----:B------:R-:W-:Y:S01]  /*33da0*/  IMAD.U32 R32, RZ, RZ, UR7 ;  /* 0x00000007ff207e24 */ /* 0x000fe2000f8e00ff */
[----:B------:R-:W-:Y:S02]  /*33db0*/  LOP3.LUT P0, RZ, R27, 0x800000, RZ, 0xc0, !PT ;  /* 0x008000001bff7812 */ /* 0x000fe4000780c0ff */
[----:B-----5:R-:W-:-:S04]  /*33dc0*/  LOP3.LUT R26, R26, 0xff, RZ, 0xc0, !PT ;  /* 0x000000ff1a1a7812 */ /* 0x020fc800078ec0ff */
        /* <DEDUP_REMOVED lines=8> */
[----:B------:R-:W-:Y:S01]  /*33e50*/  ISETP.LT.OR P5, PT, R24, 0x91, !P1 ;  /* 0x000000911800780c */ /* 0x000fe20004fa1670 */
[----:B0-----:R-:W-:-:S12]  /*33e60*/  IMAD.U32 R26, RZ, RZ, UR6 ;  /* 0x00000006ff1a7e24 */ /* 0x001fd8000f8e00ff */
[----:B------:R-:W-:-:S04]  /*33e70*/  @!P5 IADD3 R91, P2, P6, R32, UR60, R6 ;  /* 0x0000003c205bdc10 */ /* 0x000fc8000fe5e006 */
[----:B------:R-:W-:Y:S02]  /*33e80*/  @!P5 IADD3.X R93, R26, UR10, R25, P2, P6 ;  /* 0x0000000a1a5ddc10 */ /* 0x000fe400097ec419 */
[----:B------:R-:W-:-:S06]  /*33e90*/  PRMT R26, RZ, 0x7610, R26 ;  /* 0x00007610ff1a7816 */ /* 0x000fcc000000001a */
[----:B------:R-:W5:Y:S01]  /*33ea0*/  @!P0 LDG.E.U8 R26, desc[UR8][R16.64+0x79] ;  /* 0x00007908101a8981 */ /* 0x000f62000c1e1100 */
[----:B------:R-:W-:Y:S02]  /*33eb0*/  ISETP.LT.OR P2, PT, R24, 0x92, !P1 ;  /* 0x000000921800780c */ /* 0x000fe40004f41670 */
[----:B------:R-:W-:Y:S02]  /*33ec0*/  @P5 LOP3.LUT R27, R27, 0x8, RZ, 0xfc, !PT ;  /* 0x000000081b1b5812 */ /* 0x000fe400078efcff */
[----:B------:R-:W-:Y:S02]  /*33ed0*/  LOP3.LUT P5, RZ, R2, 0x8000, RZ, 0xc0, !PT ;  /* 0x0000800002ff7812 */ /* 0x000fe400078ac0ff */
[----:B-----5:R-:W-:-:S04]  /*33ee0*/  LOP3.LUT R26, R26, 0xff, RZ, 0xc0, !PT ;  /* 0x000000ff1a1a7812 */ /* 0x020fc800078ec0ff */
[----:B------:R-:W-:-:S05]  /*33ef0*/  F2FP.F16.E4M3.UNPACK_B R26, R26 ;  /* 0x0000001aff1a723e */ /* 0x000fca00020006ff */
[----:B------:R-:W-:-:S05]  /*33f00*/  HADD2.F32 R26, -RZ, R26.H0_H0 ;  /* 0x2000001aff1a7230 */ /* 0x000fca0000004100 */
[----:B------:R-:W-:-:S04]  /*33f10*/  FMUL R26, R26, UR5 ;  /* 0x000000051a1a7c20 */ /* 0x000fc80008400000 */
[----:B--2---:R-:W-:-:S05]  /*33f20*/  FFMA R26, R89, UR4, R26 ;  /* 0x00000004591a7c23 */ /* 0x004fca000800001a */
[----:B------:R-:W-:-:S05]  /*33f30*/  F2FP.SATFINITE.E4M3.F32.PACK_AB_MERGE_C R26, RZ, R26, RZ ;  /* 0x0000001aff1a723e */ /* 0x000fca00048070ff */
[----:B------:R0:W-:Y:S01]  /*33f40*/  @!P0 STG.E.U8 desc[UR8][R108.64+0x79], R26 ;  /* 0x0000791a6c008986 */ /* 0x0001e2000c101108 */
[----:B------:R-:W-:Y:S02]  /*33f50*/  @!P2 IADD3 R89, P0, P6, R32, UR60, R6 ;  /* 0x0000003c2059ac10 */ /* 0x000fe4000fe1e006 */
[----:B------:R-:W1:Y:S01]  /*33f60*/  @!P5 LDC.64 R32, c[0x0][0x5c0] ;  /* 0x00017000ff20db82 */ /* 0x000e620000000a00 */
[----:B0-----:R-:W-:-:S05]  /*33f70*/  IMAD.U32 R26, RZ, RZ, UR6 ;  /* 0x00000006ff1a7e24 */ /* 0x001fca000f8e00ff */
[----:B------:R-:W-:Y:S02]  /*33f80*/  @!P2 IADD3.X R90, R26, UR10, R25, P0, P6 ;  /* 0x0000000a1a5aac10 */ /* 0x000fe400087ec419 */
[----:B------:R-:W-:-:S06]  /*33f90*/  PRMT R26, RZ, 0x7610, R26 ;  /* 0x00007610ff1a7816 */ /* 0x000fcc000000001a */
[----:B------:R-:W2:Y:S01]  /*33fa0*/  @!P5 LDG.E.U8 R26, desc[UR8][R18.64+0x78] ;  /* 0x00007808121ad981 */ /* 0x000ea2000c1e1100 */
[----:B-1----:R-:W-:-:S05]  /*33fb0*/  @!P5 IADD3 R32, P6, R31, R32, RZ ;  /* 0x000000201f20d210 */ /* 0x002fca0007fde0ff */
[----:B------:R-:W-:Y:S01]  /*33fc0*/  @!P5 IMAD.X R33, R34, 0x1, R33, P6 ;  /* 0x000000012221d824 */ /* 0x000fe200030e0621 */
[----:B--2---:R-:W-:-:S04]  /*33fd0*/  LOP3.LUT R26, R26, 0xff, RZ, 0xc0, !PT ;  /* 0x000000ff1a1a7812 */ /* 0x004fc800078ec0ff */
[----:B------:R-:W-:-:S05]  /*33fe0*/  F2FP.F16.E4M3.UNPACK_B R26, R26 ;  /* 0x0000001aff1a723e */ /* 0x000fca00020006ff */
[----:B------:R-:W-:-:S05]  /*33ff0*/  HADD2.F32 R26, -RZ, R26.H0_H0 ;  /* 0x2000001aff1a7230 */ /* 0x000fca0000004100 */
[----:B------:R-:W-:-:S04]  /*34000*/  FMUL R26, R26, UR5 ;  /* 0x000000051a1a7c20 */ /* 0x000fc80008400000 */
[----:B----4-:R-:W-:Y:S01]  /*34010*/  FFMA R26, R232, UR4, R26 ;  /* 0x00000004e81a7c23 */ /* 0x010fe2000800001a */
[----:B------:R-:W-:Y:S01]  /*34020*/  ISETP.LT.OR P0, PT, R24, 0x99, !P1 ;  /* 0x000000991800780c */ /* 0x000fe20004f01670 */
[----:B------:R-:W-:Y:S01]  /*34030*/  IMAD.U32 R34, RZ, RZ, UR7 ;  /* 0x00000007ff227e24 */ /* 0x000fe2000f8e00ff */
[----:B------:R-:W-:Y:S01]  /*34040*/  LOP3.LUT R27, R27, 0xfffffffd, RZ, 0xc0, !PT ;  /* 0xfffffffd1b1b7812 */ /* 0x000fe200078ec0ff */
[----:B------:R-:W-:Y:S01]  /*34050*/  IMAD.U32 R31, RZ, RZ, UR6 ;  /* 0x00000006ff1f7e24 */ /* 0x000fe2000f8e00ff */
[----:B------:R-:W-:Y:S01]  /*34060*/  F2FP.SATFINITE.E4M3.F32.PACK_AB_MERGE_C R26, RZ, R26, RZ ;  /* 0x0000001aff1a723e */ /* 0x000fe200048070ff */
[----:B------:R-:W2:Y:S04]  /*34070*/  LDL.LU R232, [R1+0x7d0] ;  /* 0x0007d00001e87983 */ /* 0x000ea80000300800 */
[----:B------:R0:W-:Y:S01]  /*34080*/  @!P5 STG.E.U8 desc[UR8][R32.64+0x78], R26 ;  /* 0x0000781a2000d986 */ /* 0x0001e2000c101108 */
[----:B------:R-:W-:-:S02]  /*34090*/  @P2 LOP3.LUT R27, R27, 0x2, RZ, 0xfc, !PT ;  /* 0x000000021b1b2812 */ /* 0x000fc400078efcff */
[----:B------:R-:W-:Y:S01]  /*340a0*/  LOP3.LUT R0, R0, 0xbfffffff, RZ, 0xc0, !PT ;  /* 0xbfffffff00007812 */ /* 0x000fe200078ec0ff */
[----:B------:R-:W4:Y:S01]  /*340b0*/  LDL.LU R233, [R1+0x7d4] ;  /* 0x0007d40001e97983 */ /* 0x000f220000300800 */
[----:B0-----:R-:W-:Y:S01]  /*340c0*/  PRMT R26, RZ, 0x7610, R26 ;  /* 0x00007610ff1a7816 */ /* 0x001fe2000000001a */
[----:B------:R-:W0:Y:S05]  /*340d0*/  @!P4 LDC.64 R32, c[0x0][0x5c0] ;  /* 0x00017000ff20cb82 */ /* 0x000e2a0000000a00 */
[----:B------:R-:W5:Y:S01]  /*340e0*/  @!P4 LDG.E.U8 R26, desc[UR8][R18.64+0x79] ;  /* 0x00007908121ac981 */ /* 0x000f62000c1e1100 */
[----:B------:R-:W-:Y:S02]  /*340f0*/  @!P0 IADD3 R99, P2, P6, R34, UR60, R6 ;  /* 0x0000003c22638c10 */ /* 0x000fe4000fe5e006 */
[----:B------:R-:W-:-:S02]  /*34100*/  @P0 LOP3.LUT R0, R0, 0x40000000, RZ, 0xfc, !PT ;  /* 0x4000000000000812 */ /* 0x000fc400078efcff */
[----:B------:R-:W-:Y:S02]  /*34110*/  @!P0 IADD3.X R100, R31, UR10, R25, P2, P6 ;  /* 0x0000000a1f648c10 */ /* 0x000fe400097ec419 */
[----:B------:R-:W-:Y:S02]  /*34120*/  LOP3.LUT P0, RZ, R2, 0x4000, RZ, 0xc0, !PT ;  /* 0x0000400002ff7812 */ /* 0x000fe4000780c0ff */
[----:B0-----:R-:W-:-:S05]  /*34130*/  @!P4 IADD3 R32, P5, R35, R32, RZ ;  /* 0x000000202320c210 */ /* 0x001fca0007fbe0ff */
[----:B------:R-:W-:Y:S01]  /*34140*/  @!P4 IMAD.X R33, R41, 0x1, R33, P5 ;  /* 0x000000012921c824 */ /* 0x000fe200028e0621 */
[----:B------:R-:W-:Y:S01]  /*34150*/  ISETP.LT.OR P2, PT, R24, 0x9a, !P1 ;  /* 0x0000009a1800780c */ /* 0x000fe20004f41670 */
        /* <DEDUP_REMOVED lines=15> */
[----:B------:R-:W-:Y:S01]  /*34250*/  @!P4 IADD3.X R33, R35, R33, R26, P5, !PT ;  /* 0x000000212321c210 */ /* 0x000fe20002ffe41a */
[----:B------:R-:W-:Y:S01]  /*34260*/  IMAD.U32 R26, RZ, RZ, UR6 ;  /* 0x00000006ff1a7e24 */ /* 0x000fe2000f8e00ff */
[----:B------:R-:W-:-:S04]  /*34270*/  @!P2 IADD3 R61, P5, P6, R31, UR60, R6 ;  /* 0x0000003c1f3dac10 */ /* 0x000fc8000febe006 */
[----:B------:R-:W-:Y:S02]  /*34280*/  @!P2 IADD3.X R88, R26, UR10, R25, P5, P6 ;  /* 0x0000000a1a58ac10 */ /* 0x000fe4000afec419 */
[----:B------:R-:W-:-:S06]  /*34290*/  PRMT R26, RZ, 0x7610, R26 ;  /* 0x00007610ff1a7816 */ /* 0x000fcc000000001a */
[----:B------:R-:W3:Y:S01]  /*342a0*/  @!P4 LDG.E.U8 R26, desc[UR8][R20.64+0x70] ;  /* 0x00007008141ac981 */ /* 0x000ee2000c1e1100 */
[----:B------:R-:W-:-:S04]  /*342b0*/  LOP3.LUT R2, R2, 0xffffdfff, RZ, 0xc0, !PT ;  /* 0xffffdfff02027812 */ /* 0x000fc800078ec0ff */
[----:B------:R-:W-:Y:S02]  /*342c0*/  @P1 LOP3.LUT R2, R2, 0x2000, RZ, 0xfc, !PT ;  /* 0x0000200002021812 */ /* 0x000fe400078efcff */
[----:B------:R-:W-:Y:S02]  /*342d0*/  ISETP.LT.OR P1, PT, R24, 0x91, !P3 ;  /* 0x000000911800780c */ /* 0x000fe40005f21670 */
[----:B---3--:R-:W-:-:S04]  /*342e0*/  LOP3.LUT R26, R26, 0xff, RZ, 0xc0, !PT ;  /* 0x000000ff1a1a7812 */ /* 0x008fc800078ec0ff */
[----:B------:R-:W-:-:S05]  /*342f0*/  F2FP.F16.E4M3.UNPACK_B R26, R26 ;  /* 0x0000001aff1a723e */ /* 0x000fca00020006ff */
[----:B------:R-:W-:-:S05]  /*34300*/  HADD2.F32 R26, -RZ, R26.H0_H0 ;  /* 0x2000001aff1a7230 */ /* 0x000fca0000004100 */
[----:B------:R-:W-:-:S04]  /*34310*/  FMUL R26, R26, UR5 ;  /* 0x000000051a1a7c20 */ /* 0x000fc80008400000 */
[----:B--2---:R-:W-:Y:S01]  /*34320*/  FFMA R26, R232, UR4, R26 ;  /* 0x00000004e81a7c23 */ /* 0x004fe2000800001a */
[----:B------:R-:W-:Y:S01]  /*34330*/  LOP3.LUT R0, R0, 0xfff7ffff, RZ, 0xc0, !PT ;  /* 0xfff7ffff00007812 */ /* 0x000fe200078ec0ff */
[----:B------:R-:W2:Y:S03]  /*34340*/  LDL.LU R232, [R1+0x7d8] ;  /* 0x0007d80001e87983 */ /* 0x000ea60000300800 */
[----:B------:R-:W-:Y:S01]  /*34350*/  F2FP.SATFINITE.E4M3.F32.PACK_AB_MERGE_C R26, RZ, R26, RZ ;  /* 0x0000001aff1a723e */ /* 0x000fe200048070ff */
[----:B------:R-:W3:Y:S04]  /*34360*/  LDL.LU.64 R224, [R1+0x58] ;  /* 0x0000580001e07983 */ /* 0x000ee80000300a00 */
        /* <DEDUP_REMOVED lines=13> */
[----:B------:R-:W5:Y:S01]  /*34440*/  @!P4 LDG.E.U8 R26, desc[UR8][R20.64+0x71] ;  /* 0x00007108141ac981 */ /* 0x000f62000c1e1100 */
[----:B------:R-:W-:-:S04]  /*34450*/  @P2 LOP3.LUT R0, R0, 0x80000, RZ, 0xfc, !PT ;  /* 0x0008000000002812 */ /* 0x000fc800078efcff */
[----:B------:R-:W-:-:S04]  /*34460*/  LOP3.LUT R0, R0, 0xffffbfff, RZ, 0xc0, !PT ;  /* 0xffffbfff00007812 */ /* 0x000fc800078ec0ff */
[----:B------:R-:W-:Y:S02]  /*34470*/  @P1 LOP3.LUT R0, R0, 0x4000, RZ, 0xfc, !PT ;  /* 0x0000400000001812 */ /* 0x000fe400078efcff */
[----:B------:R-:W-:Y:S02]  /*34480*/  ISETP.LT.OR P1, PT, R24, 0x92, !P3 ;  /* 0x000000921800780c */ /* 0x000fe40005f21670 */
[----:B------:R-:W-:Y:S02]  /*34490*/  LOP3.LUT P6, RZ, R28, 0x8000, RZ, 0xc0, !PT ;  /* 0x000080001cff7812 */ /* 0x000fe400078cc0ff */
[----:B-----5:R-:W-:-:S04]  /*344a0*/  LOP3.LUT R26, R26, 0xff, RZ, 0xc0, !PT ;  /* 0x000000ff1a1a7812 */ /* 0x020fc800078ec0ff */
[----:B------:R-:W-:-:S05]  /*344b0*/  F2FP.F16.E4M3.UNPACK_B R26, R26 ;  /* 0x0000001aff1a723e */ /* 0x000fca00020006ff */
[----:B------:R-:W-:-:S05]  /*344c0*/  HADD2.F32 R26, -RZ, R26.H0_H0 ;  /* 0x2000001aff1a7230 */ /* 0x000fca0000004100 */
[----:B------:R-:W-:-:S04]  /*344d0*/  FMUL R26, R26, UR5 ;  /* 0x000000051a1a7c20 */ /* 0x000fc80008400000 */
[----:B----4-:R-:W-:Y:S01]  /*344e0*/  FFMA R26, R233, UR4, R26 ;  /* 0x00000004e91a7c23 */ /* 0x010fe2000800001a */
[----:B------:R-:W-:Y:S01]  /*344f0*/  LOP3.LUT P2, RZ, R28, 0x2000, RZ, 0xc0, !PT ;  /* 0x000020001cff7812 */ /* 0x000fe2000784c0ff */
[----:B------:R-:W4:Y:S03]  /*34500*/  LDL.LU R233, [R1+0x7dc] ;  /* 0x0007dc0001e97983 */ /* 0x000f260000300800 */
[----:B------:R-:W-:Y:S01]  /*34510*/  F2FP.SATFINITE.E4M3.F32.PACK_AB_MERGE_C R26, RZ, R26, RZ ;  /* 0x0000001aff1a723e */ /* 0x000fe200048070ff */
[----:B------:R-:W5:Y:S04]  /*34520*/  LDL.LU.64 R226, [R1+0x50] ;  /* 0x0000500001e27983 */ /* 0x000f680000300a00 */
[----:B------:R0:W-:Y:S01]  /*34530*/  @!P4 STG.E.U8 desc[UR8][R32.64+0x71], R26 ;  /* 0x0000711a2000c986 */ /* 0x0001e2000c101108 */
[----:B------:R-:W-:Y:S01]  /*34540*/  @!P1 IADD3 R92, P4, P5, R31, UR16, R6 ;  /* 0x000000101f5c9c10 */ /* 0x000fe2000fd9e006 */
[----:B0-----:R-:W-:-:S05]  /*34550*/  IMAD.U32 R26, RZ, RZ, UR6 ;  /* 0x00000006ff1a7e24 */ /* 0x001fca000f8e00ff */
[----:B------:R-:W-:Y:S02]  /*34560*/  @!P1 IADD3.X R94, R26, UR61, R25, P4, P5 ;  /* 0x0000003d1a5e9c10 */ /* 0x000fe4000a7ea419 */
[----:B------:R-:W-:-:S06]  /*34570*/  PRMT R26, RZ, 0x7610, R26 ;  /* 0x00007610ff1a7816 */ /* 0x000fcc000000001a */
[----:B------:R-:W2:Y:S02]  /*34580*/  @!P6 LDG.E.U8 R26, desc[UR8][R22.64+0x70] ;  /* 0x00007008161ae981 */ /* 0x000ea4000c1e1100 */
[----:B--2---:R-:W-:-:S04]  /*34590*/  LOP3.LUT R26, R26, 0xff, RZ, 0xc0, !PT ;  /* 0x000000ff1a1a7812 */ /* 0x004fc800078ec0ff */
[----:B------:R-:W-:-:S05]  /*345a0*/  F2FP.F16.E4M3.UNPACK_B R26, R26 ;  /* 0x0000001aff1a723e */ /* 0x000fca00020006ff */
[----:B------:R-:W-:-:S05]  /*345b0*/  HADD2.F32 R26, -RZ, R26.H0_H0 ;  /* 0x2000001aff1a7230 */ /* 0x000fca0000004100 */
[----:B------:R-:W-:-:S04]  /*345c0*/  FMUL R26, R26, UR5 ;  /* 0x000000051a1a7c20 */ /* 0x000fc80008400000 */
[----:B------:R-:W-:Y:S01]  /*345d0*/  FFMA R26, R232, UR4, R26 ;  /* 0x00000004e81a7c23 */ /* 0x000fe2000800001a */
[----:B------:R-:W-:Y:S01]  /*345e0*/  LOP3.LUT R0, R0, 0xffffefff, RZ, 0xc0, !PT ;  /* 0xffffefff00007812 */ /* 0x000fe200078ec0ff */
[----:B------:R-:W-:Y:S01]  /*345f0*/  IMAD.U32 R32, RZ, RZ, UR7 ;  /* 0x00000007ff207e24 */ /* 0x000fe2000f8e00ff */
[----:B------:R-:W2:Y:S02]  /*34600*/  LDL.LU R232, [R1+0x7e0] ;  /* 0x0007e00001e87983 */ /* 0x000ea40000300800 */
[----:B------:R-:W-:-:S05]  /*34610*/  F2FP.SATFINITE.E4M3.F32.PACK_AB_MERGE_C R26, RZ, R26, RZ ;  /* 0x0000001aff1a723e */ /* 0x000fca00048070ff */
[----:B---3--:R0:W-:Y:S02]  /*34620*/  @!P6 STG.E.U8 desc[UR8][R224.64+0x70], R26 ;  /* 0x0000701ae000e986 */ /* 0x0081e4000c101108 */
[----:B0-----:R-:W-:-:S06]  /*34630*/  PRMT R26, RZ, 0x7610, R26 ;  /* 0x00007610ff1a7816 */ /* 0x001fcc000000001a */
[----:B------:R-:W3:Y:S01]  /*34640*/  @!P2 LDG.E.U8 R26, desc[UR8][R22.64+0x71] ;  /* 0x00007108161aa981 */ /* 0x000ee2000c1e1100 */
[----:B------:R-:W-:Y:S02]  /*34650*/  @P1 LOP3.LUT R0, R0, 0x1000, RZ, 0xfc, !PT ;  /* 0x0000100000001812 */ /* 0x000fe400078efcff */
[----:B------:R-:W-:Y:S01]  /*34660*/  ISETP.LT.OR P1, PT, R24, 0x99, !P3 ;  /* 0x000000991800780c */ /* 0x000fe20005f21670 */
[----:B------:R-:W-:-:S12]  /*34670*/  IMAD.U32 R31, RZ, RZ, UR6 ;  /* 0x00000006ff1f7e24 */ /* 0x000fd8000f8e00ff */
[----:B------:R-:W-:-:S04]  /*34680*/  @!P1 IADD3 R101, P4, P5, R32, UR16, R6 ;  /* 0x0000001020659c10 */ /* 0x000fc8000fd9e006 */
[----:B------:R-:W-:Y:S02]  /*34690*/  @!P1 IADD3.X R102, R31, UR61, R25, P4, P5 ;  /* 0x0000003d1f669c10 */ /* 0x000fe4000a7ea419 */
[----:B------:R-:W-:-:S13]  /*346a0*/  ISETP.LT.OR P4, PT, R24, 0x79, !P0 ;  /* 0x000000791800780c */ /* 0x000fda0004781670 */
[----:B------:R-:W0:Y:S01]  /*346b0*/  @!P4 LDC.64 R34, c[0x0][0x5c0] ;  /* 0x00017000ff22cb82 */ /* 0x000e220000000a00 */
[----:B------:R-:W-:Y:S02]  /*346c0*/  @!P4 IMAD.MOV.U32 R32, RZ, RZ, R6 ;  /* 0x000000ffff20c224 */ /* 0x000fe400078e0006 */
[----:B------:R-:W-:Y:S02]  /*346d0*/  @!P4 IMAD.MOV.U32 R33, RZ, RZ, R25 ;  /* 0x000000ffff21c224 */ /* 0x000fe400078e0019 */
[----:B------:R-:W-:-:S04]  /*346e0*/  @!P4 IMAD.WIDE.U32 R32, R4, 0x180, R32 ;  /* 0x000001800420c825 */ /* 0x000fc800078e0020 */
[----:B------:R-:W-:Y:S01]  /*346f0*/  IMAD.U32 R31, RZ, RZ, UR7 ;  /* 0x00000007ff1f7e24 */ /* 0x000fe2000f8e00ff */
[----:B0-----:R-:W-:Y:S02]  /*34700*/  @!P4 IADD3 R32, P5, R32, R34, RZ ;  /* 0x000000222020c210 */ /* 0x001fe40007fbe0ff */
        /* <DEDUP_REMOVED lines=8> */
[----:B-----5:R0:W-:Y:S01]  /*34790*/  @!P2 STG.E.U8 desc[UR8][R226.64+0x71], R26 ;  /* 0x0000711ae200a986 */ /* 0x0201e2000c101108 */
[----:B------:R-:W-:Y:S01]  /*347a0*/  ISETP.LT.OR P2, PT, R24, 0x9a, !P3 ;  /* 0x0000009a1800780c */ /* 0x000fe20005f41670 */
[----:B0-----:R-:W-:-:S05]  /*347b0*/  @!P4 IMAD R26, R5, 0x180, RZ ;  /* 0x00000180051ac824 */ /* 0x001fca00078e02ff */
[----:B------:R-:W-:Y:S01]  /*347c0*/  @!P4 IADD3.X R33, R35, R33, R26, P5, !PT ;  /* 0x000000212321c210 */ /* 0x000fe20002ffe41a */
[----:B------:R-:W-:-:S06]  /*347d0*/  IMAD.U32 R26, RZ, RZ, UR6 ;  /* 0x00000006ff1a7e24 */ /* 0x000fcc000f8e00ff */
[----:B------:R-:W-:-:S04]  /*347e0*/  @!P2 IADD3 R97, P5, P6, R31, UR16, R6 ;  /* 0x000000101f61ac10 */ /* 0x000fc8000febe006 */
[----:B------:R-:W-:Y:S02]  /*347f0*/  @!P2 IADD3.X R98, R26, UR61, R25, P5, P6 ;  /* 0x0000003d1a62ac10 */ /* 0x000fe4000afec419 */
[----:B------:R-:W-:-:S06]  /*34800*/  PRMT R26, RZ, 0x7610, R26 ;  /* 0x00007610ff1a7816 */ /* 0x000fcc000000001a */
[----:B------:R-:W4:Y:S01]  /*34810*/  @!P4 LDG.E.U8 R26, desc[UR8][R20.64+0x78] ;  /* 0x00007808141ac981 */ /* 0x000f22000c1e1100 */
[----:B------:R-:W-:Y:S02]  /*34820*/  @P1 LOP3.LUT R0, R0, 0x400, RZ, 0xfc, !PT ;  /* 0x0000040000001812 */ /* 0x000fe400078efcff */
[----:B------:R-:W-:-:S04]  /*34830*/  LOP3.LUT P1, RZ, R2, 0x2000, RZ, 0xc0, !PT ;  /* 0x0000200002ff7812 */ /* 0x000fc8000782c0ff */
        /* <DEDUP_REMOVED lines=9> */
[----:B------:R-:W4:Y:S04]  /*348d0*/  LDL.LU.64 R224, [R1+0x48] ;  /* 0x0000480001e07983 */ /* 0x000f280000300a00 */
        /* <DEDUP_REMOVED lines=14> */
[----:B------:R-:W-:Y:S02]  /*349c0*/  @P0 LOP3.LUT R2, R2, 0x40, RZ, 0xfc, !PT ;  /* 0x0000004002020812 */ /* 0x000fe400078efcff */
[----:B------:R-:W-:Y:S02]  /*349d0*/  ISETP.LT.OR P0, PT, R24, 0xa2, !P1 ;  /* 0x000000a21800780c */ /* 0x000fe40004f01670 */
[----:B------:R-:W-:-:S04]  /*349e0*/  LOP3.LUT R0, R0, 0xffffff7f, RZ, 0xc0, !PT ;  /* 0xffffff7f00007812 */ /* 0x000fc800078ec0ff */
[----:B------:R-:W-:Y:S02]  /*349f0*/  @P2 LOP3.LUT R0, R0, 0x80, RZ, 0xfc, !PT ;  /* 0x0000008000002812 */ /* 0x000fe400078efcff */
        /* <DEDUP_REMOVED lines=8> */
[----:B------:R-:W-:Y:S01]  /*34a80*/  F2FP.SATFINITE.E4M3.F32.PACK_AB_MERGE_C R26, RZ, R26, RZ ;  /* 0x0000001aff1a723e */ /* 0x000fe200048070ff */
[----:B------:R-:W5:Y:S04]  /*34a90*/  LDL.LU.64 R226, [R1+0x40] ;  /* 0x0000400001e27983 */ /* 0x000f680000300a00 */
[----:B------:R0:W-:Y:S01]  /*34aa0*/  @!P4 STG.E.U8 desc[UR8][R32.64+0x79], R26 ;  /* 0x0000791a2000c986 */ /* 0x0001e2000c101108 */
[----:B------:R-:W-:Y:S01]  /*34ab0*/  @!P0 IADD3 R103, P4, P5, R31, UR60, R6 ;  /* 0x0000003c1f678c10 */ /* 0x000fe2000fd9e006 */
[----:B0-----:R-:W-:-:S05]  /*34ac0*/  IMAD.U32 R26, RZ, RZ, UR6 ;  /* 0x00000006ff1a7e24 */ /* 0x001fca000f8e00ff */
[----:B------:R-:W-:Y:S02]  /*34ad0*/  @!P0 IADD3.X R104, R26, UR10, R25, P4, P5 ;  /* 0x0000000a1a688c10 */ /* 0x000fe4000a7ea419 */
[----:B------:R-:W-:-:S06]  /*34ae0*/  PRMT R26, RZ, 0x7610, R26 ;  /* 0x00007610ff1a7816 */ /* 0x000fcc000000001a */
[----:B------:R-:W2:Y:S01]  /*34af0*/  @!P2 LDG.E.U8 R26, desc[UR8][R22.64+0x78] ;  /* 0x00007808161aa981 */ /* 0x000ea2000c1e1100 */
[----:B------:R-:W-:-:S04]  /*34b00*/  @P3 LOP3.LUT R0, R0, 0x20000000, RZ, 0xfc, !PT ;  /* 0x2000000000003812 */ /* 0x000fc800078efcff */
[----:B------:R-:W-:-:S04]  /*34b10*/  LOP3.LUT R0, R0, 0xfbffffff, RZ, 0xc0, !PT ;  /* 0xfbffffff00007812 */ /* 0x000fc800078ec0ff */
[----:B------:R-:W-:Y:S02]  /*34b20*/  @P0 LOP3.LUT R0, R0, 0x4000000, RZ, 0xfc, !PT ;  /* 0x0400000000000812 */ /* 0x000fe400078efcff */
[----:B------:R-:W-:Y:S01]  /*34b30*/  ISETP.LT.OR P0, PT, R24, 0xa9, !P1 ;  /* 0x000000a91800780c */ /* 0x000fe20004f01670 */
[----:B------:R-:W-:Y:S01]  /*34b40*/  IMAD.U32 R32, RZ, RZ, UR7 ;  /* 0x00000007ff207e24 */ /* 0x000fe2000f8e00ff */
[----:B------:R-:W-:Y:S01]  /*34b50*/  LOP3.LUT R0, R0, 0xff7fffff, RZ, 0xc0, !PT ;  /* 0xff7fffff00007812 */ /* 0x000fe200078ec0ff */
[----:B------:R-:W-:-:S10]  /*34b60*/  IMAD.U32 R31, RZ, RZ, UR6 ;  /* 0x00000006ff1f7e24 */ /* 0x000fd4000f8e00ff */
[----:B------:R-:W-:Y:S02]  /*34b70*/  @!P0 IADD3 R107, P4, P5, R32, UR60, R6 ;  /* 0x0000003c206b8c10 */ /* 0x000fe4000fd9e006 */
[----:B------:R-:W-:Y:S02]  /*34b80*/  @P0 LOP3.LUT R0, R0, 0x800000, RZ, 0xfc, !PT ;  /* 0x0080000000000812 */ /* 0x000fe400078efcff */
[----:B------:R-:W-:Y:S02]  /*34b90*/  @!P0 IADD3.X R108, R31, UR10, R25, P4, P5 ;  /* 0x0000000a1f6c8c10 */ /* 0x000fe4000a7ea419 */
[----:B------:R-:W-:Y:S01]  /*34ba0*/  ISETP.LT.OR P0, PT, R24, 0xaa, !P1 ;  /* 0x000000aa1800780c */ /* 0x000fe20004f01670 */
[----:B------:R-:W-:Y:S01]  /*34bb0*/  IMAD.U32 R31, RZ, RZ, UR7 ;  /* 0x00000007ff1f7e24 */ /* 0x000fe2000f8e00ff */
[----:B------:R-:W-:-:S11]  /*34bc0*/  LOP3.LUT P3, RZ, R28, 0x800, RZ, 0xc0, !PT ;  /* 0x000008001cff7812 */ /* 0x000fd6000786c0ff */
[----:B------:R-:W-:Y:S02]  /*34bd0*/  @!P0 IADD3 R110, P4, P5, R31, UR60, R6 ;  /* 0x0000003c1f6e8c10 */ /* 0x000fe4000fd9e006 */
[----:B--2---:R-:W-:-:S04]  /*34be0*/  LOP3.LUT R26, R26, 0xff, RZ, 0xc0, !PT ;  /* 0x000000ff1a1a7812 */ /* 0x004fc800078ec0ff */
[----:B------:R-:W-:-:S05]  /*34bf0*/  F2FP.F16.E4M3.UNPACK_B R26, R26 ;  /* 0x0000001aff1a723e */ /* 0x000fca00020006ff */
[----:B------:R-:W-:-:S05]  /*34c00*/  HADD2.F32 R26, -RZ, R26.H0_H0 ;  /* 0x2000001aff1a7230 */ /* 0x000fca0000004100 */
[----:B------:R-:W-:-:S04]  /*34c10*/  FMUL R26, R26, UR5 ;  /* 0x000000051a1a7c20 */ /* 0x000fc80008400000 */
[----:B------:R-:W-:Y:S01]  /*34c20*/  FFMA R26, R232, UR4, R26 ;  /* 0x00000004e81a7c23 */ /* 0x000fe2000800001a */
[----:B------:R-:W-:Y:S01]  /*34c30*/  LOP3.LUT R0, R0, 0xffdfffff, RZ, 0xc0, !PT ;  /* 0xffdfffff00007812 */ /* 0x000fe200078ec0ff */
[----:B------:R-:W2:Y:S03]  /*34c40*/  LDL.LU R232, [R1+0x7f0] ;  /* 0x0007f00001e87983 */ /* 0x000ea60000300800 */
[----:B------:R-:W-:-:S05]  /*34c50*/  F2FP.SATFINITE.E4M3.F32.PACK_AB_MERGE_C R26, RZ, R26, RZ ;  /* 0x0000001aff1a723e */ /* 0x000fca00048070ff */
[----:B----4-:R0:W-:Y:S02]  /*34c60*/  @!P2 STG.E.U8 desc[UR8][R224.64+0x78], R26 ;  /* 0x0000781ae000a986 */ /* 0x0101e4000c101108 */
[----:B0-----:R-:W-:-:S05]  /*34c70*/  IMAD.U32 R26, RZ, RZ, UR6 ;  /* 0x00000006ff1a7e24 */ /* 0x001fca000f8e00ff */
[----:B------:R-:W-:Y:S02]  /*34c80*/  @!P0 IADD3.X R112, R26, UR10, R25, P4, P5 ;  /* 0x0000000a1a708c10 */ /* 0x000fe4000a7ea419 */
[----:B------:R-:W-:-:S06]  /*34c90*/  PRMT R26, RZ, 0x7610, R26 ;  /* 0x00007610ff1a7816 */ /* 0x000fcc000000001a */
[----:B------:R-:W4:Y:S01]  /*34ca0*/  @!P3 LDG.E.U8 R26, desc[UR8][R22.64+0x79] ;  /* 0x00007908161ab981 */ /* 0x000f22000c1e1100 */
[----:B------:R-:W-:Y:S02]  /*34cb0*/  @P0 LOP3.LUT R0, R0, 0x200000, RZ, 0xfc, !PT ;  /* 0x0020000000000812 */ /* 0x000fe400078efcff */
[----:B------:R-:W-:Y:S02]  /*34cc0*/  LOP3.LUT R2, R2, 0xffffefff, RZ, 0xc0, !PT ;  /* 0xffffefff02027812 */ /* 0x000fe400078ec0ff */
[C---:B------:R-:W-:Y:S02]  /*34cd0*/  ISETP.GE.AND P0, PT, R3.reuse, 0x109, PT ;  /* 0x000001090300780c */ /* 0x040fe40003f06270 */
[----:B------:R-:W-:Y:S02]  /*34ce0*/  @P1 LOP3.LUT R2, R2, 0x1000, RZ, 0xfc, !PT ;  /* 0x0000100002021812 */ /* 0x000fe400078efcff */
[----:B------:R-:W-:Y:S02]  /*34cf0*/  ISETP.LT.OR P1, PT, R24, 0xa1, !P0 ;  /* 0x000000a11800780c */ /* 0x000fe40004721670 */
[----:B------:R-:W-:-:S11]  /*34d00*/  ISETP.GE.AND P2, PT, R3, 0x1, PT ;  /* 0x000000010300780c */ /* 0x000fd60003f46270 */
[----:B------:R-:W-:Y:S02]  /*34d10*/  @!P1 IADD3 R113, P4, P5, R31, UR16, R6 ;  /* 0x000000101f719c10 */ /* 0x000fe4000fd9e006 */
[----:B----4-:R-:W-:-:S04]  /*34d20*/  LOP3.LUT R26, R26, 0xff, RZ, 0xc0, !PT ;  /* 0x000000ff1a1a7812 */ /* 0x010fc800078ec0ff */
[----:B------:R-:W-:-:S05]  /*34d30*/  F2FP.F16.E4M3.UNPACK_B R26, R26 ;  /* 0x0000001aff1a723e */ /* 0x000fca00020006ff */
[----:B------:R-:W-:-:S05]  /*34d40*/  HADD2.F32 R26, -RZ, R26.H0_H0 ;  /* 0x2000001aff1a7230 */ /* 0x000fca0000004100 */
[----:B------:R-:W-:-:S04]  /*34d50*/  FMUL R26, R26, UR5 ;  /* 0x000000051a1a7c20 */ /* 0x000fc80008400000 */
[----:B---3--:R-:W-:Y:S02]  /*34d60*/  FFMA R26, R233, UR4, R26 ;  /* 0x00000004e91a7c23 */ /* 0x008fe4000800001a */
[----:B------:R-:W3:Y:S03]  /*34d70*/  LDL.LU R233, [R1+0x7f4] ;  /* 0x0007f40001e97983 */ /* 0x000ee60000300800 */
[----:B------:R-:W-:-:S05]  /*34d80*/  F2FP.SATFINITE.E4M3.F32.PACK_AB_MERGE_C R26, RZ, R26, RZ ;  /* 0x0000001aff1a723e */ /* 0x000fca00048070ff */
[----:B-----5:R0:W-:Y:S02]  /*34d90*/  @!P3 STG.E.U8 desc[UR8][R226.64+0x79], R26 ;  /* 0x0000791ae200b986 */ /* 0x0201e4000c101108 */
[----:B0-----:R-:W-:-:S05]  /*34da0*/  IMAD.U32 R26, RZ, RZ, UR6 ;  /* 0x00000006ff1a7e24 */ /* 0x001fca000f8e00ff */
        /* <DEDUP_REMOVED lines=22> */
[----:B------:R-:W-:Y:S02]  /*34f10*/  LOP3.LUT P6, RZ, R30, 0x100000, RZ, 0xc0, !PT ;  /* 0x001000001eff7812 */ /* 0x000fe400078cc0ff */
        /* <DEDUP_REMOVED lines=11> */
[----:B------:R-:W-:Y:S01]  /*34fd0*/  @!P1 IADD3 R109, P4, P5, R31, UR16, R6 ;  /* 0x000000101f6d9c10 */ /* 0x000fe2000fd9e006 */
[----:B0-----:R-:W-:-:S05]  /*34fe0*/  IMAD.U32 R26, RZ, RZ, UR6 ;  /* 0x00000006ff1a7e24 */ /* 0x001fca000f8e00ff */
[----:B------:R-:W-:Y:S02]  /*34ff0*/  @!P1 IADD3.X R111, R26, UR61, R25, P4, P5 ;  /* 0x0000003d1a6f9c10 */ /* 0x000fe4000a7ea419 */
[----:B------:R-:W-:-:S06]  /*35000*/  PRMT R26, RZ, 0x7610, R26 ;  /* 0x00007610ff1a7816 */ /* 0x000fcc000000001a */
[----:B------:R-:W4:Y:S01]  /*35010*/  @!P6 LDG.E.U8 R26, desc[UR8][R10.64+0x80] ;  /* 0x000080080a1ae981 */ /* 0x000f22000c1e1100 */
[----:B------:R-:W-:Y:S02]  /*35020*/  @P1 LOP3.LUT R0, R0, 0x800, RZ, 0xfc, !PT ;  /* 0x0000080000001812 */ /* 0x000fe400078efcff */
[----:B------:R-:W-:Y:S01]  /*35030*/  ISETP.LT.OR P1, PT, R24, 0xa9, !P0 ;  /* 0x000000a91800780c */ /* 0x000fe20004721670 */
[----:B------:R-:W-:Y:S02]  /*35040*/  IMAD.U32 R32, RZ, RZ, UR7 ;  /* 0x00000007ff207e24 */ /* 0x000fe4000f8e00ff */
[----:B------:R-:W-:Y:S01]  /*35050*/  IMAD.U32 R31, RZ, RZ, UR6 ;  /* 0x00000006ff1f7e24 */ /* 0x000fe2000f8e00ff */
[----:B------:R-:W-:-:S09]  /*35060*/  LOP3.LUT P3, RZ, R30, 0x800000, RZ, 0xc0, !PT ;  /* 0x008000001eff7812 */ /* 0x000fd2000786c0ff */
[----:B------:R-:W-:-:S04]  /*35070*/  @!P1 IADD3 R193, P4, P5, R32, UR16, R6 ;  /* 0x0000001020c19c10 */ /* 0x000fc8000fd9e006 */
[----:B------:R-:W-:Y:S01]  /*35080*/  @!P1 IADD3.X R194, R31, UR61, R25, P4, P5 ;  /* 0x0000003d1fc29c10 */ /* 0x000fe2000a7ea419 */
[----:B------:R-:W-:Y:S01]  /*35090*/  IMAD.U32 R31, RZ, RZ, UR7 ;  /* 0x00000007ff1f7e24 */ /* 0x000fe2000f8e00ff */
        /* <DEDUP_REMOVED lines=9> */
[----:B------:R-:W-:Y:S01]  /*35130*/  ISETP.LT.OR P6, PT, R24, 0xaa, !P0 ;  /* 0x000000aa1800780c */ /* 0x000fe200047c1670 */
[----:B0-----:R-:W-:-:S12]  /*35140*/  IMAD.U32 R26, RZ, RZ, UR6 ;  /* 0x00000006ff1a7e24 */ /* 0x001fd8000f8e00ff */
[----:B------:R-:W-:-:S04]  /*35150*/  @!P6 IADD3 R120, P4, P5, R31, UR16, R6 ;  /* 0x000000101f78ec10 */ /* 0x000fc8000fd9e006 */
[----:B------:R-:W-:Y:S02]  /*35160*/  @!P6 IADD3.X R121, R26, UR61, R25, P4, P5 ;  /* 0x0000003d1a79ec10 */ /* 0x000fe4000a7ea419 */
[----:B------:R-:W-:-:S06]  /*35170*/  PRMT R26, RZ, 0x7610, R26 ;  /* 0x00007610ff1a7816 */ /* 0x000fcc000000001a */
[----:B------:R-:W4:Y:S01]  /*35180*/  @!P3 LDG.E.U8 R26, desc[UR8][R10.64+0x81] ;  /* 0x000081080a1ab981 */ /* 0x000f22000c1e1100 */
[----:B------:R-:W-:Y:S02]  /*35190*/  @P1 LOP3.LUT R0, R0, 0x200, RZ, 0xfc, !PT ;  /* 0x0000020000001812 */ /* 0x000fe400078efcff */
[C---:B------:R-:W-:Y:S02]  /*351a0*/  LOP3.LUT P1, RZ, R2.reuse, 0x1000, RZ, 0xc0, !PT ;  /* 0x0000100002ff7812 */ /* 0x040fe4000782c0ff */
[----:B------:R-:W-:-:S04]  /*351b0*/  LOP3.LUT R2, R2, 0xfffff7ff, RZ, 0xc0, !PT ;  /* 0xfffff7ff02027812 */ /* 0x000fc800078ec0ff */
[----:B------:R-:W-:Y:S02]  /*351c0*/  @P0 LOP3.LUT R2, R2, 0x800, RZ, 0xfc, !PT ;  /* 0x0000080002020812 */ /* 0x000fe400078efcff */
[----:B------:R-:W-:-:S13]  /*351d0*/  ISETP.LT.OR P0, PT, R24, 0xb1, !P1 ;  /* 0x000000b11800780c */ /* 0x000fda0004f01670 */
        /* <DEDUP_REMOVED lines=26> */
[----:B------:R0:W-:Y:S01]  /*35380*/  @!P4 STG.E.U8 desc[UR8][R32.64+0x88], R26 ;  /* 0x0000881a2000c986 */ /* 0x0001e2000c101108 */
[----:B------:R-:W-:-:S02]  /*35390*/  ISETP.LT.OR P4, PT, R24, 0x8a, !P2 ;  /* 0x0000008a1800780c */ /* 0x000fc40005781670 */
[----:B------:R-:W-:Y:S01]  /*353a0*/  @P0 LOP3.LUT R27, R27, 0x4, RZ, 0xfc, !PT ;  /* 0x000000041b1b0812 */ /* 0x000fe200078efcff */
[----:B------:R-:W5:Y:S01]  /*353b0*/  LDL.LU R224, [R1+0x810] ;  /* 0x0008100001e07983 */ /* 0x000f620000300800 */
[----:B0-----:R-:W-:-:S03]  /*353c0*/  PRMT R26, RZ, 0x7610, R26 ;  /* 0x00007610ff1a7816 */ /* 0x001fc6000000001a */
[----:B------:R-:W5:Y:S06]  /*353d0*/  LDL.LU R231, [R1+0x814] ;  /* 0x0008140001e77983 */ /* 0x000f6c0000300800 */
[----:B------:R-:W0:Y:S01]  /*353e0*/  @!P4 LDC.64 R32, c[0x0][0x5c0] ;  /* 0x00017000ff20cb82 */ /* 0x000e220000000a00 */
[----:B------:R-:W-:Y:S02]  /*353f0*/  ISETP.LT.OR P0, PT, R24, 0xb2, !P1 ;  /* 0x000000b21800780c */ /* 0x000fe40004f01670 */
[----:B------:R-:W-:Y:S01]  /*35400*/  LOP3.LUT P3, RZ, R30, 0x10000000, RZ, 0xc0, !PT ;  /* 0x100000001eff7812 */ /* 0x000fe2000786c0ff */
[----:B------:R-:W3:Y:S01]  /*35410*/  @!P4 LDG.E.U8 R26, desc[UR8][R8.64+0x89] ;  /* 0x00008908081ac981 */ /* 0x000ee2000c1e1100 */
[----:B------:R-:W-:-:S02]  /*35420*/  LOP3.LUT R0, R0, 0xfffffeff, RZ, 0xc0, !PT ;  /* 0xfffffeff00007812 */ /* 0x000fc400078ec0ff */
[----:B------:R-:W-:Y:S01]  /*35430*/  LOP3.LUT P2, RZ, R27, 0x1, RZ, 0xc0, !PT ;  /* 0x000000011bff7812 */ /* 0x000fe2000784c0ff */
[----:B------:R-:W5:Y:S01]  /*35440*/  LDL.LU R166, [R1+0x818] ;  /* 0x0008180001a67983 */ /* 0x000f620000300800 */
[----:B0-----:R-:W-:Y:S01]  /*35450*/  @!P4 IADD3 R32, P5, R6, R32, RZ ;  /* 0x000000200620c210 */ /* 0x001fe20007fbe0ff */
[----:B------:R-:W-:Y:S01]  /*35460*/  IMAD.U32 R34, RZ, RZ, UR7 ;  /* 0x00000007ff227e24 */ /* 0x000fe2000f8e00ff */
[----:B---3--:R-:W-:Y:S01]  /*35470*/  LOP3.LUT R26, R26, 0xff, RZ, 0xc0, !PT ;  /* 0x000000ff1a1a7812 */ /* 0x008fe200078ec0ff */
[----:B------:R-:W3:Y:S03]  /*35480*/  LDL.LU R157, [R1+0x81c] ;  /* 0x00081c00019d7983 */ /* 0x000ee60000300800 */
[----:B------:R-:W-:Y:S01]  /*35490*/  F2FP.F16.E4M3.UNPACK_B R26, R26 ;  /* 0x0000001aff1a723e */ /* 0x000fe200020006ff */
[----:B------:R-:W-:Y:S01]  /*354a0*/  @!P4 IMAD.X R33, R25, 0x1, R33, P5 ;  /* 0x000000011921c824 */ /* 0x000fe200028e0621 */
[----:B------:R-:W-:Y:S01]  /*354b0*/  @P6 LOP3.LUT R0, R0, 0x100, RZ, 0xfc, !PT ;  /* 0x0000010000006812 */ /* 0x000fe200078efcff */
[----:B------:R-:W3:Y:S02]  /*354c0*/  LDL.LU R156, [R1+0x820] ;  /* 0x00082000019c7983 */ /* 0x000ee40000300800 */
[----:B------:R-:W-:Y:S01]  /*354d0*/  HADD2.F32 R26, -RZ, R26.H0_H0 ;  /* 0x2000001aff1a7230 */ /* 0x000fe20000004100 */
[----:B------:R-:W-:Y:S01]  /*354e0*/  LOP3.LUT R0, R0, 0xfdffffff, RZ, 0xc0, !PT ;  /* 0xfdffffff00007812 */ /* 0x000fe200078ec0ff */
[----:B------:R-:W3:Y:S03]  /*354f0*/  LDL.LU R150, [R1+0x824] ;  /* 0x0008240001967983 */ /* 0x000ee60000300800 */
[----:B------:R-:W-:Y:S01]  /*35500*/  FMUL R26, R26, UR5 ;  /* 0x000000051a1a7c20 */ /* 0x000fe20008400000 */
[----:B------:R-:W-:Y:S01]  /*35510*/  @P0 LOP3.LUT R0, R0, 0x2000000, RZ, 0xfc, !PT ;  /* 0x0200000000000812 */ /* 0x000fe200078efcff */
[----:B------:R-:W3:Y:S02]  /*35520*/  LDL.LU R86, [R1+0x828] ;  /* 0x0008280001567983 */ /* 0x000ee40000300800 */
[----:B------:R-:W-:Y:S01]  /*35530*/  FFMA R26, R233, UR4, R26 ;  /* 0x00000004e91a7c23 */ /* 0x000fe2000800001a */
        /* <DEDUP_REMOVED lines=8> */
[----:B------:R-:W2:Y:S01]  /*355c0*/  @!P3 LDG.E.U8 R26, desc[UR8][R10.64+0x88] ;  /* 0x000088080a1ab981 */ /* 0x000ea2000c1e1100 */
[----:B------:R-:W-:Y:S01]  /*355d0*/  ISETP.LT.OR P0, PT, R24, 0xb9, !P1 ;  /* 0x000000b91800780c */ /* 0x000fe20004f01670 */
[----:B------:R-:W-:Y:S02]  /*355e0*/  IMAD.U32 R32, RZ, RZ, UR7 ;  /* 0x00000007ff207e24 */ /* 0x000fe4000f8e00ff */
[----:B------:R-:W-:Y:S01]  /*355f0*/  IMAD.U32 R31, RZ, RZ, UR6 ;  /* 0x00000006ff1f7e24 */ /* 0x000fe2000f8e00ff */
        /* <DEDUP_REMOVED lines=8> */
[----:B------:R-:W-:-:S04]  /*35680*/  @!P0 IADD3 R232, P4, P5, R32, UR60, R6 ;  /* 0x0000003c20e88c10 */ /* 0x000fc8000fd9e006 */
[----:B------:R-:W-:Y:S01]  /*35690*/  @!P0 IADD3.X R233, R31, UR10, R25, P4, P5 ;  /* 0x0000000a1fe98c10 */ /* 0x000fe2000a7ea419 */
[----:B------:R-:W-:Y:S02]  /*356a0*/  IMAD.U32 R31, RZ, RZ, UR7 ;  /* 0x00000007ff1f7e24 */ /* 0x000fe4000f8e00ff */
[----:B0-----:R-:W-:-:S04]  /*356b0*/  IMAD.U32 R26, RZ, RZ, UR6 ;  /* 0x00000006ff1a7e24 */ /* 0x001fc8000f8e00ff */
[----:B------:R-:W-:-:S04]  /*356c0*/  @!P3 IADD3 R132, P4, P5, R31, UR60, R6 ;  /* 0x0000003c1f84bc10 */ /* 0x000fc8000fd9e006 */
[----:B------:R-:W-:Y:S02]  /*356d0*/  @!P3 IADD3.X R133, R26, UR10, R25, P4, P5 ;  /* 0x0000000a1a85bc10 */ /* 0x000fe4000a7ea419 */
[----:B------:R-:W-:-:S06]  /*356e0*/  PRMT R26, RZ, 0x7610, R26 ;  /* 0x00007610ff1a7816 */ /* 0x000fcc000000001a */
[----:B------:R-:W2:Y:S01]  /*356f0*/  @!P2 LDG.E.U8 R26, desc[UR8][R10.64+0x89] ;  /* 0x000089080a1aa981 */ /* 0x000ea2000c1e1100 */
[----:B------:R-:W-:Y:S02]  /*35700*/  @P0 LOP3.LUT R0, R0, 0x400000, RZ, 0xfc, !PT ;  /* 0x0040000000000812 */ /* 0x000fe400078efcff */
[C---:B------:R-:W-:Y:S02]  /*35710*/  LOP3.LUT P0, RZ, R2.reuse, 0x800, RZ, 0xc0, !PT ;  /* 0x0000080002ff7812 */ /* 0x040fe4000780c0ff */
[----:B------:R-:W-:-:S04]  /*35720*/  LOP3.LUT R2, R2, 0xfffffbff, RZ, 0xc0, !PT ;  /* 0xfffffbff02027812 */ /* 0x000fc800078ec0ff */
[----:B------:R-:W-:Y:S02]  /*35730*/  @P1 LOP3.LUT R2, R2, 0x400, RZ, 0xfc, !PT ;  /* 0x0000040002021812 */ /* 0x000fe400078efcff */
[----:B------:R-:W-:Y:S02]  /*35740*/  ISETP.LT.OR P1, PT, R24, 0xb1, !P0 ;  /* 0x000000b11800780c */ /* 0x000fe40004721670 */
[----:B------:R-:W-:-:S11]  /*35750*/  LOP3.LUT P6, RZ, R30, 0x80000000, RZ, 0xc0, !PT ;  /* 0x800000001eff7812 */ /* 0x000fd600078cc0ff */
[----:B------:R-:W-:Y:S02]  /*35760*/  @!P1 IADD3 R222, P4, P5, R31, UR16, R6 ;  /* 0x000000101fde9c10 */ /* 0x000fe4000fd9e006 */
[----:B--2---:R-:W-:-:S04]  /*35770*/  LOP3.LUT R26, R26, 0xff, RZ, 0xc0, !PT ;  /* 0x000000ff1a1a7812 */ /* 0x004fc800078ec0ff */
[----:B------:R-:W-:-:S05]  /*35780*/  F2FP.F16.E4M3.UNPACK_B R26, R26 ;  /* 0x0000001aff1a723e */ /* 0x000fca00020006ff */
[----:B------:R-:W-:-:S05]  /*35790*/  HADD2.F32 R26, -RZ, R26.H0_H0 ;  /* 0x2000001aff1a7230 */ /* 0x000fca0000004100 */
[----:B------:R-:W-:-:S04]  /*357a0*/  FMUL R26, R26, UR5 ;  /* 0x000000051a1a7c20 */ /* 0x000fc80008400000 */
[----:B----4-:R-:W-:-:S05]  /*357b0*/  FFMA R26, R225, UR4, R26 ;  /* 0x00000004e11a7c23 */ /* 0x010fca000800001a */
[----:B------:R-:W-:-:S05]  /*357c0*/  F2FP.SATFINITE.E4M3.F32.PACK_AB_MERGE_C R26, RZ, R26, RZ ;  /* 0x0000001aff1a723e */ /* 0x000fca00048070ff */
[----:B------:R0:W-:Y:S02]  /*357d0*/  @!P2 STG.E.U8 desc[UR8][R126.64+0x89], R26 ;  /* 0x0000891a7e00a986 */ /* 0x0001e4000c101108 */
[----:B0-----:R-:W-:-:S05]  /*357e0*/  IMAD.U32 R26, RZ, RZ, UR6 ;  /* 0x00000006ff1a7e24 */ /* 0x001fca000f8e00ff */
[----:B------:R-:W-:Y:S02]  /*357f0*/  @!P1 IADD3.X R223, R26, UR61, R25, P4, P5 ;  /* 0x0000003d1adf9c10 */ /* 0x000fe4000a7ea419 */
[----:B------:R-:W-:-:S06]  /*35800*/  PRMT R26, RZ, 0x7610, R26 ;  /* 0x00007610ff1a7816 */ /* 0x000fcc000000001a */
[----:B------:R-:W2:Y:S01]  /*35810*/  @!P6 LDG.E.U8 R26, desc[UR8][R12.64+0x80] ;  /* 0x000080080c1ae981 */ /* 0x000ea2000c1e1100 */
[----:B------:R-:W-:-:S04]  /*35820*/  LOP3.LUT R0, R0, 0xffefffff, RZ, 0xc0, !PT ;  /* 0xffefffff00007812 */ /* 0x000fc800078ec0ff */
[----:B------:R-:W-:-:S04]  /*35830*/  @P3 LOP3.LUT R0, R0, 0x100000, RZ, 0xfc, !PT ;  /* 0x0010000000003812 */ /* 0x000fc800078efcff */
[----:B------:R-:W-:-:S04]  /*35840*/  LOP3.LUT R0, R0, 0xfffdffff, RZ, 0xc0, !PT ;  /* 0xfffdffff00007812 */ /* 0x000fc800078ec0ff */
[----:B------:R-:W-:Y:S02]  /*35850*/  @P1 LOP3.LUT R0, R0, 0x20000, RZ, 0xfc, !PT ;  /* 0x0002000000001812 */ /* 0x000fe400078efcff */
[----:B------:R-:W-:Y:S01]  /*35860*/  ISETP.LT.OR P1, PT, R24, 0xb2, !P0 ;  /* 0x000000b21800780c */ /* 0x000fe20004721670 */
[----:B------:R-:W-:Y:S01]  /*35870*/  IMAD.U32 R31, RZ, RZ, UR6 ;  /* 0x00000006ff1f7e24 */ /* 0x000fe2000f8e00ff */
[----:B------:R-:W-:Y:S02]  /*35880*/  LOP3.LUT P3, RZ, R28, 0x2, RZ, 0xc0, !PT ;  /* 0x000000021cff7812 */ /* 0x000fe4000786c0ff */
[----:B--2---:R-:W-:-:S04]  /*35890*/  LOP3.LUT R26, R26, 0xff, RZ, 0xc0, !PT ;  /* 0x000000ff1a1a7812 */ /* 0x004fc800078ec0ff */
[----:B------:R-:W-:-:S05]  /*358a0*/  F2FP.F16.E4M3.UNPACK_B R26, R26 ;  /* 0x0000001aff1a723e */ /* 0x000fca00020006ff */
[----:B------:R-:W-:-:S05]  /*358b0*/  HADD2.F32 R26, -RZ, R26.H0_H0 ;  /* 0x2000001aff1a7230 */ /* 0x000fca0000004100 */
[----:B------:R-:W-:-:S04]  /*358c0*/  FMUL R26, R26, UR5 ;  /* 0x000000051a1a7c20 */ /* 0x000fc80008400000 */
[----:B-----5:R-:W-:-:S05]  /*358d0*/  FFMA R26, R224, UR4, R26 ;  /* 0x00000004e01a7c23 */ /* 0x020fca000800001a */
        /* <DEDUP_REMOVED lines=11> */
[----:B------:R-:W-:-:S13]  /*35990*/  LOP3.LUT P2, RZ, R0, 0x4, RZ, 0xc0, !PT ;  /* 0x0000000400ff7812 */ /* 0x000fda000784c0ff */
[----:B------:R-:W0:Y:S01]  /*359a0*/  @!P2 LDC.64 R32, c[0x0][0x5c0] ;  /* 0x00017000ff20ab82 */ /* 0x000e220000000a00 */
[----:B--2---:R-:W-:-:S04]  /*359b0*/  LOP3.LUT R26, R26, 0xff, RZ, 0xc0, !PT ;  /* 0x000000ff1a1a7812 */ /* 0x004fc800078ec0ff */
[----:B------:R-:W-:-:S05]  /*359c0*/  F2FP.F16.E4M3.UNPACK_B R26, R26 ;  /* 0x0000001aff1a723e */ /* 0x000fca00020006ff */
[----:B------:R-:W-:-:S05]  /*359d0*/  HADD2.F32 R26, -RZ, R26.H0_H0 ;  /* 0x2000001aff1a7230 */ /* 0x000fca0000004100 */
[----:B------:R-:W-:-:S04]  /*359e0*/  FMUL R26, R26, UR5 ;  /* 0x000000051a1a7c20 */ /* 0x000fc80008400000 */
[----:B------:R-:W-:-:S05]  /*359f0*/  FFMA R26, R231, UR4, R26 ;  /* 0x00000004e71a7c23 */ /* 0x000fca000800001a */
[----:B------:R-:W-:-:S05]  /*35a00*/  F2FP.SATFINITE.E4M3.F32.PACK_AB_MERGE_C R26, RZ, R26, RZ ;  /* 0x0000001aff1a723e */ /* 0x000fca00048070ff */
[----:B------:R1:W-:Y:S01]  /*35a10*/  @!P3 STG.E.U8 desc[UR8][R130.64+0x81], R26 ;  /* 0x0000811a8200b986 */ /* 0x0003e2000c101108 */
[----:B------:R-:W-:Y:S01]  /*35a20*/  ISETP.LT.OR P3, PT, R24, 0xba, !P0 ;  /* 0x000000ba1800780c */ /* 0x000fe20004761670 */
[----:B-1----:R-:W-:-:S12]  /*35a30*/  IMAD.U32 R26, RZ, RZ, UR6 ;  /* 0x00000006ff1a7e24 */ /* 0x002fd8000f8e00ff */
[----:B------:R-:W-:-:S04]  /*35a40*/  @!P3 IADD3 R131, P4, P5, R31, UR16, R6 ;  /* 0x000000101f83bc10 */ /* 0x000fc8000fd9e006 */
[----:B------:R-:W-:Y:S02]  /*35a50*/  @!P3 IADD3.X R231, R26, UR61, R25, P4, P5 ;  /* 0x0000003d1ae7bc10 */ /* 0x000fe4000a7ea419 */
[----:B------:R-:W-:-:S06]  /*35a60*/  PRMT R26, RZ, 0x7610, R26 ;  /* 0x00007610ff1a7816 */ /* 0x000fcc000000001a */
[----:B------:R-:W2:Y:S01]  /*35a70*/  @!P2 LDG.E.U8 R26, desc[UR8][R14.64+0x80] ;  /* 0x000080080e1aa981 */ /* 0x000ea2000c1e1100 */
[----:B------:R-:W-:-:S04]  /*35a80*/  LOP3.LUT R0, R0, 0xfffeffff, RZ, 0xc0, !PT ;  /* 0xfffeffff00007812 */ /* 0x000fc800078ec0ff */
[----:B------:R-:W-:Y:S02]  /*35a90*/  @P1 LOP3.LUT R0, R0, 0x10000, RZ, 0xfc, !PT ;  /* 0x0001000000001812 */ /* 0x000fe400078efcff */
[----:B------:R-:W-:Y:S02]  /*35aa0*/  LOP3.LUT P1, RZ, R2, 0x400, RZ, 0xc0, !PT ;  /* 0x0000040002ff7812 */ /* 0x000fe4000782c0ff */
[----:B------:R-:W-:Y:S02]  /*35ab0*/  LOP3.LUT R0, R0, 0xffff7fff, RZ, 0xc0, !PT ;  /* 0xffff7fff00007812 */ /* 0x000fe400078ec0ff */
[----:B0-----:R-:W-:Y:S02]  /*35ac0*/  @!P2 IADD3 R32, P4, R42, R32, RZ ;  /* 0x000000202a20a210 */ /* 0x001fe40007f9e0ff */
[----:B------:R-:W-:Y:S02]  /*35ad0*/  @P6 LOP3.LUT R0, R0, 0x8000, RZ, 0xfc, !PT ;  /* 0x0000800000006812 */ /* 0x000fe400078efcff */
[----:B------:R-:W-:Y:S01]  /*35ae0*/  ISETP.LT.OR P6, PT, R24, 0xc1, !P1 ;  /* 0x000000c11800780c */ /* 0x000fe20004fc1670 */
[----:B------:R-:W-:Y:S01]  /*35af0*/  @!P2 IMAD.X R33, R43, 0x1, R33, P4 ;  /* 0x000000012b21a824 */ /* 0x000fe200020e0621 */
[----:B------:R-:W-:Y:S01]  /*35b00*/  LOP3.LUT R0, R0, 0xffffdfff, RZ, 0xc0, !PT ;  /* 0xffffdfff00007812 */ /* 0x000fe200078ec0ff */
[----:B------:R-:W-:Y:S01]  /*35b10*/  IMAD.U32 R31, RZ, RZ, UR6 ;  /* 0x00000006ff1f7e24 */ /* 0x000fe2000f8e00ff */
[----:B------:R-:W-:-:S02]  /*35b20*/  LOP3.LUT R2, R2, 0xfffffdff, RZ, 0xc0, !PT ;  /* 0xfffffdff02027812 */ /* 0x000fc400078ec0ff */
[----:B------:R-:W-:Y:S02]  /*35b30*/  @P3 LOP3.LUT R0, R0, 0x2000, RZ, 0xfc, !PT ;  /* 0x0000200000003812 */ /* 0x000fe400078efcff */
[----:B------:R-:W-:-:S05]  /*35b40*/  LOP3.LUT R27, R27, 0xfffffdff, RZ, 0xc0, !PT ;  /* 0xfffffdff1b1b7812 */ /* 0x000fca00078ec0ff */
[----:B------:R-:W-:-:S04]  /*35b50*/  @!P6 IADD3 R158, P4, P5, R34, UR60, R6 ;  /* 0x0000003c229eec10 */ /* 0x000fc8000fd9e006 */
[----:B------:R-:W-:Y:S01]  /*35b60*/  @!P6 IADD3.X R159, R31, UR10, R25, P4, P5 ;  /* 0x0000000a1f9fec10 */ /* 0x000fe2000a7ea419 */
[----:B------:R-:W-:Y:S01]  /*35b70*/  IMAD.U32 R31, RZ, RZ, UR7 ;  /* 0x00000007ff1f7e24 */ /* 0x000fe2000f8e00ff */
[----:B------:R-:W-:Y:S02]  /*35b80*/  @P0 LOP3.LUT R2, R2, 0x200, RZ, 0xfc, !PT ;  /* 0x0000020002020812 */ /* 0x000fe400078efcff */
[----:B------:R-:W-:Y:S02]  /*35b90*/  LOP3.LUT P0, RZ, R0, 0x8, RZ, 0xc0, !PT ;  /* 0x0000000800ff7812 */ /* 0x000fe4000780c0ff */
[----:B------:R-:W-:Y:S02]  /*35ba0*/  @P6 LOP3.LUT R27, R27, 0x200, RZ, 0xfc, !PT ;  /* 0x000002001b1b6812 */ /* 0x000fe400078efcff */
        /* <DEDUP_REMOVED lines=8> */
[----:B0-----:R-:W-:Y:S01]  /*35c30*/  IMAD.U32 R26, RZ, RZ, UR6 ;  /* 0x00000006ff1a7e24 */ /* 0x001fe2000f8e00ff */
[----:B------:R-:W0:Y:S11]  /*35c40*/  @!P0 LDC.64 R32, c[0x0][0x5c0] ;  /* 0x00017000ff208b82 */ /* 0x000e360000000a00 */
[----:B------:R-:W-:-:S04]  /*35c50*/  @!P2 IADD3 R166, P5, P6, R31, UR60, R6 ;  /* 0x0000003c1fa6ac10 */ /* 0x000fc8000febe006 */
[----:B------:R-:W-:Y:S02]  /*35c60*/  @!P2 IADD3.X R167, R26, UR10, R25, P5, P6 ;  /* 0x0000000a1aa7ac10 */ /* 0x000fe4000afec419 */
[----:B------:R-:W-:-:S06]  /*35c70*/  PRMT R26, RZ, 0x7610, R26 ;  /* 0x00007610ff1a7816 */ /* 0x000fcc000000001a */
[----:B------:R-:W2:Y:S01]  /*35c80*/  @!P0 LDG.E.U8 R26, desc[UR8][R14.64+0x81] ;  /* 0x000081080e1a8981 */ /* 0x000ea2000c1e1100 */
[----:B0-----:R-:W-:-:S05]  /*35c90*/  @!P0 IADD3 R32, P4, R44, R32, RZ ;  /* 0x000000202c208210 */ /* 0x001fca0007f9e0ff */
[----:B------:R-:W-:Y:S01]  /*35ca0*/  @!P0 IMAD.X R33, R45, 0x1, R33, P4 ;  /* 0x000000012d218824 */ /* 0x000fe200020e0621 */
[----:B------:R-:W-:Y:S02]  /*35cb0*/  LOP3.LUT P3, RZ, R28, 0x20000, RZ, 0xc0, !PT ;  /* 0x000200001cff7812 */ /* 0x000fe4000786c0ff */
[----:B--2---:R-:W-:-:S04]  /*35cc0*/  LOP3.LUT R26, R26, 0xff, RZ, 0xc0, !PT ;  /* 0x000000ff1a1a7812 */ /* 0x004fc800078ec0ff */
        /* <DEDUP_REMOVED lines=18> */
[C---:B------:R-:W-:Y:S01]  /*35df0*/  LOP3.LUT P6, RZ, R0.reuse, 0x10, RZ, 0xc0, !PT ;  /* 0x0000001000ff7812 */ /* 0x040fe200078cc0ff */
[----:B------:R-:W-:Y:S01]  /*35e00*/  IMAD.U32 R31, RZ, RZ, UR6 ;  /* 0x00000006ff1f7e24 */ /* 0x000fe2000f8e00ff */
[----:B------:R-:W-:-:S09]  /*35e10*/  LOP3.LUT R0, R0, 0xefffffff, RZ, 0xc0, !PT ;  /* 0xefffffff00007812 */ /* 0x000fd200078ec0ff */
[----:B------:R-:W-:Y:S02]  /*35e20*/  @P0 LOP3.LUT R0, R0, 0x10000000, RZ, 0xfc, !PT ;  /* 0x1000000000000812 */ /* 0x000fe400078efcff */
[----:B------:R-:W-:Y:S02]  /*35e30*/  LOP3.LUT P2, RZ, R28, 0x10000, RZ, 0xc0, !PT ;  /* 0x000100001cff7812 */ /* 0x000fe4000784c0ff */
[----:B--2---:R-:W-:-:S04]  /*35e40*/  LOP3.LUT R26, R26, 0xff, RZ, 0xc0, !PT ;  /* 0x000000ff1a1a7812 */ /* 0x004fc800078ec0ff */
[----:B------:R-:W-:-:S05]  /*35e50*/  F2FP.F16.E4M3.UNPACK_B R26, R26 ;  /* 0x0000001aff1a723e */ /* 0x000fca00020006ff */
[----:B------:R-:W-:-:S05]  /*35e60*/  HADD2.F32 R26, -RZ, R26.H0_H0 ;  /* 0x2000001aff1a7230 */ /* 0x000fca0000004100 */
[----:B------:R-:W-:-:S04]  /*35e70*/  FMUL R26, R26, UR5 ;  /* 0x000000051a1a7c20 */ /* 0x000fc80008400000 */
[----:B------:R-:W-:Y:S01]  /*35e80*/  FFMA R26, R156, UR4, R26 ;  /* 0x000000049c1a7c23 */ /* 0x000fe2000800001a */
[----:B------:R-:W-:Y:S02]  /*35e90*/  @!P0 IADD3 R156, P4, P5, R32, UR60, R6 ;  /* 0x0000003c209c8c10 */ /* 0x000fe4000fd9e006 */
[----:B------:R-:W0:Y:S02]  /*35ea0*/  @!P6 LDC.64 R32, c[0x0][0x5c0] ;  /* 0x00017000ff20eb82 */ /* 0x000e240000000a00 */
[----:B------:R-:W-:Y:S02]  /*35eb0*/  F2FP.SATFINITE.E4M3.F32.PACK_AB_MERGE_C R26, RZ, R26, RZ ;  /* 0x0000001aff1a723e */ /* 0x000fe400048070ff */
[----:B------:R-:W-:Y:S02]  /*35ec0*/  @!P0 IADD3.X R157, R31, UR10, R25, P4, P5 ;  /* 0x0000000a1f9d8c10 */ /* 0x000fe4000a7ea419 */
[----:B------:R-:W-:Y:S01]  /*35ed0*/  LOP3.LUT P0, RZ, R2, 0x200, RZ, 0xc0, !PT ;  /* 0x0000020002ff7812 */ /* 0x000fe2000780c0ff */
[----:B------:R1:W-:Y:S03]  /*35ee0*/  @!P3 STG.E.U8 desc[UR8][R136.64+0x88], R26 ;  /* 0x0000881a8800b986 */ /* 0x0003e6000c101108 */
[----:B------:R-:W-:Y:S01]  /*35ef0*/  ISETP.LT.OR P3, PT, R24, 0xc1, !P0 ;  /* 0x000000c11800780c */ /* 0x000fe20004761670 */
[----:B------:R-:W-:-:S02]  /*35f00*/  IMAD.U32 R31, RZ, RZ, UR7 ;  /* 0x00000007ff1f7e24 */ /* 0x000fc4000f8e00ff */
[----:B-1----:R-:W-:-:S10]  /*35f10*/  IMAD.U32 R26, RZ, RZ, UR6 ;  /* 0x00000006ff1a7e24 */ /* 0x002fd4000f8e00ff */
[----:B------:R-:W-:-:S04]  /*35f20*/  @!P3 IADD3 R138, P4, P5, R31, UR16, R6 ;  /* 0x000000101f8abc10 */ /* 0x000fc8000fd9e006 */
[----:B------:R-:W-:Y:S02]  /*35f30*/  @!P3 IADD3.X R139, R26, UR61, R25, P4, P5 ;  /* 0x0000003d1a8bbc10 */ /* 0x000fe4000a7ea419 */
[----:B------:R-:W-:-:S06]  /*35f40*/  PRMT R26, RZ, 0x7610, R26 ;  /* 0x00007610ff1a7816 */ /* 0x000fcc000000001a */
[----:B------:R-:W2:Y:S02]  /*35f50*/  @!P2 LDG.E.U8 R26, desc[UR8][R12.64+0x89] ;  /* 0x000089080c1aa981 */ /* 0x000ea4000c1e1100 */
        /* <DEDUP_REMOVED lines=14> */
[----:B------:R-:W-:-:S04]  /*36040*/  @P3 LOP3.LUT R0, R0, 0x8000000, RZ, 0xfc, !PT ;  /* 0x0800000000003812 */ /* 0x000fc800078efcff */
[C---:B------:R-:W-:Y:S02]  /*36050*/  LOP3.LUT P3, RZ, R0.reuse, 0x40, RZ, 0xc0, !PT ;  /* 0x0000004000ff7812 */ /* 0x040fe4000786c0ff */
[----:B------:R-:W-:-:S04]  /*36060*/  LOP3.LUT R0, R0, 0xfeffffff, RZ, 0xc0, !PT ;  /* 0xfeffffff00007812 */ /* 0x000fc800078ec0ff */
[----:B------:R-:W-:Y:S02]  /*36070*/  @P2 LOP3.LUT R0, R0, 0x1000000, RZ, 0xfc, !PT ;  /* 0x0100000000002812 */ /* 0x000fe400078efcff */
[----:B------:R-:W-:Y:S02]  /*36080*/  ISETP.LT.OR P2, PT, R24, 0xc9, !P0 ;  /* 0x000000c91800780c */ /* 0x000fe40004741670 */
[----:B0-----:R-:W-:Y:S02]  /*36090*/  @!P6 IADD3 R32, P4, R48, R32, RZ ;  /* 0x000000203020e210 */ /* 0x001fe40007f9e0ff */
[----:B------:R-:W-:Y:S01]  /*360a0*/  ISETP.LT.OR P0, PT, R24, 0xca, !P0 ;  /* 0x000000ca1800780c */ /* 0x000fe20004701670 */
[----:B------:R-:W-:Y:S02]  /*360b0*/  IMAD.U32 R31, RZ, RZ, UR6 ;  /* 0x00000006ff1f7e24 */ /* 0x000fe4000f8e00ff */
[----:B------:R-:W-:-:S06]  /*360c0*/  @!P6 IMAD.X R33, R49, 0x1, R33, P4 ;  /* 0x000000013121e824 */ /* 0x000fcc00020e0621 */
[----:B------:R-:W-:-:S04]  /*360d0*/  @!P2 IADD3 R135, P4, P5, R34, UR16, R6 ;  /* 0x000000102287ac10 */ /* 0x000fc8000fd9e006 */
[----:B------:R-:W-:Y:S01]  /*360e0*/  @!P2 IADD3.X R136, R31, UR61, R25, P4, P5 ;  /* 0x0000003d1f88ac10 */ /* 0x000fe2000a7ea419 */
[----:B------:R-:W-:Y:S01]  /*360f0*/  IMAD.U32 R31, RZ, RZ, UR7 ;  /* 0x00000007ff1f7e24 */ /* 0x000fe2000f8e00ff */
[----:B--2---:R-:W-:-:S04]  /*36100*/  LOP3.LUT R26, R26, 0xff, RZ, 0xc0, !PT ;  /* 0x000000ff1a1a7812 */ /* 0x004fc800078ec0ff */
[----:B------:R-:W-:-:S05]  /*36110*/  F2FP.F16.E4M3.UNPACK_B R26, R26 ;  /* 0x0000001aff1a723e */ /* 0x000fca00020006ff */
[----:B------:R-:W-:-:S05]  /*36120*/  HADD2.F32 R26, -RZ, R26.H0_H0 ;  /* 0x2000001aff1a7230 */ /* 0x000fca0000004100 */
[----:B------:R-:W-:-:S04]  /*36130*/  FMUL R26, R26, UR5 ;  /* 0x000000051a1a7c20 */ /* 0x000fc80008400000 */
[----:B------:R-:W-:Y:S02]  /*36140*/  FFMA R26, R86, UR4, R26 ;  /* 0x00000004561a7c23 */ /* 0x000fe4000800001a */
[----:B------:R-:W2:Y:S03]  /*36150*/  LDL.LU R86, [R1+0x830] ;  /* 0x0008300001567983 */ /* 0x000ea60000300800 */
[----:B------:R-:W-:Y:S01]  /*36160*/  F2FP.SATFINITE.E4M3.F32.PACK_AB_MERGE_C R26, RZ, R26, RZ ;  /* 0x0000001aff1a723e */ /* 0x000fe200048070ff */
[----:B------:R-:W3:Y:S04]  /*36170*/  LDL.LU R35, [R1+0x834] ;  /* 0x0008340001237983 */ /* 0x000ee80000300800 */
[----:B------:R0:W-:Y:S01]  /*36180*/  @!P6 STG.E.U8 desc[UR8][R32.64+0x88], R26 ;  /* 0x0000881a2000e986 */ /* 0x0001e2000c101108 */
[----:B------:R-:W-:-:S02]  /*36190*/  @!P0 IADD3 R130, P5, P6, R31, UR16, R6 ;  /* 0x000000101f828c10 */ /* 0x000fc4000febe006 */
[----:B------:R-:W-:Y:S01]  /*361a0*/  LOP3.LUT R27, R27, 0xfffffbff, RZ, 0xc0, !PT ;  /* 0xfffffbff1b1b7812 */ /* 0x000fe200078ec0ff */
[----:B------:R-:W4:Y:S01]  /*361b0*/  LDL.LU R41, [R1+0x838] ;  /* 0x0008380001297983 */ /* 0x000f220000300800 */
[----:B0-----:R-:W-:Y:S01]  /*361c0*/  IMAD.U32 R26, RZ, RZ, UR6 ;  /* 0x00000006ff1a7e24 */ /* 0x001fe2000f8e00ff */
[----:B------:R-:W0:Y:S04]  /*361d0*/  @!P3 LDC.64 R32, c[0x0][0x5c0] ;  /* 0x00017000ff20bb82 */ /* 0x000e280000000a00 */
[----:B------:R-:W-:Y:S02]  /*361e0*/  @!P0 IADD3.X R134, R26, UR61, R25, P5, P6 ;  /* 0x0000003d1a868c10 */ /* 0x000fe4000afec419 */
[----:B------:R-:W-:-:S06]  /*361f0*/  PRMT R26, RZ, 0x7610, R26 ;  /* 0x00007610ff1a7816 */ /* 0x000fcc000000001a */
[----:B------:R-:W5:Y:S01]  /*36200*/  @!P3 LDG.E.U8 R26, desc[UR8][R14.64+0x89] ;  /* 0x000089080e1ab981 */ /* 0x000f62000c1e1100 */
[----:B0-----:R-:W-:-:S05]  /*36210*/  @!P3 IADD3 R32, P4, R50, R32, RZ ;  /* 0x000000203220b210 */ /* 0x001fca0007f9e0ff */
[----:B------:R-:W-:Y:S01]  /*36220*/  @!P3 IMAD.X R33, R51, 0x1, R33, P4 ;  /* 0x000000013321b824 */ /* 0x000fe200020e0621 */
[----:B------:R-:W-:Y:S02]  /*36230*/  LOP3.LUT P6, RZ, R28, 0x80000, RZ, 0xc0, !PT ;  /* 0x000800001cff7812 */ /* 0x000fe400078cc0ff */
[----:B-----5:R-:W-:-:S04]  /*36240*/  LOP3.LUT R26, R26, 0xff, RZ, 0xc0, !PT ;  /* 0x000000ff1a1a7812 */ /* 0x020fc800078ec0ff */
[----:B------:R-:W-:-:S05]  /*36250*/  F2FP.F16.E4M3.UNPACK_B R26, R26 ;  /* 0x0000001aff1a723e */ /* 0x000fca00020006ff */
[----:B------:R-:W-:-:S05]  /*36260*/  HADD2.F32 R26, -RZ, R26.H0_H0 ;  /* 0x2000001aff1a7230 */ /* 0x000fca0000004100 */
[----:B------:R-:W-:-:S04]  /*36270*/  FMUL R26, R26, UR5 ;  /* 0x000000051a1a7c20 */ /* 0x000fc80008400000 */
[----:B------:R-:W-:-:S05]  /*36280*/  FFMA R26, R87, UR4, R26 ;  /* 0x00000004571a7c23 */ /* 0x000fca000800001a */
        /* <DEDUP_REMOVED lines=8> */
[----:B------:R-:W-:Y:S02]  /*36310*/  @P3 LOP3.LUT R27, R27, 0x400, RZ, 0xfc, !PT ;  /* 0x000004001b1b3812 */ /* 0x000fe400078efcff */
[----:B------:R-:W-:Y:S01]  /*36320*/  ISETP.LT.OR P3, PT, R24, 0xd2, !P1 ;  /* 0x000000d21800780c */ /* 0x000fe20004f61670 */
[----:B------:R-:W-:Y:S01]  /*36330*/  IMAD.U32 R32, RZ, RZ, UR7 ;  /* 0x00000007ff207e24 */ /* 0x000fe2000f8e00ff */
[----:B------:R-:W-:Y:S01]  /*36340*/  LOP3.LUT R0, R0, 0xfffffff7, RZ, 0xc0, !PT ;  /* 0xfffffff700007812 */ /* 0x000fe200078ec0ff */
[----:B------:R-:W-:-:S03]  /*36350*/  IMAD.U32 R31, RZ, RZ, UR6 ;  /* 0x00000006ff1f7e24 */ /* 0x000fc6000f8e00ff */
[----:B------:R-:W-:-:S04]  /*36360*/  @P2 LOP3.LUT R0, R0, 0x8, RZ, 0xfc, !PT ;  /* 0x0000000800002812 */ /* 0x000fc800078efcff */
[----:B------:R-:W-:-:S04]  /*36370*/  LOP3.LUT R0, R0, 0xfffffffb, RZ, 0xc0, !PT ;  /* 0xfffffffb00007812 */ /* 0x000fc800078ec0ff */
        /* <DEDUP_REMOVED lines=18> */
[----:B------:R-:W-:-:S04]  /*364a0*/  LOP3.LUT R27, R27, 0xfffffeff, RZ, 0xc0, !PT ;  /* 0xfffffeff1b1b7812 */ /* 0x000fc800078ec0ff */
[----:B------:R-:W-:Y:S02]  /*364b0*/  @P3 LOP3.LUT R27, R27, 0x100, RZ, 0xfc, !PT ;  /* 0x000001001b1b3812 */ /* 0x000fe400078efcff */
[----:B------:R-:W-:Y:S02]  /*364c0*/  LOP3.LUT P3, RZ, R2, 0x80, RZ, 0xc0, !PT ;  /* 0x0000008002ff7812 */ /* 0x000fe4000786c0ff */
[----:B--2---:R-:W-:-:S11]  /*364d0*/  LOP3.LUT R26, R26, 0xff, RZ, 0xc0, !PT ;  /* 0x000000ff1a1a7812 */ /* 0x004fd600078ec0ff */
[----:B------:R-:W0:Y:S01]  /*364e0*/  @!P3 LDC.64 R32, c[0x0][0x5c0] ;  /* 0x00017000ff20bb82 */ /* 0x000e220000000a00 */
[----:B------:R-:W-:-:S05]  /*364f0*/  F2FP.F16.E4M3.UNPACK_B R26, R26 ;  /* 0x0000001aff1a723e */ /* 0x000fca00020006ff */
[----:B------:R-:W-:-:S05]  /*36500*/  HADD2.F32 R26, -RZ, R26.H0_H0 ;  /* 0x2000001aff1a7230 */ /* 0x000fca0000004100 */
[----:B------:R-:W-:-:S04]  /*36510*/  FMUL R26, R26, UR5 ;  /* 0x000000051a1a7c20 */ /* 0x000fc80008400000 */
[----:B---3--:R-:W-:Y:S01]  /*36520*/  FFMA R26, R35, UR4, R26 ;  /* 0x00000004231a7c23 */ /* 0x008fe2000800001a */
[----:B------:R-:W-:Y:S01]  /*36530*/  LOP3.LUT R27, R27, 0xffffff7f, RZ, 0xc0, !PT ;  /* 0xffffff7f1b1b7812 */ /* 0x000fe200078ec0ff */
[----:B------:R-:W-:Y:S01]  /*36540*/  IMAD.U32 R31, RZ, RZ, UR6 ;  /* 0x00000006ff1f7e24 */ /* 0x000fe2000f8e00ff */
[----:B------:R-:W-:Y:S01]  /*36550*/  LOP3.LUT R0, R0, 0xffffffbf, RZ, 0xc0, !PT ;  /* 0xffffffbf00007812 */ /* 0x000fe200078ec0ff */
[----:B------:R-:W2:Y:S01]  /*36560*/  LDL.LU R35, [R1+0x83c] ;  /* 0x00083c0001237983 */ /* 0x000ea20000300800 */
[----:B------:R-:W-:-:S05]  /*36570*/  F2FP.SATFINITE.E4M3.F32.PACK_AB_MERGE_C R26, RZ, R26, RZ ;  /* 0x0000001aff1a723e */ /* 0x000fca00048070ff */
[----:B------:R1:W-:Y:S01]  /*36580*/  @!P0 STG.E.U8 desc[UR8][R142.64+0x81], R26 ;  /* 0x0000811a8e008986 */ /* 0x0003e2000c101108 */
[----:B------:R-:W-:Y:S01]  /*36590*/  ISETP.LT.OR P0, PT, R24, 0xda, !P1 ;  /* 0x000000da1800780c */ /* 0x000fe20004f01670 */
[----:B-1----:R-:W-:-:S12]  /*365a0*/  IMAD.U32 R26, RZ, RZ, UR7 ;  /* 0x00000007ff1a7e24 */ /* 0x002fd8000f8e00ff */
[----:B------:R-:W-:Y:S02]  /*365b0*/  @!P0 IADD3 R140, P4, P5, R26, UR60, R6 ;  /* 0x0000003c1a8c8c10 */ /* 0x000fe4000fd9e006 */
[----:B------:R-:W-:-:S06]  /*365c0*/  PRMT R26, RZ, 0x7610, R26 ;  /* 0x00007610ff1a7816 */ /* 0x000fcc000000001a */
[----:B------:R-:W3:Y:S01]  /*365d0*/  @!P3 LDG.E.U8 R26, desc[UR8][R18.64+0x80] ;  /* 0x00008008121ab981 */ /* 0x000ee2000c1e1100 */
[----:B------:R-:W-:Y:S02]  /*365e0*/  @P6 LOP3.LUT R27, R27, 0x80, RZ, 0xfc, !PT ;  /* 0x000000801b1b6812 */ /* 0x000fe400078efcff */
[----:B------:R-:W-:-:S04]  /*365f0*/  ISETP.GE.AND P6, PT, R3, 0x109, PT ;  /* 0x000001090300780c */ /* 0x000fc80003fc6270 */
[----:B------:R-:W-:Y:S02]  /*36600*/  ISETP.LT.OR P1, PT, R24, 0xd1, !P6 ;  /* 0x000000d11800780c */ /* 0x000fe40007721670 */
[----:B------:R-:W-:Y:S02]  /*36610*/  @!P0 IADD3.X R137, R31, UR10, R25, P4, P5 ;  /* 0x0000000a1f898c10 */ /* 0x000fe4000a7ea419 */
[----:B0-----:R-:W-:-:S05]  /*36620*/  @!P3 IADD3 R32, P4, R37, R32, RZ ;  /* 0x000000202520b210 */ /* 0x001fca0007f9e0ff */
[----:B------:R-:W-:-:S04]  /*36630*/  @!P3 IMAD.X R33, R38, 0x1, R33, P4 ;  /* 0x000000012621b824 */ /* 0x000fc800020e0621 */
[----:B------:R-:W-:Y:S02]  /*36640*/  @!P1 IADD3 R129, P4, P5, R34, UR16, R6 ;  /* 0x0000001022819c10 */ /* 0x000fe4000fd9e006 */
[----:B------:R-:W-:Y:S02]  /*36650*/  @P1 LOP3.LUT R0, R0, 0x40, RZ, 0xfc, !PT ;  /* 0x0000004000001812 */ /* 0x000fe400078efcff */
[----:B------:R-:W-:Y:S02]  /*36660*/  @!P1 IADD3.X R128, R31, UR61, R25, P4, P5 ;  /* 0x0000003d1f809c10 */ /* 0x000fe4000a7ea419 */
[----:B------:R-:W-:Y:S01]  /*36670*/  ISETP.LT.OR P1, PT, R24, 0xd2, !P6 ;  /* 0x000000d21800780c */ /* 0x000fe20007721670 */
[----:B------:R-:W-:Y:S01]  /*36680*/  IMAD.U32 R31, RZ, RZ, UR7 ;  /* 0x00000007ff1f7e24 */ /* 0x000fe2000f8e00ff */
[----:B------:R-:W-:-:S11]  /*36690*/  LOP3.LUT P2, RZ, R2, 0x100, RZ, 0xc0, !PT ;  /* 0x0000010002ff7812 */ /* 0x000fd6000784c0ff */
[----:B------:R-:W-:Y:S02]  /*366a0*/  @!P1 IADD3 R127, P4, P5, R31, UR16, R6 ;  /* 0x000000101f7f9c10 */ /* 0x000fe4000fd9e006 */
        /* <DEDUP_REMOVED lines=9> */
[----:B0-----:R-:W-:Y:S01]  /*36740*/  IMAD.U32 R26, RZ, RZ, UR6 ;  /* 0x00000006ff1a7e24 */ /* 0x001fe2000f8e00ff */
[----:B------:R-:W0:Y:S04]  /*36750*/  @!P2 LDC.64 R32, c[0x0][0x5c0] ;  /* 0x00017000ff20ab82 */ /* 0x000e280000000a00 */
[----:B------:R-:W-:Y:S02]  /*36760*/  @!P1 IADD3.X R126, R26, UR61, R25, P4, P5 ;  /* 0x0000003d1a7e9c10 */ /* 0x000fe4000a7ea419 */
[----:B------:R-:W-:-:S06]  /*36770*/  PRMT R26, RZ, 0x7610, R26 ;  /* 0x00007610ff1a7816 */ /* 0x000fcc000000001a */
[----:B------:R-:W4:Y:S01]  /*36780*/  @!P2 LDG.E.U8 R26, desc[UR8][R18.64+0x81] ;  /* 0x00008108121aa981 */ /* 0x000f22000c1e1100 */
[----:B------:R-:W-:Y:S02]  /*36790*/  ISETP.LT.OR P5, PT, R24, 0xd9, !P6 ;  /* 0x000000d91800780c */ /* 0x000fe400077a1670 */
[----:B------:R-:W-:Y:S02]  /*367a0*/  @P0 LOP3.LUT R27, R27, 0x10, RZ, 0xfc, !PT ;  /* 0x000000101b1b0812 */ /* 0x000fe400078efcff */
[----:B0-----:R-:W-:-:S05]  /*367b0*/  @!P2 IADD3 R32, P3, R36, R32, RZ ;  /* 0x000000202420a210 */ /* 0x001fca0007f7e0ff */
[----:B------:R-:W-:Y:S01]  /*367c0*/  @!P2 IMAD.X R33, R39, 0x1, R33, P3 ;  /* 0x000000012721a824 */ /* 0x000fe200018e0621 */
        /* <DEDUP_REMOVED lines=11> */
[----:B0-----:R-:W-:-:S05]  /*36880*/  IMAD.U32 R26, RZ, RZ, UR7 ;  /* 0x00000007ff1a7e24 */ /* 0x001fca000f8e00ff */
[----:B------:R-:W-:Y:S02]  /*36890*/  @!P5 IADD3 R122, P2, P3, R26, UR16, R6 ;  /* 0x000000101a7adc10 */ /* 0x000fe4000fb5e006 */
[----:B------:R-:W-:-:S06]  /*368a0*/  PRMT R26, RZ, 0x7610, R26 ;  /* 0x00007610ff1a7816 */ /* 0x000fcc000000001a */
[----:B------:R-:W4:Y:S01]  /*368b0*/  @!P0 LDG.E.U8 R26, desc[UR8][R16.64+0x88] ;  /* 0x00008808101a8981 */ /* 0x000f22000c1e1100 */
[----:B------:R-:W-:-:S04]  /*368c0*/  @P1 LOP3.LUT R0, R0, 0x10, RZ, 0xfc, !PT ;  /* 0x0000001000001812 */ /* 0x000fc800078efcff */
[----:B------:R-:W-:Y:S02]  /*368d0*/  LOP3.LUT R0, R0, 0xfffffffe, RZ, 0xc0, !PT ;  /* 0xfffffffe00007812 */ /* 0x000fe400078ec0ff */
[----:B------:R-:W-:Y:S02]  /*368e0*/  @!P5 IADD3.X R51, R31, UR61, R25, P2, P3 ;  /* 0x0000003d1f33dc10 */ /* 0x000fe400097e6419 */
[----:B------:R-:W-:Y:S02]  /*368f0*/  @P5 LOP3.LUT R0, R0, 0x1, RZ, 0xfc, !PT ;  /* 0x0000000100005812 */ /* 0x000fe400078efcff */
[----:B------:R-:W-:Y:S02]  /*36900*/  ISETP.LT.OR P2, PT, R24, 0xda, !P6 ;  /* 0x000000da1800780c */ /* 0x000fe40007741670 */
[----:B------:R-:W-:Y:S01]  /*36910*/  ISETP.GE.AND P5, PT, R3, 0x89, PT ;  /* 0x000000890300780c */ /* 0x000fe20003fa6270 */
[----:B------:R-:W-:Y:S01]  /*36920*/  IMAD.U32 R31, RZ, RZ, UR7 ;  /* 0x00000007ff1f7e24 */ /* 0x000fe2000f8e00ff */
[----:B------:R-:W-:Y:S01]  /*36930*/  LOP3.LUT P1, RZ, R28, 0x10000000, RZ, 0xc0, !PT ;  /* 0x100000001cff7812 */ /* 0x000fe2000782c0ff */
[----:B------:R-:W-:-:S08]  /*36940*/  IMAD.U32 R32, RZ, RZ, UR6 ;  /* 0x00000006ff207e24 */ /* 0x000fd0000f8e00ff */
[----:B------:R-:W-:-:S04]  /*36950*/  @!P2 IADD3 R50, P3, P4, R31, UR16, R6 ;  /* 0x000000101f32ac10 */ /* 0x000fc8000fc7e006 */
        /* <DEDUP_REMOVED lines=11> */
[----:B------:R-:W-:Y:S01]  /*36a10*/  ISETP.LT.OR P0, PT, R24, 0xe1, !P5 ;  /* 0x000000e11800780c */ /* 0x000fe20006f01670 */
[----:B0-----:R-:W-:-:S12]  /*36a20*/  IMAD.U32 R26, RZ, RZ, UR7 ;  /* 0x00000007ff1a7e24 */ /* 0x001fd8000f8e00ff */
[----:B------:R-:W-:Y:S02]  /*36a30*/  @!P0 IADD3 R48, P3, P4, R26, UR60, R6 ;  /* 0x0000003c1a308c10 */ /* 0x000fe4000fc7e006 */
[----:B------:R-:W-:-:S06]  /*36a40*/  PRMT R26, RZ, 0x7610, R26 ;  /* 0x00007610ff1a7816 */ /* 0x000fcc000000001a */
[----:B------:R-:W4:Y:S01]  /*36a50*/  @!P1 LDG.E.U8 R26, desc[UR8][R16.64+0x89] ;  /* 0x00008908101a9981 */ /* 0x000f22000c1e1100 */
[----:B------:R-:W-:Y:S02]  /*36a60*/  @P2 LOP3.LUT R2, R2, 0x8, RZ, 0xfc, !PT ;  /* 0x0000000802022812 */ /* 0x000fe400078efcff */
[----:B------:R-:W-:Y:S02]  /*36a70*/  LOP3.LUT P2, RZ, R0, 0x2, RZ, 0xc0, !PT ;  /* 0x0000000200ff7812 */ /* 0x000fe4000784c0ff */
[----:B------:R-:W-:Y:S02]  /*36a80*/  @!P0 IADD3.X R45, R31, UR10, R25, P3, P4 ;  /* 0x0000000a1f2d8c10 */ /* 0x000fe40009fe8419 */
[----:B------:R-:W-:-:S09]  /*36a90*/  LOP3.LUT R27, R27, 0xffffefff, RZ, 0xc0, !PT ;  /* 0xffffefff1b1b7812 */ /* 0x000fd200078ec0ff */
[----:B------:R-:W0:Y:S01]  /*36aa0*/  @!P2 LDC.64 R32, c[0x0][0x5c0] ;  /* 0x00017000ff20ab82 */ /* 0x000e220000000a00 */
[----:B----4-:R-:W-:-:S04]  /*36ab0*/  LOP3.LUT R26, R26, 0xff, RZ, 0xc0, !PT ;  /* 0x000000ff1a1a7812 */ /* 0x010fc800078ec0ff */
[----:B------:R-:W-:-:S05]  /*36ac0*/  F2FP.F16.E4M3.UNPACK_B R26, R26 ;  /* 0x0000001aff1a723e */ /* 0x000fca00020006ff */
[----:B------:R-:W-:-:S05]  /*36ad0*/  HADD2.F32 R26, -RZ, R26.H0_H0 ;  /* 0x2000001aff1a7230 */ /* 0x000fca0000004100 */
[----:B------:R-:W-:-:S04]  /*36ae0*/  FMUL R26, R26, UR5 ;  /* 0x000000051a1a7c20 */ /* 0x000fc80008400000 */
[----:B--2---:R-:W-:Y:S01]  /*36af0*/  FFMA R26, R35, UR4, R26 ;  /* 0x00000004231a7c23 */ /* 0x004fe2000800001a */
[----:B------:R-:W-:Y:S01]  /*36b00*/  @P0 LOP3.LUT R27, R27, 0x1000, RZ, 0xfc, !PT ;  /* 0x000010001b1b0812 */ /* 0x000fe200078efcff */
[----:B------:R-:W-:Y:S01]  /*36b10*/  IMAD.U32 R42, RZ, RZ, UR7 ;  /* 0x00000007ff2a7e24 */ /* 0x000fe2000f8e00ff */
[----:B------:R-:W2:Y:S02]  /*36b20*/  LDL.LU R35, [R1+0x84c] ;  /* 0x00084c0001237983 */ /* 0x000ea40000300800 */
[----:B------:R-:W-:Y:S02]  /*36b30*/  F2FP.SATFINITE.E4M3.F32.PACK_AB_MERGE_C R26, RZ, R26, RZ ;  /* 0x0000001aff1a723e */ /* 0x000fe400048070ff */
[----:B------:R-:W-:Y:S01]  /*36b40*/  LOP3.LUT R27, R27, 0xfffff7ff, RZ, 0xc0, !PT ;  /* 0xfffff7ff1b1b7812 */ /* 0x000fe200078ec0ff */
[----:B------:R-:W4:Y:S04]  /*36b50*/  LDL.LU R143, [R1+0x850] ;  /* 0x00085000018f7983 */ /* 0x000f280000300800 */
[----:B------:R1:W-:Y:S01]  /*36b60*/  @!P1 STG.E.U8 desc[UR8][R146.64+0x89], R26 ;  /* 0x0000891a92009986 */ /* 0x0003e2000c101108 */
[----:B------:R-:W-:-:S02]  /*36b70*/  ISETP.LT.OR P1, PT, R24, 0xe2, !P5 ;  /* 0x000000e21800780c */ /* 0x000fc40006f21670 */
[----:B------:R-:W-:Y:S01]  /*36b80*/  LOP3.LUT P0, RZ, R2, 0x40, RZ, 0xc0, !PT ;  /* 0x0000004002ff7812 */ /* 0x000fe2000780c0ff */
[----:B------:R-:W-:Y:S01]  /*36b90*/  IMAD.U32 R38, RZ, RZ, UR6 ;  /* 0x00000006ff267e24 */ /* 0x000fe2000f8e00ff */
[----:B------:R-:W5:Y:S04]  /*36ba0*/  LDL.LU R149, [R1+0x854] ;  /* 0x0008540001957983 */ /* 0x000f680000300800 */
[----:B------:R-:W5:Y:S01]  /*36bb0*/  LDL.LU R148, [R1+0x858] ;  /* 0x0008580001947983 */ /* 0x000f620000300800 */
[----:B-1----:R-:W-:-:S03]  /*36bc0*/  IMAD.U32 R26, RZ, RZ, UR7 ;  /* 0x00000007ff1a7e24 */ /* 0x002fc6000f8e00ff */
[----:B------:R-:W5:Y:S02]  /*36bd0*/  LDL.LU.64 R146, [R1+0xb0] ;  /* 0x0000b00001927983 */ /* 0x000f640000300a00 */
[----:B------:R-:W-:Y:S02]  /*36be0*/  @!P1 IADD3 R44, P3, P4, R26, UR60, R6 ;  /* 0x0000003c1a2c9c10 */ /* 0x000fe4000fc7e006 */
[----:B------:R-:W5:Y:S01]  /*36bf0*/  LDL.LU R39, [R1+0x85c] ;  /* 0x00085c0001277983 */ /* 0x000f620000300800 */
[----:B------:R-:W-:-:S06]  /*36c00*/  PRMT R26, RZ, 0x7610, R26 ;  /* 0x00007610ff1a7816 */ /* 0x000fcc000000001a */
[----:B------:R-:W3:Y:S01]  /*36c10*/  @!P2 LDG.E.U8 R26, desc[UR8][R18.64+0x88] ;  /* 0x00008808121aa981 */ /* 0x000ee2000c1e1100 */
[----:B------:R-:W-:Y:S02]  /*36c20*/  @P1 LOP3.LUT R27, R27, 0x800, RZ, 0xfc, !PT ;  /* 0x000008001b1b1812 */ /* 0x000fe400078efcff */
[----:B------:R-:W-:Y:S02]  /*36c30*/  @!P1 IADD3.X R43, R31, UR10, R25, P3, P4 ;  /* 0x0000000a1f2b9c10 */ /* 0x000fe40009fe8419 */
[----:B------:R-:W-:Y:S02]  /*36c40*/  ISETP.LT.OR P1, PT, R24, 0xe9, !P5 ;  /* 0x000000e91800780c */ /* 0x000fe40006f21670 */
[----:B0-----:R-:W-:Y:S02]  /*36c50*/  @!P2 IADD3 R32, P3, R40, R32, RZ ;  /* 0x000000202820a210 */ /* 0x001fe40007f7e0ff */
[----:B------:R-:W-:-:S03]  /*36c60*/  LOP3.LUT R27, R27, 0xffffffbf, RZ, 0xc0, !PT ;  /* 0xffffffbf1b1b7812 */ /* 0x000fc600078ec0ff */
[----:B------:R-:W-:-:S06]  /*36c70*/  @!P2 IMAD.X R33, R58, 0x1, R33, P3 ;  /* 0x000000013a21a824 */ /* 0x000fcc00018e0621 */
[----:B------:R-:W-:Y:S02]  /*36c80*/  @!P1 IADD3 R42, P3, P4, R42, UR60, R6 ;  /* 0x0000003c2a2a9c10 */ /* 0x000fe4000fc7e006 */
[----:B------:R-:W-:Y:S02]  /*36c90*/  @P1 LOP3.LUT R27, R27, 0x40, RZ, 0xfc, !PT ;  /* 0x000000401b1b1812 */ /* 0x000fe400078efcff */
[----:B---3--:R-:W-:-:S04]  /*36ca0*/  LOP3.LUT R26, R26, 0xff, RZ, 0xc0, !PT ;  /* 0x000000ff1a1a7812 */ /* 0x008fc800078ec0ff */
[----:B------:R-:W-:-:S05]  /*36cb0*/  F2FP.F16.E4M3.UNPACK_B R26, R26 ;  /* 0x0000001aff1a723e */ /* 0x000fca00020006ff */
[----:B------:R-:W-:-:S05]  /*36cc0*/  HADD2.F32 R26, -RZ, R26.H0_H0 ;  /* 0x2000001aff1a7230 */ /* 0x000fca0000004100 */
[----:B------:R-:W-:-:S04]  /*36cd0*/  FMUL R26, R26, UR5 ;  /* 0x000000051a1a7c20 */ /* 0x000fc80008400000 */
[----:B------:R-:W-:Y:S01]  /*36ce0*/  FFMA R26, R41, UR4, R26 ;  /* 0x00000004291a7c23 */ /* 0x000fe2000800001a */
[----:B------:R-:W-:-:S05]  /*36cf0*/  IMAD.U32 R41, RZ, RZ, UR6 ;  /* 0x00000006ff297e24 */ /* 0x000fca000f8e00ff */
[----:B------:R-:W-:Y:S02]  /*36d00*/  @!P1 IADD3.X R41, R41, UR10, R25, P3, P4 ;  /* 0x0000000a29299c10 */ /* 0x000fe40009fe8419 */
[----:B------:R-:W-:Y:S02]  /*36d10*/  LOP3.LUT P1, RZ, R2, 0x20, RZ, 0xc0, !PT ;  /* 0x0000002002ff7812 */ /* 0x000fe4000782c0ff */
[----:B------:R-:W-:-:S05]  /*36d20*/  F2FP.SATFINITE.E4M3.F32.PACK_AB_MERGE_C R26, RZ, R26, RZ ;  /* 0x0000001aff1a723e */ /* 0x000fca00048070ff */
[----:B------:R0:W-:Y:S02]  /*36d30*/  @!P2 STG.E.U8 desc[UR8][R32.64+0x88], R26 ;  /* 0x0000881a2000a986 */ /* 0x0001e4000c101108 */
[----:B0-----:R-:W-:-:S04]  /*36d40*/  PRMT R26, RZ, 0x7610, R26 ;  /* 0x00007610ff1a7816 */ /* 0x001fc8000000001a */
[----:B------:R-:W0:Y:S02]  /*36d50*/  @!P1 LDC.64 R32, c[0x0][0x5c0] ;  /* 0x00017000ff209b82 */ /* 0x000e240000000a00 */
[----:B------:R-:W3:Y:S01]  /*36d60*/  @!P1 LDG.E.U8 R26, desc[UR8][R18.64+0x89] ;  /* 0x00008908121a9981 */ /* 0x000ee2000c1e1100 */
[----:B0-----:R-:W-:-:S05]  /*36d70*/  @!P1 IADD3 R32, P3, R59, R32, RZ ;  /* 0x000000203b209210 */ /* 0x001fca0007f7e0ff */
[----:B------:R-:W-:Y:S01]  /*36d80*/  @!P1 IMAD.X R33, R60, 0x1, R33, P3 ;  /* 0x000000013c219824 */ /* 0x000fe200018e0621 */
[----:B---3--:R-:W-:-:S04]  /*36d90*/  LOP3.LUT R26, R26, 0xff, RZ, 0xc0, !PT ;  /* 0x000000ff1a1a7812 */ /* 0x008fc800078ec0ff */
[----:B------:R-:W-:-:S05]  /*36da0*/  F2FP.F16.E4M3.UNPACK_B R26, R26 ;  /* 0x0000001aff1a723e */ /* 0x000fca00020006ff */
[----:B------:R-:W-:-:S05]  /*36db0*/  HADD2.F32 R26, -RZ, R26.H0_H0 ;  /* 0x2000001aff1a7230 */ /* 0x000fca0000004100 */
[----:B------:R-:W-:-:S04]  /*36dc0*/  FMUL R26, R26, UR5 ;  /* 0x000000051a1a7c20 */ /* 0x000fc80008400000 */
[----:B--2---:R-:W-:-:S05]  /*36dd0*/  FFMA R26, R35, UR4, R26 ;  /* 0x00000004231a7c23 */ /* 0x004fca000800001a */
        /* <DEDUP_REMOVED lines=12> */
[----:B------:R-:W-:Y:S01]  /*36ea0*/  ISETP.LT.OR P3, PT, R24, 0xea, !P5 ;  /* 0x000000ea1800780c */ /* 0x000fe20006f61670 */
[----:B------:R-:W-:-:S12]  /*36eb0*/  IMAD.U32 R40, RZ, RZ, UR7 ;  /* 0x00000007ff287e24 */ /* 0x000fd8000f8e00ff */
[----:B------:R-:W-:-:S04]  /*36ec0*/  @!P3 IADD3 R40, P4, P5, R40, UR60, R6 ;  /* 0x0000003c2828bc10 */ /* 0x000fc8000fd9e006 */
        /* <DEDUP_REMOVED lines=8> */
[----:B------:R-:W-:Y:S02]  /*36f50*/  LOP3.LUT R2, R2, 0xfffffffd, RZ, 0xc0, !PT ;  /* 0xfffffffd02027812 */ /* 0x000fe400078ec0ff */
[----:B------:R-:W-:Y:S01]  /*36f60*/  LOP3.LUT P2, RZ, R29, 0x100000, RZ, 0xc0, !PT ;  /* 0x001000001dff7812 */ /* 0x000fe2000784c0ff */
[----:B------:R-:W2:Y:S01]  /*36f70*/  LDL.LU.64 R142, [R1+0xa8] ;  /* 0x0000a800018e7983 */ /* 0x000ea20000300a00 */
        /* <DEDUP_REMOVED lines=9> */
[----:B------:R-:W3:Y:S01]  /*37010*/  @!P4 LDG.E.U8 R26, desc[UR8][R20.64+0x81] ;  /* 0x00008108141ac981 */ /* 0x000ee2000c1e1100 */
[----:B------:R-:W-:Y:S02]  /*37020*/  @P3 LOP3.LUT R2, R2, 0x2, RZ, 0xfc, !PT ;  /* 0x0000000202023812 */ /* 0x000fe400078efcff */
[----:B------:R-:W-:Y:S02]  /*37030*/  LOP3.LUT P3, RZ, R29, 0x200000, RZ, 0xc0, !PT ;  /* 0x002000001dff7812 */ /* 0x000fe4000786c0ff */
[----:B---3--:R-:W-:-:S04]  /*37040*/  LOP3.LUT R26, R26, 0xff, RZ, 0xc0, !PT ;  /* 0x000000ff1a1a7812 */ /* 0x008fc800078ec0ff */
[----:B------:R-:W-:-:S05]  /*37050*/  F2FP.F16.E4M3.UNPACK_B R26, R26 ;  /* 0x0000001aff1a723e */ /* 0x000fca00020006ff */
[----:B------:R-:W-:-:S05]  /*37060*/  HADD2.F32 R26, -RZ, R26.H0_H0 ;  /* 0x2000001aff1a7230 */ /* 0x000fca0000004100 */
[----:B------:R-:W-:-:S04]  /*37070*/  FMUL R26, R26, UR5 ;  /* 0x000000051a1a7c20 */ /* 0x000fc80008400000 */
[----:B-----5:R-:W-:Y:S01]  /*37080*/  FFMA R26, R149, UR4, R26 ;  /* 0x00000004951a7c23 */ /* 0x020fe2000800001a */
[----:B------:R-:W-:Y:S01]  /*37090*/  ISETP.LT.OR P1, PT, R24, 0xe1, !P6 ;  /* 0x000000e11800780c */ /* 0x000fe20007721670 */
[----:B------:R-:W-:Y:S02]  /*370a0*/  IMAD.U32 R37, RZ, RZ, UR7 ;  /* 0x00000007ff257e24 */ /* 0x000fe4000f8e00ff */
[----:B------:R-:W-:Y:S02]  /*370b0*/  IMAD.U32 R36, RZ, RZ, UR6 ;  /* 0x00000006ff247e24 */ /* 0x000fe4000f8e00ff */
[----:B------:R-:W-:Y:S01]  /*370c0*/  IMAD.U32 R31, RZ, RZ, UR7 ;  /* 0x00000007ff1f7e24 */ /* 0x000fe2000f8e00ff */
[----:B------:R-:W-:Y:S01]  /*370d0*/  F2FP.SATFINITE.E4M3.F32.PACK_AB_MERGE_C R26, RZ, R26, RZ ;  /* 0x0000001aff1a723e */ /* 0x000fe200048070ff */
[----:B------:R-:W3:Y:S04]  /*370e0*/  LDL.LU R149, [R1+0x860] ;  /* 0x0008600001957983 */ /* 0x000ee80000300800 */
[----:B------:R0:W-:Y:S02]  /*370f0*/  @!P4 STG.E.U8 desc[UR8][R32.64+0x81], R26 ;  /* 0x0000811a2000c986 */ /* 0x0001e4000c101108 */
[----:B0-----:R-:W-:-:S06]  /*37100*/  PRMT R32, RZ, 0x7610, R32 ;  /* 0x00007610ff207816 */ /* 0x001fcc0000000020 */
[----:B------:R-:W4:Y:S02]  /*37110*/  @!P3 LDG.E.U8 R32, desc[UR8][R22.64+0x80] ;  /* 0x000080081620b981 */ /* 0x000f24000c1e1100 */
[----:B----4-:R-:W-:-:S04]  /*37120*/  LOP3.LUT R32, R32, 0xff, RZ, 0xc0, !PT ;  /* 0x000000ff20207812 */ /* 0x010fc800078ec0ff */
[----:B------:R-:W-:-:S05]  /*37130*/  F2FP.F16.E4M3.UNPACK_B R32, R32 ;  /* 0x00000020ff20723e */ /* 0x000fca00020006ff */
[----:B------:R-:W-:-:S05]  /*37140*/  HADD2.F32 R32, -RZ, R32.H0_H0 ;  /* 0x20000020ff207230 */ /* 0x000fca0000004100 */
[----:B------:R-:W-:-:S04]  /*37150*/  FMUL R32, R32, UR5 ;  /* 0x0000000520207c20 */ /* 0x000fc80008400000 */
[----:B------:R-:W-:-:S05]  /*37160*/  FFMA R32, R148, UR4, R32 ;  /* 0x0000000494207c23 */ /* 0x000fca0008000020 */
[----:B------:R-:W-:-:S05]  /*37170*/  F2FP.SATFINITE.E4M3.F32.PACK_AB_MERGE_C R32, RZ, R32, RZ ;  /* 0x00000020ff20723e */ /* 0x000fca00048070ff */
[----:B------:R0:W-:Y:S02]  /*37180*/  @!P3 STG.E.U8 desc[UR8][R146.64+0x80], R32 ;  /* 0x000080209200b986 */ /* 0x0001e4000c101108 */
[----:B0-----:R-:W-:-:S06]  /*37190*/  PRMT R32, RZ, 0x7610, R32 ;  /* 0x00007610ff207816 */ /* 0x001fcc0000000020 */
[----:B------:R-:W4:Y:S01]  /*371a0*/  @!P2 LDG.E.U8 R32, desc[UR8][R22.64+0x81] ;  /* 0x000081081620a981 */ /* 0x000f22000c1e1100 */
[----:B------:R-:W-:-:S04]  /*371b0*/  @!P1 IADD3 R37, P5, P6, R37, UR16, R6 ;  /* 0x0000001025259c10 */ /* 0x000fc8000febe006 */
[----:B------:R-:W-:Y:S02]  /*371c0*/  @!P1 IADD3.X R36, R36, UR61, R25, P5, P6 ;  /* 0x0000003d24249c10 */ /* 0x000fe4000afec419 */
[----:B------:R-:W-:-:S04]  /*371d0*/  ISETP.GE.AND P6, PT, R3, 0x109, PT ;  /* 0x000001090300780c */ /* 0x000fc80003fc6270 */
[----:B------:R-:W-:Y:S01]  /*371e0*/  ISETP.LT.OR P4, PT, R24, 0xe2, !P6 ;  /* 0x000000e21800780c */ /* 0x000fe20007781670 */
[----:B------:R-:W-:-:S12]  /*371f0*/  IMAD.U32 R26, RZ, RZ, UR6 ;  /* 0x00000006ff1a7e24 */ /* 0x000fd8000f8e00ff */
[----:B------:R-:W-:-:S04]  /*37200*/  @!P4 IADD3 R31, P5, P6, R31, UR16, R6 ;  /* 0x000000101f1fcc10 */ /* 0x000fc8000febe006 */
[----:B------:R-:W-:Y:S02]  /*37210*/  @!P4 IADD3.X R26, R26, UR61, R25, P5, P6 ;  /* 0x0000003d1a1acc10 */ /* 0x000fe4000afec419 */
[----:B------:R-:W-:-:S13]  /*37220*/  ISETP.LT.OR P5, PT, R24, 0x89, !P0 ;  /* 0x000000891800780c */ /* 0x000fda00047a1670 */
[----:B------:R-:W0:Y:S01]  /*37230*/  @!P5 LDC.64 R34, c[0x0][0x5c0] ;  /* 0x00017000ff22db82 */ /* 0x000e220000000a00 */
[----:B------:R-:W-:Y:S01]  /*37240*/  @!P5 IMAD.MOV.U32 R33, RZ, RZ, R25 ;  /* 0x000000ffff21d224 */ /* 0x000fe200078e0019 */
[----:B----4-:R-:W-:-:S04]  /*37250*/  LOP3.LUT R32, R32, 0xff, RZ, 0xc0, !PT ;  /* 0x000000ff20207812 */ /* 0x010fc800078ec0ff */
[----:B------:R-:W-:-:S05]  /*37260*/  F2FP.F16.E4M3.UNPACK_B R32, R32 ;  /* 0x00000020ff20723e */ /* 0x000fca00020006ff */
[----:B------:R-:W-:-:S05]  /*37270*/  HADD2.F32 R32, -RZ, R32.H0_H0 ;  /* 0x20000020ff207230 */ /* 0x000fca0000004100 */
[----:B------:R-:W-:-:S04]  /*37280*/  FMUL R32, R32, UR5 ;  /* 0x0000000520207c20 */ /* 0x000fc80008400000 */
[----:B------:R-:W-:-:S05]  /*37290*/  FFMA R32, R39, UR4, R32 ;  /* 0x0000000427207c23 */ /* 0x000fca0008000020 */
[----:B------:R-:W-:-:S05]  /*372a0*/  F2FP.SATFINITE.E4M3.F32.PACK_AB_MERGE_C R32, RZ, R32, RZ ;  /* 0x00000020ff20723e */ /* 0x000fca00048070ff */
[----:B--2---:R1:W-:Y:S02]  /*372b0*/  @!P2 STG.E.U8 desc[UR8][R142.64+0x81], R32 ;  /* 0x000081208e00a986 */ /* 0x0043e4000c101108 */
[----:B-1----:R-:W-:Y:S02]  /*372c0*/  @!P5 IMAD.MOV.U32 R32, RZ, RZ, R6 ;  /* 0x000000ffff20d224 */ /* 0x002fe400078e0006 */
[----:B------:R-:W-:Y:S01]  /*372d0*/  @!P5 IMAD R39, R5, 0x180, RZ ;  /* 0x000001800527d824 */ /* 0x000fe200078e02ff */
[----:B------:R-:W2:Y:S01]  /*372e0*/  LDL.LU R142, [R1+0x864] ;  /* 0x00086400018e7983 */ /* 0x000ea20000300800 */
[C---:B------:R-:W-:Y:S01]  /*372f0*/  LOP3.LUT P3, RZ, R29.reuse, 0x80000, RZ, 0xc0, !PT ;  /* 0x000800001dff7812 */ /* 0x040fe2000786c0ff */
[----:B------:R-:W-:Y:S02]  /*37300*/  @!P5 IMAD.WIDE.U32 R32, R4, 0x180, R32 ;  /* 0x000001800420d825 */ /* 0x000fe400078e0020 */
[----:B------:R-:W4:Y:S04]  /*37310*/  LDL.LU R143, [R1+0x868] ;  /* 0x00086800018f7983 */ /* 0x000f280000300800 */
[----:B------:R-:W5:Y:S01]  /*37320*/  LDL.LU.64 R58, [R1+0xb8] ;  /* 0x0000b800013a7983 */ /* 0x000f620000300a00 */
[----:B------:R-:W-:-:S03]  /*37330*/  LOP3.LUT P2, RZ, R29, 0x10000, RZ, 0xc0, !PT ;  /* 0x000100001dff7812 */ /* 0x000fc6000784c0ff */
[----:B------:R-:W5:Y:S01]  /*37340*/  LDL.LU R147, [R1+0x86c] ;  /* 0x00086c0001937983 */ /* 0x000f620000300800 */
[----:B0-----:R-:W-:Y:S02]  /*37350*/  @!P5 IADD3 R32, P6, R32, R34, RZ ;  /* 0x000000222020d210 */ /* 0x001fe40007fde0ff */
[----:B------:R-:W-:-:S06]  /*37360*/  PRMT R34, RZ, 0x7610, R34 ;  /* 0x00007610ff227816 */ /* 0x000fcc0000000022 */
[----:B------:R-:W3:Y:S01]  /*37370*/  @!P5 LDG.E.U8 R34, desc[UR8][R20.64+0x88] ;  /* 0x000088081422d981 */ /* 0x000ee2000c1e1100 */
[----:B------:R-:W-:Y:S02]  /*37380*/  @!P5 IADD3.X R33, R35, R33, R39, P6, !PT ;  /* 0x000000212321d210 */ /* 0x000fe400037fe427 */
[----:B---3--:R-:W-:-:S04]  /*37390*/  LOP3.LUT R34, R34, 0xff, RZ, 0xc0, !PT ;  /* 0x000000ff22227812 */ /* 0x008fc800078ec0ff */
[----:B------:R-:W-:-:S05]  /*373a0*/  F2FP.F16.E4M3.UNPACK_B R34, R34 ;  /* 0x00000022ff22723e */ /* 0x000fca00020006ff */
[----:B------:R-:W-:-:S05]  /*373b0*/  HADD2.F32 R34, -RZ, R34.H0_H0 ;  /* 0x20000022ff227230 */ /* 0x000fca0000004100 */
[----:B------:R-:W-:-:S04]  /*373c0*/  FMUL R34, R34, UR5 ;  /* 0x0000000522227c20 */ /* 0x000fc80008400000 */
[----:B------:R-:W-:Y:S02]  /*373d0*/  FFMA R34, R149, UR4, R34 ;  /* 0x0000000495227c23 */ /* 0x000fe40008000022 */
[----:B------:R-:W3:Y:S03]  /*373e0*/  LDL.LU.64 R148, [R1+0xa0] ;  /* 0x0000a00001947983 */ /* 0x000ee60000300a00 */
[----:B------:R-:W-:-:S05]  /*373f0*/  F2FP.SATFINITE.E4M3.F32.PACK_AB_MERGE_C R34, RZ, R34, RZ ;  /* 0x00000022ff22723e */ /* 0x000fca00048070ff */
[----:B------:R0:W-:Y:S01]  /*37400*/  @!P5 STG.E.U8 desc[UR8][R32.64+0x88], R34 ;  /* 0x000088222000d986 */ /* 0x0001e2000c101108 */
[----:B------:R-:W-:-:S13]  /*37410*/  ISETP.LT.OR P5, PT, R24, 0x8a, !P0 ;  /* 0x0000008a1800780c */ /* 0x000fda00047a1670 */
[----:B0-----:R-:W0:Y:S01]  /*37420*/  @!P5 LDC.64 R34, c[0x0][0x5c0] ;  /* 0x00017000ff22db82 */ /* 0x001e220000000a00 */
[----:B------:R-:W-:Y:S02]  /*37430*/  @!P5 IMAD.MOV.U32 R32, RZ, RZ, R6 ;  /* 0x000000ffff20d224 */ /* 0x000fe400078e0006 */
[----:B------:R-:W-:Y:S02]  /*37440*/  @!P5 IMAD.MOV.U32 R33, RZ, RZ, R25 ;  /* 0x000000ffff21d224 */ /* 0x000fe400078e0019 */
[----:B------:R-:W-:-:S03]  /*37450*/  @!P5 IMAD.WIDE.U32 R32, R4, 0x180, R32 ;  /* 0x000001800420d825 */ /* 0x000fc600078e0020 */
[----:B0-----:R-:W-:Y:S02]  /*37460*/  @!P5 IADD3 R32, P6, R32, R34, RZ ;  /* 0x000000222020d210 */ /* 0x001fe40007fde0ff */
[----:B------:R-:W-:-:S06]  /*37470*/  PRMT R34, RZ, 0x7610, R34 ;  /* 0x00007610ff227816 */ /* 0x000fcc0000000022 */
[----:B------:R-:W2:Y:S01]  /*37480*/  @!P5 LDG.E.U8 R34, desc[UR8][R20.64+0x89] ;  /* 0x000089081422d981 */ /* 0x000ea2000c1e1100 */
[----:B------:R-:W-:-:S05]  /*37490*/  @!P5 IMAD R39, R5, 0x180, RZ ;  /* 0x000001800527d824 */ /* 0x000fca00078e02ff */
[----:B------:R-:W-:Y:S02]  /*374a0*/  @!P5 IADD3.X R33, R35, R33, R39, P6, !PT ;  /* 0x000000212321d210 */ /* 0x000fe400037fe427 */
        /* <DEDUP_REMOVED lines=15> */
[----:B------:R-:W-:Y:S01]  /*375a0*/  FFMA R32, R143, UR4, R32 ;  /* 0x000000048f207c23 */ /* 0x000fe20008000020 */
[----:B------:R-:W-:Y:S02]  /*375b0*/  @P1 LOP3.LUT R2, R2, 0x4, RZ, 0xfc, !PT ;  /* 0x0000000402021812 */ /* 0x000fe400078efcff */
[----:B------:R-:W-:Y:S01]  /*375c0*/  PRMT R34, RZ, 0x7610, R34 ;  /* 0x00007610ff227816 */ /* 0x000fe20000000022 */
[----:B------:R-:W4:Y:S01]  /*375d0*/  LDL.LU R143, [R1+0x874] ;  /* 0x00087400018f7983 */ /* 0x000f220000300800 */
[----:B------:R-:W-:-:S05]  /*375e0*/  F2FP.SATFINITE.E4M3.F32.PACK_AB_MERGE_C R32, RZ, R32, RZ ;  /* 0x00000020ff20723e */ /* 0x000fca00048070ff */
[----:B-----5:R0:W-:Y:S02]  /*375f0*/  @!P3 STG.E.U8 desc[UR8][R58.64+0x88], R32 ;  /* 0x000088203a00b986 */ /* 0x0201e4000c101108 */
[----:B0-----:R-:W-:-:S06]  /*37600*/  PRMT R32, RZ, 0x7610, R32 ;  /* 0x00007610ff207816 */ /* 0x001fcc0000000020 */
[----:B------:R-:W5:Y:S01]  /*37610*/  @!P2 LDG.E.U8 R32, desc[UR8][R22.64+0x89] ;  /* 0x000089081620a981 */ /* 0x000f62000c1e1100 */
[----:B------:R-:W-:-:S04]  /*37620*/  ISETP.GE.AND P1, PT, R3, 0x1, PT ;  /* 0x000000010300780c */ /* 0x000fc80003f26270 */
[----:B------:R-:W-:Y:S02]  /*37630*/  ISETP.LT.OR P5, PT, R24, 0x91, !P1 ;  /* 0x000000911800780c */ /* 0x000fe40004fa1670 */
[----:B-----5:R-:W-:-:S04]  /*37640*/  LOP3.LUT R32, R32, 0xff, RZ, 0xc0, !PT ;  /* 0x000000ff20207812 */ /* 0x020fc800078ec0ff */
[----:B------:R-:W-:-:S05]  /*37650*/  F2FP.F16.E4M3.UNPACK_B R32, R32 ;  /* 0x00000020ff20723e */ /* 0x000fca00020006ff */
[----:B------:R-:W-:-:S05]  /*37660*/  HADD2.F32 R32, -RZ, R32.H0_H0 ;  /* 0x20000020ff207230 */ /* 0x000fca0000004100 */
[----:B------:R-:W-:-:S04]  /*37670*/  FMUL R32, R32, UR5 ;  /* 0x0000000520207c20 */ /* 0x000fc80008400000 */
[----:B------:R-:W-:-:S05]  /*37680*/  FFMA R32, R147, UR4, R32 ;  /* 0x0000000493207c23 */ /* 0x000fca0008000020 */
[----:B------:R-:W-:-:S05]  /*37690*/  F2FP.SATFINITE.E4M3.F32.PACK_AB_MERGE_C R32, RZ, R32, RZ ;  /* 0x00000020ff20723e */ /* 0x000fca00048070ff */
[----:B---3--:R0:W-:Y:S04]  /*376a0*/  @!P2 STG.E.U8 desc[UR8][R148.64+0x89], R32 ;  /* 0x000089209400a986 */ /* 0x0081e8000c101108 */
[----:B------:R-:W3:Y:S01]  /*376b0*/  @!P5 LDG.E.U8 R34, desc[UR8][R8.64+0x90] ;  /* 0x000090080822d981 */ /* 0x000ee2000c1e1100 */
[----:B0-----:R-:W0:Y:S01]  /*376c0*/  @!P5 LDC.64 R32, c[0x0][0x5c0] ;  /* 0x00017000ff20db82 */ /* 0x001e220000000a00 */
[----:B------:R-:W-:Y:S02]  /*376d0*/  LOP3.LUT P3, RZ, R29, 0x400, RZ, 0xc0, !PT ;  /* 0x000004001dff7812 */ /* 0x000fe4000786c0ff */
[----:B------:R-:W5:Y:S01]  /*376e0*/  LDL.LU R149, [R1+0x878] ;  /* 0x0008780001957983 */ /* 0x000f620000300800 */
[----:B0-----:R-:W-:-:S05]  /*376f0*/  @!P5 IADD3 R32, P6, R6, R32, RZ ;  /* 0x000000200620d210 */ /* 0x001fca0007fde0ff */
[----:B------:R-:W-:Y:S01]  /*37700*/  @!P5 IMAD.X R33, R25, 0x1, R33, P6 ;  /* 0x000000011921d824 */ /* 0x000fe200030e0621 */
[----:B---3--:R-:W-:-:S04]  /*37710*/  LOP3.LUT R34, R34, 0xff, RZ, 0xc0, !PT ;  /* 0x000000ff22227812 */ /* 0x008fc800078ec0ff */
        /* <DEDUP_REMOVED lines=28> */
[----:B-----5:R-:W-:-:S05]  /*378e0*/  FFMA R32, R149, UR4, R32 ;  /* 0x0000000495207c23 */ /* 0x020fca0008000020 */
[----:B------:R-:W-:-:S05]  /*378f0*/  F2FP.SATFINITE.E4M3.F32.PACK_AB_MERGE_C R32, RZ, R32, RZ ;  /* 0x00000020ff20723e */ /* 0x000fca00048070ff */
[----:B------:R0:W-:Y:S02]  /*37900*/  @!P3 STG.E.U8 desc[UR8][R162.64+0x90], R32 ;  /* 0x00009020a200b986 */ /* 0x0001e4000c101108 */
[----:B0-----:R-:W-:-:S06]  /*37910*/  PRMT R32, RZ, 0x7610, R32 ;  /* 0x00007610ff207816 */ /* 0x001fcc0000000020 */
[----:B------:R-:W4:Y:S01]  /*37920*/  @!P2 LDG.E.U8 R32, desc[UR8][R10.64+0x91] ;  /* 0x000091080a20a981 */ /* 0x000f22000c1e1100 */
[----:B------:R-:W-:Y:S02]  /*37930*/  ISETP.LT.OR P5, PT, R24, 0x99, !P1 ;  /* 0x000000991800780c */ /* 0x000fe40004fa1670 */
[----:B------:R-:W-:Y:S02]  /*37940*/  PRMT R34, RZ, 0x7610, R34 ;  /* 0x00007610ff227816 */ /* 0x000fe40000000022 */
[----:B----4-:R-:W-:-:S04]  /*37950*/  LOP3.LUT R32, R32, 0xff, RZ, 0xc0, !PT ;  /* 0x000000ff20207812 */ /* 0x010fc800078ec0ff */
[----:B------:R-:W-:-:S05]  /*37960*/  F2FP.F16.E4M3.UNPACK_B R32, R32 ;  /* 0x00000020ff20723e */ /* 0x000fca00020006ff */
[----:B------:R-:W-:-:S05]  /*37970*/  HADD2.F32 R32, -RZ, R32.H0_H0 ;  /* 0x20000020ff207230 */ /* 0x000fca0000004100 */
[----:B------:R-:W-:-:S04]  /*37980*/  FMUL R32, R32, UR5 ;  /* 0x0000000520207c20 */ /* 0x000fc80008400000 */
[----:B--2---:R-:W-:Y:S02]  /*37990*/  FFMA R32, R142, UR4, R32 ;  /* 0x000000048e207c23 */ /* 0x004fe40008000020 */
[----:B------:R-:W2:Y:S01]  /*379a0*/  LDL.LU R142, [R1+0x884] ;  /* 0x00088400018e7983 */ /* 0x000ea20000300800 */
[----:B------:R-:W-:-:S03]  /*379b0*/  LOP3.LUT P3, RZ, R29, 0x100, RZ, 0xc0, !PT ;  /* 0x000001001dff7812 */ /* 0x000fc6000786c0ff */
[----:B------:R-:W4:Y:S01]  /*379c0*/  LDL.LU R149, [R1+0x888] ;  /* 0x0008880001957983 */ /* 0x000f220000300800 */
[----:B------:R-:W-:-:S05]  /*379d0*/  F2FP.SATFINITE.E4M3.F32.PACK_AB_MERGE_C R32, RZ, R32, RZ ;  /* 0x00000020ff20723e */ /* 0x000fca00048070ff */
[----:B------:R0:W-:Y:S04]  /*379e0*/  @!P2 STG.E.U8 desc[UR8][R160.64+0x91], R32 ;  /* 0x00009120a000a986 */ /* 0x0001e8000c101108 */
[----:B------:R-:W5:Y:S01]  /*379f0*/  @!P5 LDG.E.U8 R34, desc[UR8][R8.64+0x98] ;  /* 0x000098080822d981 */ /* 0x000f62000c1e1100 */
[----:B0-----:R-:W0:Y:S02]  /*37a00*/  @!P5 LDC.64 R32, c[0x0][0x5c0] ;  /* 0x00017000ff20db82 */ /* 0x001e240000000a00 */
[----:B0-----:R-:W-:-:S05]  /*37a10*/  @!P5 IADD3 R32, P6, R6, R32, RZ ;  /* 0x000000200620d210 */ /* 0x001fca0007fde0ff */
[----:B------:R-:W-:Y:S01]  /*37a20*/  @!P5 IMAD.X R33, R25, 0x1, R33, P6 ;  /* 0x000000011921d824 */ /* 0x000fe200030e0621 */
[----:B-----5:R-:W-:-:S04]  /*37a30*/  LOP3.LUT R34, R34, 0xff, RZ, 0xc0, !PT ;  /* 0x000000ff22227812 */ /* 0x020fc800078ec0ff */
[----:B------:R-:W-:-:S05]  /*37a40*/  F2FP.F16.E4M3.UNPACK_B R34, R34 ;  /* 0x00000022ff22723e */ /* 0x000fca00020006ff */
[----:B------:R-:W-:-:S05]  /*37a50*/  HADD2.F32 R34, -RZ, R34.H0_H0 ;  /* 0x20000022ff227230 */ /* 0x000fca0000004100 */
[----:B------:R-:W-:-:S04]  /*37a60*/  FMUL R34, R34, UR5 ;  /* 0x0000000522227c20 */ /* 0x000fc80008400000 */
[----:B---3--:R-:W-:Y:S01]  /*37a70*/  FFMA R34, R143, UR4, R34 ;  /* 0x000000048f227c23 */ /* 0x008fe20008000022 */
[----:B------:R-:W-:Y:S01]  /*37a80*/  LOP3.LUT P2, RZ, R29, 0x20, RZ, 0xc0, !PT ;  /* 0x000000201dff7812 */ /* 0x000fe2000784c0ff */
[----:B------:R-:W3:Y:S03]  /*37a90*/  LDL.LU R143, [R1+0x88c] ;  /* 0x00088c00018f7983 */ /* 0x000ee60000300800 */
[----:B------:R-:W-:-:S05]  /*37aa0*/  F2FP.SATFINITE.E4M3.F32.PACK_AB_MERGE_C R34, RZ, R34, RZ ;  /* 0x00000022ff22723e */ /* 0x000fca00048070ff */
[----:B------:R0:W-:Y:S01]  /*37ab0*/  @!P5 STG.E.U8 desc[UR8][R32.64+0x98], R34 ;  /* 0x000098222000d986 */ /* 0x0001e2000c101108 */
[----:B------:R-:W-:Y:S02]  /*37ac0*/  ISETP.LT.OR P5, PT, R24, 0x9a, !P1 ;  /* 0x0000009a1800780c */ /* 0x000fe40004fa1670 */
[----:B0-----:R-:W-:-:S11]  /*37ad0*/  PRMT R34, RZ, 0x7610, R34 ;  /* 0x00007610ff227816 */ /* 0x001fd60000000022 */
[----:B------:R-:W0:Y:S01]  /*37ae0*/  @!P5 LDC.64 R32, c[0x0][0x5c0] ;  /* 0x00017000ff20db82 */ /* 0x000e220000000a00 */
[----:B------:R-:W5:Y:S01]  /*37af0*/  @!P5 LDG.E.U8 R34, desc[UR8][R8.64+0x99] ;  /* 0x000099080822d981 */ /* 0x000f62000c1e1100 */
[----:B0-----:R-:W-:-:S05]  /*37b00*/  @!P5 IADD3 R32, P6, R6, R32, RZ ;  /* 0x000000200620d210 */ /* 0x001fca0007fde0ff */
[----:B------:R-:W-:Y:S01]  /*37b10*/  @!P5 IMAD.X R33, R25, 0x1, R33, P6 ;  /* 0x000000011921d824 */ /* 0x000fe200030e0621 */
[----:B-----5:R-:W-:-:S04]  /*37b20*/  LOP3.LUT R34, R34, 0xff, RZ, 0xc0, !PT ;  /* 0x000000ff22227812 */ /* 0x020fc800078ec0ff */
[----:B------:R-:W-:-:S05]  /*37b30*/  F2FP.F16.E4M3.UNPACK_B R34, R34 ;  /* 0x00000022ff22723e */ /* 0x000fca00020006ff */
[----:B------:R-:W-:-:S05]  /*37b40*/  HADD2.F32 R34, -RZ, R34.H0_H0 ;  /* 0x20000022ff227230 */ /* 0x000fca0000004100 */
[----:B------:R-:W-:-:S04]  /*37b50*/  FMUL R34, R34, UR5 ;  /* 0x0000000522227c20 */ /* 0x000fc80008400000 */
[----:B--2---:R-:W-:Y:S01]  /*37b60*/  FFMA R34, R142, UR4, R34 ;  /* 0x000000048e227c23 */ /* 0x004fe20008000022 */
[----:B------:R-:W-:Y:S01]  /*37b70*/  LOP3.LUT P6, RZ, R29, 0x8, RZ, 0xc0, !PT ;  /* 0x000000081dff7812 */ /* 0x000fe200078cc0ff */
[----:B------:R-:W2:Y:S03]  /*37b80*/  LDL.LU R142, [R1+0x890] ;  /* 0x00089000018e7983 */ /* 0x000ea60000300800 */
[----:B------:R-:W-:-:S05]  /*37b90*/  F2FP.SATFINITE.E4M3.F32.PACK_AB_MERGE_C R34, RZ, R34, RZ ;  /* 0x00000022ff22723e */ /* 0x000fca00048070ff */
[----:B------:R0:W-:Y:S02]  /*37ba0*/  @!P5 STG.E.U8 desc[UR8][R32.64+0x99], R34 ;  /* 0x000099222000d986 */ /* 0x0001e4000c101108 */
[----:B0-----:R-:W-:-:S06]  /*37bb0*/  PRMT R32, RZ, 0x7610, R32 ;  /* 0x00007610ff207816 */ /* 0x001fcc0000000020 */
[----:B------:R-:W5:Y:S02]  /*37bc0*/  @!P3 LDG.E.U8 R32, desc[UR8][R10.64+0x98] ;  /* 0x000098080a20b981 */ /* 0x000f64000c1e1100 */
[----:B-----5:R-:W-:-:S04]  /*37bd0*/  LOP3.LUT R32, R32, 0xff, RZ, 0xc0, !PT ;  /* 0x000000ff20207812 */ /* 0x020fc800078ec0ff */
[----:B------:R-:W-:-:S05]  /*37be0*/  F2FP.F16.E4M3.UNPACK_B R32, R32 ;  /* 0x00000020ff20723e */ /* 0x000fca00020006ff */
[----:B------:R-:W-:-:S05]  /*37bf0*/  HADD2.F32 R32, -RZ, R32.H0_H0 ;  /* 0x20000020ff207230 */ /* 0x000fca0000004100 */
[----:B------:R-:W-:-:S04]  /*37c00*/  FMUL R32, R32, UR5 ;  /* 0x0000000520207c20 */ /* 0x000fc80008400000 */
[----:B----4-:R-:W-:Y:S01]  /*37c10*/  FFMA R32, R149, UR4, R32 ;  /* 0x0000000495207c23 */ /* 0x010fe20008000020 */
[----:B------:R-:W-:Y:S01]  /*37c20*/  LOP3.LUT R2, R2, 0xffffffef, RZ, 0xc0, !PT ;  /* 0xffffffef02027812 */ /* 0x000fe200078ec0ff */
[----:B------:R-:W4:Y:S03]  /*37c30*/  LDL.LU R149, [R1+0x894] ;  /* 0x0008940001957983 */ /* 0x000f260000300800 */
        /* <DEDUP_REMOVED lines=8> */
[----:B---3--:R-:W-:Y:S01]  /*37cc0*/  FFMA R32, R143, UR4, R32 ;  /* 0x000000048f207c23 */ /* 0x008fe20008000020 */
[----:B------:R-:W-:Y:S02]  /*37cd0*/  @P4 LOP3.LUT R2, R2, 0x10, RZ, 0xfc, !PT ;  /* 0x0000001002024812 */ /* 0x000fe400078efcff */
[----:B------:R-:W-:Y:S02]  /*37ce0*/  LOP3.LUT P3, RZ, R27, 0x8, RZ, 0xc0, !PT ;  /* 0x000000081bff7812 */ /* 0x000fe4000786c0ff */
[----:B------:R-:W-:Y:S01]  /*37cf0*/  PRMT R34, RZ, 0x7610, R34 ;  /* 0x00007610ff227816 */ /* 0x000fe20000000022 */
[----:B------:R-:W3:Y:S01]  /*37d00*/  LDL.LU R143, [R1+0x898] ;  /* 0x00089800018f7983 */ /* 0x000ee20000300800 */
[----:B------:R-:W-:-:S05]  /*37d10*/  F2FP.SATFINITE.E4M3.F32.PACK_AB_MERGE_C R32, RZ, R32, RZ ;  /* 0x00000020ff20723e */ /* 0x000fca00048070ff */
[----:B------:R0:W-:Y:S02]  /*37d20*/  @!P2 STG.E.U8 desc[UR8][R170.64+0x99], R32 ;  /* 0x00009920aa00a986 */ /* 0x0001e4000c101108 */
[----:B0-----:R-:W-:-:S06]  /*37d30*/  PRMT R32, RZ, 0x7610, R32 ;  /* 0x00007610ff207816 */ /* 0x001fcc0000000020 */
[----:B------:R-:W5:Y:S01]  /*37d40*/  @!P6 LDG.E.U8 R32, desc[UR8][R12.64+0x90] ;  /* 0x000090080c20e981 */ /* 0x000f62000c1e1100 */
[----:B------:R-:W-:Y:S02]  /*37d50*/  LOP3.LUT P4, RZ, R29, 0x4, RZ, 0xc0, !PT ;  /* 0x000000041dff7812 */ /* 0x000fe4000788c0ff */
        /* <DEDUP_REMOVED lines=16> */
[----:B------:R-:W-:Y:S01]  /*37e60*/  LOP3.LUT P6, RZ, R29, 0x2, RZ, 0xc0, !PT ;  /* 0x000000021dff7812 */ /* 0x000fe200078cc0ff */
[----:B------:R-:W4:Y:S03]  /*37e70*/  LDL.LU R149, [R1+0x8a0] ;  /* 0x0008a00001957983 */ /* 0x000f260000300800 */
        /* <DEDUP_REMOVED lines=15> */
[----:B0-----:R-:W-:Y:S01]  /*37f70*/  PRMT R34, RZ, 0x7610, R34 ;  /* 0x00007610ff227816 */ /* 0x001fe20000000022 */
[----:B------:R-:W0:Y:S05]  /*37f80*/  @!P2 LDC.64 R32, c[0x0][0x5c0] ;  /* 0x00017000ff20ab82 */ /* 0x000e2a0000000a00 */
        /* <DEDUP_REMOVED lines=19> */
[----:B------:R-:W-:Y:S02]  /*380c0*/  PRMT R34, RZ, 0x7610, R34 ;  /* 0x00007610ff227816 */ /* 0x000fe40000000022 */
[----:B------:R-:W-:Y:S01]  /*380d0*/  LOP3.LUT P2, RZ, R0, 0x80000, RZ, 0xc0, !PT ;  /* 0x0008000000ff7812 */ /* 0x000fe2000784c0ff */
[----:B------:R-:W4:Y:S01]  /*380e0*/  LDL.LU R149, [R1+0x8ac] ;  /* 0x0008ac0001957983 */ /* 0x000f220000300800 */
        /* <DEDUP_REMOVED lines=47> */
[----:B------:R-:W-:Y:S02]  /*383e0*/  PRMT R34, RZ, 0x7610, R34 ;  /* 0x00007610ff227816 */ /* 0x000fe40000000022 */
[----:B------:R-:W-:Y:S01]  /*383f0*/  LOP3.LUT P2, RZ, R0, 0x1000, RZ, 0xc0, !PT ;  /* 0x0000100000ff7812 */ /* 0x000fe2000784c0ff */
[----:B------:R-:W3:Y:S01]  /*38400*/  LDL.LU R143, [R1+0x8bc] ;  /* 0x0008bc00018f7983 */ /* 0x000ee20000300800 */
        /* <DEDUP_REMOVED lines=47> */
[----:B------:R-:W-:Y:S02]  /*38700*/  PRMT R34, RZ, 0x7610, R34 ;  /* 0x00007610ff227816 */ /* 0x000fe40000000022 */
[----:B------:R-:W-:Y:S01]  /*38710*/  LOP3.LUT P2, RZ, R0, 0x80, RZ, 0xc0, !PT ;  /* 0x0000008000ff7812 */ /* 0x000fe2000784c0ff */
[----:B------:R-:W2:Y:S01]  /*38720*/  LDL.LU R142, [R1+0x8cc] ;  /* 0x0008cc00018e7983 */ /* 0x000ea20000300800 */
        /* <DEDUP_REMOVED lines=8> */
[----:B----4-:R-:W-:-:S05]  /*387b0*/  FFMA R32, R149, UR4, R32 ;  /* 0x0000000495207c23 */ /* 0x010fca0008000020 */
[----:B------:R-:W-:-:S05]  /*387c0*/  F2FP.SATFINITE.E4M3.F32.PACK_AB_MERGE_C R32, RZ, R32, RZ ;  /* 0x00000020ff20723e */ /* 0x000fca00048070ff */
[----:B------:R0:W-:Y:S04]  /*387d0*/  @!P4 STG.E.U8 desc[UR8][R178.64+0x99], R32 ;  /* 0x00009920b200c986 */ /* 0x0001e8000c101108 */
        /* <DEDUP_REMOVED lines=8> */
[----:B---3--:R-:W-:Y:S02]  /*38860*/  FFMA R34, R143, UR4, R34 ;  /* 0x000000048f227c23 */ /* 0x008fe40008000022 */
[----:B------:R-:W3:Y:S04]  /*38870*/  LDL.LU R143, [R1+0x8d0] ;  /* 0x0008d000018f7983 */ /* 0x000ee80000300800 */
[----:B------:R-:W4:Y:S04]  /*38880*/  LDL.LU R149, [R1+0x8d4] ;  /* 0x0008d40001957983 */ /* 0x000f280000300800 */
[----:B------:R-:W5:Y:S01]  /*38890*/  LDL.LU R58, [R1+0x8d8] ;  /* 0x0008d800013a7983 */ /* 0x000f620000300800 */
[----:B------:R-:W-:-:S03]  /*388a0*/  F2FP.SATFINITE.E4M3.F32.PACK_AB_MERGE_C R34, RZ, R34, RZ ;  /* 0x00000022ff22723e */ /* 0x000fc600048070ff */
[----:B------:R-:W5:Y:S04]  /*388b0*/  LDL.LU.64 R146, [R1+0xc8] ;  /* 0x0000c80001927983 */ /* 0x000f680000300a00 */
[----:B------:R-:W5:Y:S04]  /*388c0*/  LDL.LU R148, [R1+0x8dc] ;  /* 0x0008dc0001947983 */ /* 0x000f680000300800 */
[----:B------:R0:W-:Y:S02]  /*388d0*/  @!P3 STG.E.U8 desc[UR8][R32.64+0x98], R34 ;  /* 0x000098222000b986 */ /* 0x0001e4000c101108 */
[----:B0-----:R-:W-:Y:S01]  /*388e0*/  PRMT R34, RZ, 0x7610, R34 ;  /* 0x00007610ff227816 */ /* 0x001fe20000000022 */
[----:B------:R-:W0:Y:S05]  /*388f0*/  @!P2 LDC.64 R32, c[0x0][0x5c0] ;  /* 0x00017000ff20ab82 */ /* 0x000e2a0000000a00 */
[----:B------:R-:W2:Y:S01]  /*38900*/  @!P2 LDG.E.U8 R34, desc[UR8][R18.64+0x99] ;  /* 0x000099081222a981 */ /* 0x000ea2000c1e1100 */
[----:B0-----:R-:W-:-:S05]  /*38910*/  @!P2 IADD3 R32, P5, R97, R32, RZ ;  /* 0x000000206120a210 */ /* 0x001fca0007fbe0ff */
[----:B------:R-:W-:Y:S01]  /*38920*/  @!P2 IMAD.X R33, R98, 0x1, R33, P5 ;  /* 0x000000016221a824 */ /* 0x000fe200028e0621 */
[----:B------:R-:W-:Y:S02]  /*38930*/  ISETP.LT.OR P5, PT, R24, 0x91, !P0 ;  /* 0x000000911800780c */ /* 0x000fe400047a1670 */
        /* <DEDUP_REMOVED lines=20> */
[----:B---3--:R-:W-:Y:S01]  /*38a80*/  FFMA R34, R143, UR4, R34 ;  /* 0x000000048f227c23 */ /* 0x008fe20008000022 */
[C---:B------:R-:W-:Y:S02]  /*38a90*/  LOP3.LUT P3, RZ, R29.reuse, 0x20000000, RZ, 0xc0, !PT ;  /* 0x200000001dff7812 */ /* 0x040fe4000786c0ff */
[----:B------:R-:W-:Y:S01]  /*38aa0*/  LOP3.LUT P2, RZ, R29, 0x4000000, RZ, 0xc0, !PT ;  /* 0x040000001dff7812 */ /* 0x000fe2000784c0ff */
[----:B------:R-:W2:Y:S01]  /*38ab0*/  LDL.LU.64 R142, [R1+0xc0] ;  /* 0x0000c000018e7983 */ /* 0x000ea20000300a00 */
        /* <DEDUP_REMOVED lines=9> */
[----:B------:R-:W3:Y:S01]  /*38b50*/  @!P5 LDG.E.U8 R34, desc[UR8][R20.64+0x91] ;  /* 0x000091081422d981 */ /* 0x000ee2000c1e1100 */
[----:B------:R-:W-:-:S05]  /*38b60*/  @!P5 IMAD R39, R5, 0x180, RZ ;  /* 0x000001800527d824 */ /* 0x000fca00078e02ff */
[----:B------:R-:W-:Y:S02]  /*38b70*/  @!P5 IADD3.X R33, R35, R33, R39, P6, !PT ;  /* 0x000000212321d210 */ /* 0x000fe400037fe427 */
        /* <DEDUP_REMOVED lines=75> */
[----:B------:R-:W-:Y:S02]  /*39030*/  ISETP.LT.OR P5, PT, R24, 0xa1, !P1 ;  /* 0x000000a11800780c */ /* 0x000fe40004fa1670 */
[----:B------:R-:W-:Y:S01]  /*39040*/  PRMT R34, RZ, 0x7610, R34 ;  /* 0x00007610ff227816 */ /* 0x000fe20000000022 */
[----:B------:R-:W4:Y:S01]  /*39050*/  LDL.LU R143, [R1+0x8f4] ;  /* 0x0008f400018f7983 */ /* 0x000f220000300800 */
[----:B------:R-:W-:-:S05]  /*39060*/  F2FP.SATFINITE.E4M3.F32.PACK_AB_MERGE_C R32, RZ, R32, RZ ;  /* 0x00000020ff20723e */ /* 0x000fca00048070ff */
[----:B-----5:R0:W-:Y:S02]  /*39070*/  @!P3 STG.E.U8 desc[UR8][R58.64+0x98], R32 ;  /* 0x000098203a00b986 */ /* 0x0201e4000c101108 */
[----:B0-----:R-:W-:-:S06]  /*39080*/  PRMT R32, RZ, 0x7610, R32 ;  /* 0x00007610ff207816 */ /* 0x001fcc0000000020 */
[----:B------:R-:W5:Y:S02]  /*39090*/  @!P2 LDG.E.U8 R32, desc[UR8][R22.64+0x99] ;  /* 0x000099081620a981 */ /* 0x000f64000c1e1100 */
        /* <DEDUP_REMOVED lines=105> */
[----:B------:R-:W-:Y:S02]  /*39730*/  LOP3.LUT P3, RZ, R0, 0x20000000, RZ, 0xc0, !PT ;  /* 0x2000000000ff7812 */ /* 0x000fe4000786c0ff */
[----:B------:R-:W-:Y:S01]  /*39740*/  PRMT R34, RZ, 0x7610, R34 ;  /* 0x00007610ff227816 */ /* 0x000fe20000000022 */
        /* <DEDUP_REMOVED lines=366> */
[----:B--2---:R-:W-:Y:S01]  /*3ae30*/  FFMA R32, R142, UR4, R32 ;  /* 0x000000048e207c23 */ /* 0x004fe20008000020 */
[----:B------:R-:W-:Y:S01]  /*3ae40*/  LOP3.LUT P3, RZ, R28, 0x100, RZ, 0xc0, !PT ;  /* 0x000001001cff7812 */ /* 0x000fe2000786c0ff */
[----:B------:R-:W2:Y:S04]  /*3ae50*/  LDL.LU R142, [R1+0x984] ;  /* 0x00098400018e7983 */ /* 0x000ea80000300800 */
[----:B------:R-:W4:Y:S04]  /*3ae60*/  LDL.LU R147, [R1+0x988] ;  /* 0x0009880001937983 */ /* 0x000f280000300800 */
[----:B------:R-:W5:Y:S01]  /*3ae70*/  LDL.LU.64 R148, [R1+0x20] ;  /* 0x0000200001947983 */ /* 0x000f620000300a00 */
[----:B------:R-:W-:-:S05]  /*3ae80*/  F2FP.SATFINITE.E4M3.F32.PACK_AB_MERGE_C R32, RZ, R32, RZ ;  /* 0x00000020ff20723e */ /* 0x000fca00048070ff */
[----:B------:R0:W-:Y:S04]  /*3ae90*/  @!P2 STG.E.U8 desc[UR8][R234.64+0xb1], R32 ;  /* 0x0000b120ea00a986 */ /* 0x0001e8000c101108 */
[----:B------:R-:W3:Y:S01]  /*3aea0*/  @!P5 LDG.E.U8 R34, desc[UR8][R8.64+0xb8] ;  /* 0x0000b8080822d981 */ /* 0x000ee2000c1e1100 */
[----:B0-----:R-:W0:Y:S02]  /*3aeb0*/  @!P5 LDC.64 R32, c[0x0][0x5c0] ;  /* 0x00017000ff20db82 */ /* 0x001e240000000a00 */
[----:B0-----:R-:W-:-:S05]  /*3aec0*/  @!P5 IADD3 R32, P6, R6, R32, RZ ;  /* 0x000000200620d210 */ /* 0x001fca0007fde0ff */
[----:B------:R-:W-:Y:S01]  /*3aed0*/  @!P5 IMAD.X R33, R25, 0x1, R33, P6 ;  /* 0x000000011921d824 */ /* 0x000fe200030e0621 */
[----:B------:R-:W-:Y:S02]  /*3aee0*/  LOP3.LUT P2, RZ, R28, 0x10, RZ, 0xc0, !PT ;  /* 0x000000101cff7812 */ /* 0x000fe4000784c0ff */
[----:B---3--:R-:W-:-:S04]  /*3aef0*/  LOP3.LUT R34, R34, 0xff, RZ, 0xc0, !PT ;  /* 0x000000ff22227812 */ /* 0x008fc800078ec0ff */
[----:B------:R-:W-:-:S05]  /*3af00*/  F2FP.F16.E4M3.UNPACK_B R34, R34 ;  /* 0x00000022ff22723e */ /* 0x000fca00020006ff */
[----:B------:R-:W-:-:S05]  /*3af10*/  HADD2.F32 R34, -RZ, R34.H0_H0 ;  /* 0x20000022ff227230 */ /* 0x000fca0000004100 */
[----:B------:R-:W-:-:S04]  /*3af20*/  FMUL R34, R34, UR5 ;  /* 0x0000000522227c20 */ /* 0x000fc80008400000 */
[----:B------:R-:W-:Y:S02]  /*3af30*/  FFMA R34, R143, UR4, R34 ;  /* 0x000000048f227c23 */ /* 0x000fe40008000022 */
[----:B------:R-:W3:Y:S04]  /*3af40*/  LDL.LU R143, [R1+0x98c] ;  /* 0x00098c00018f7983 */ /* 0x000ee80000300800 */
[----:B------:R-:W3:Y:S01]  /*3af50*/  LDL.LU.64 R162, [R1+0x18] ;  /* 0x0000180001a27983 */ /* 0x000ee20000300a00 */
[----:B------:R-:W-:-:S05]  /*3af60*/  F2FP.SATFINITE.E4M3.F32.PACK_AB_MERGE_C R34, RZ, R34, RZ ;  /* 0x00000022ff22723e */ /* 0x000fca00048070ff */
[----:B------:R0:W-:Y:S01]  /*3af70*/  @!P5 STG.E.U8 desc[UR8][R32.64+0xb8], R34 ;  /* 0x0000b8222000d986 */ /* 0x0001e2000c101108 */
[----:B------:R-:W-:-:S13]  /*3af80*/  ISETP.LT.OR P5, PT, R24, 0xba, !P1 ;  /* 0x000000ba1800780c */ /* 0x000fda0004fa1670 */
[----:B0-----:R-:W0:Y:S02]  /*3af90*/  @!P5 LDC.64 R32, c[0x0][0x5c0] ;  /* 0x00017000ff20db82 */ /* 0x001e240000000a00 */
[----:B0-----:R-:W-:-:S05]  /*3afa0*/  @!P5 IADD3 R32, P6, R6, R32, RZ ;  /* 0x000000200620d210 */ /* 0x001fca0007fde0ff */
[----:B------:R-:W-:Y:S01]  /*3afb0*/  @!P5 IMAD.X R33, R25, 0x1, R33, P6 ;  /* 0x000000011921d824 */ /* 0x000fe200030e0621 */
[----:B------:R-:W-:Y:S02]  /*3afc0*/  LOP3.LUT P6, RZ, R28, 0x4, RZ, 0xc0, !PT ;  /* 0x000000041cff7812 */ /* 0x000fe400078cc0ff */
[----:B------:R-:W-:-:S06]  /*3afd0*/  PRMT R28, RZ, 0x7610, R28 ;  /* 0x00007610ff1c7816 */ /* 0x000fcc000000001c */
[----:B------:R-:W2:Y:S02]  /*3afe0*/  @!P5 LDG.E.U8 R28, desc[UR8][R8.64+0xb9] ;  /* 0x0000b908081cd981 */ /* 0x000ea4000c1e1100 */
[----:B--2---:R-:W-:-:S04]  /*3aff0*/  LOP3.LUT R28, R28, 0xff, RZ, 0xc0, !PT ;  /* 0x000000ff1c1c7812 */ /* 0x004fc800078ec0ff */
[----:B------:R-:W-:-:S05]  /*3b000*/  F2FP.F16.E4M3.UNPACK_B R28, R28 ;  /* 0x0000001cff1c723e */ /* 0x000fca00020006ff */
[----:B------:R-:W-:-:S05]  /*3b010*/  HADD2.F32 R28, -RZ, R28.H0_H0 ;  /* 0x2000001cff1c7230 */ /* 0x000fca0000004100 */
[----:B------:R-:W-:-:S04]  /*3b020*/  FMUL R28, R28, UR5 ;  /* 0x000000051c1c7c20 */ /* 0x000fc80008400000 */
[----:B------:R-:W-:Y:S02]  /*3b030*/  FFMA R28, R142, UR4, R28 ;  /* 0x000000048e1c7c23 */ /* 0x000fe4000800001c */
[----:B------:R-:W2:Y:S04]  /*3b040*/  LDL.LU R142, [R1+0x990] ;  /* 0x00099000018e7983 */ /* 0x000ea80000300800 */
[----:B------:R-:W2:Y:S01]  /*3b050*/  LDL.LU.64 R58, [R1+0x8] ;  /* 0x00000800013a7983 */ /* 0x000ea20000300a00 */
        /* <DEDUP_REMOVED lines=9> */
[----:B------:R-:W-:Y:S01]  /*3b0f0*/  LOP3.LUT P4, RZ, R30, 0x40000000, RZ, 0xc0, !PT ;  /* 0x400000001eff7812 */ /* 0x000fe2000788c0ff */
[----:B------:R-:W4:Y:S03]  /*3b100*/  LDL.LU R147, [R1+0x994] ;  /* 0x0009940001937983 */ /* 0x000f260000300800 */
[----:B------:R-:W-:-:S05]  /*3b110*/  F2FP.SATFINITE.E4M3.F32.PACK_AB_MERGE_C R28, RZ, R28, RZ ;  /* 0x0000001cff1c723e */ /* 0x000fca00048070ff */
[----:B-----5:R0:W-:Y:S02]  /*3b120*/  @!P3 STG.E.U8 desc[UR8][R148.64+0xb8], R28 ;  /* 0x0000b81c9400b986 */ /* 0x0201e4000c101108 */
[----:B0-----:R-:W-:Y:S02]  /*3b130*/  PRMT R28, RZ, 0x7610, R28 ;  /* 0x00007610ff1c7816 */ /* 0x001fe4000000001c */
[----:B------:R-:W5:Y:S04]  /*3b140*/  LDL.LU.64 R148, [R1] ;  /* 0x0000000001947983 */ /* 0x000f680000300a00 */
[----:B------:R-:W3:Y:S02]  /*3b150*/  @!P2 LDG.E.U8 R28, desc[UR8][R10.64+0xb9] ;  /* 0x0000b9080a1ca981 */ /* 0x000ee4000c1e1100 */
[----:B---3--:R-:W-:-:S04]  /*3b160*/  LOP3.LUT R28, R28, 0xff, RZ, 0xc0, !PT ;  /* 0x000000ff1c1c7812 */ /* 0x008fc800078ec0ff */
[----:B------:R-:W-:-:S05]  /*3b170*/  F2FP.F16.E4M3.UNPACK_B R28, R28 ;  /* 0x0000001cff1c723e */ /* 0x000fca00020006ff */
[----:B------:R-:W-:-:S05]  /*3b180*/  HADD2.F32 R28, -RZ, R28.H0_H0 ;  /* 0x2000001cff1c7230 */ /* 0x000fca0000004100 */
[----:B------:R-:W-:-:S04]  /*3b190*/  FMUL R28, R28, UR5 ;  /* 0x000000051c1c7c20 */ /* 0x000fc80008400000 */
[----:B------:R-:W-:Y:S01]  /*3b1a0*/  FFMA R28, R143, UR4, R28 ;  /* 0x000000048f1c7c23 */ /* 0x000fe2000800001c */
[----:B------:R-:W-:Y:S01]  /*3b1b0*/  LOP3.LUT P3, RZ, R27, 0x4, RZ, 0xc0, !PT ;  /* 0x000000041bff7812 */ /* 0x000fe2000786c0ff */
[----:B------:R-:W3:Y:S03]  /*3b1c0*/  LDL.LU R143, [R1+0x998] ;  /* 0x00099800018f7983 */ /* 0x000ee60000300800 */
[----:B------:R-:W-:-:S05]  /*3b1d0*/  F2FP.SATFINITE.E4M3.F32.PACK_AB_MERGE_C R28, RZ, R28, RZ ;  /* 0x0000001cff1c723e */ /* 0x000fca00048070ff */
[----:B------:R0:W-:Y:S04]  /*3b1e0*/  @!P2 STG.E.U8 desc[UR8][R162.64+0xb9], R28 ;  /* 0x0000b91ca200a986 */ /* 0x0001e8000c101108 */
[----:B------:R-:W1:Y:S01]  /*3b1f0*/  @!P3 LDC.64 R32, c[0x0][0x5c0] ;  /* 0x00017000ff20bb82 */ /* 0x000e620000000a00 */
[----:B0-----:R-:W-:-:S06]  /*3b200*/  PRMT R28, RZ, 0x7610, R28 ;  /* 0x00007610ff1c7816 */ /* 0x001fcc000000001c */
[----:B------:R-:W2:Y:S02]  /*3b210*/  @!P6 LDG.E.U8 R28, desc[UR8][R12.64+0xb0] ;  /* 0x0000b0080c1ce981 */ /* 0x000ea4000c1e1100 */
[----:B--2---:R-:W-:-:S04]  /*3b220*/  LOP3.LUT R28, R28, 0xff, RZ, 0xc0, !PT ;  /* 0x000000ff1c1c7812 */ /* 0x004fc800078ec0ff */
[----:B------:R-:W-:-:S05]  /*3b230*/  F2FP.F16.E4M3.UNPACK_B R28, R28 ;  /* 0x0000001cff1c723e */ /* 0x000fca00020006ff */
[----:B------:R-:W-:-:S05]  /*3b240*/  HADD2.F32 R28, -RZ, R28.H0_H0 ;  /* 0x2000001cff1c7230 */ /* 0x000fca0000004100 */
[----:B------:R-:W-:-:S04]  /*3b250*/  FMUL R28, R28, UR5 ;  /* 0x000000051c1c7c20 */ /* 0x000fc80008400000 */
[----:B------:R-:W-:Y:S01]  /*3b260*/  FFMA R28, R142, UR4, R28 ;  /* 0x000000048e1c7c23 */ /* 0x000fe2000800001c */
[----:B-1----:R-:W-:Y:S02]  /*3b270*/  @!P3 IADD3 R32, P5, R226, R32, RZ ;  /* 0x00000020e220b210 */ /* 0x002fe40007fbe0ff */
[----:B------:R-:W-:Y:S01]  /*3b280*/  LOP3.LUT P2, RZ, R0, 0x2000000, RZ, 0xc0, !PT ;  /* 0x0200000000ff7812 */ /* 0x000fe2000784c0ff */
[----:B------:R-:W2:Y:S04]  /*3b290*/  LDL.LU R142, [R1+0x99c] ;  /* 0x00099c00018e7983 */ /* 0x000ea80000300800 */
[----:B------:R-:W2:Y:S01]  /*3b2a0*/  LDL.LU R226, [R1+0xc20] ;  /* 0x000c200001e27983 */ /* 0x000ea20000300800 */
        /* <DEDUP_REMOVED lines=10> */
[----:B-----5:R0:W-:Y:S02]  /*3b350*/  @!P4 STG.E.U8 desc[UR8][R148.64+0xb1], R28 ;  /* 0x0000b11c9400c986 */ /* 0x0201e4000c101108 */
[----:B0-----:R-:W-:-:S06]  /*3b360*/  PRMT R28, RZ, 0x7610, R28 ;  /* 0x00007610ff1c7816 */ /* 0x001fcc000000001c */
[----:B------:R-:W4:Y:S01]  /*3b370*/  @!P3 LDG.E.U8 R28, desc[UR8][R14.64+0xb0] ;  /* 0x0000b0080e1cb981 */ /* 0x000f22000c1e1100 */
[----:B------:R-:W-:Y:S01]  /*3b380*/  @!P3 IMAD.X R33, R227, 0x1, R33, P5 ;  /* 0x00000001e321b824 */ /* 0x000fe200028e0621 */
[----:B------:R-:W-:Y:S02]  /*3b390*/  LOP3.LUT P6, RZ, R30, 0x20000000, RZ, 0xc0, !PT ;  /* 0x200000001eff7812 */ /* 0x000fe400078cc0ff */
[----:B------:R-:W5:Y:S04]  /*3b3a0*/  LDL.LU R227, [R1+0xc1c] ;  /* 0x000c1c0001e37983 */ /* 0x000f680000300800 */
[----:B------:R-:W5:Y:S04]  /*3b3b0*/  LDL.LU R58, [R1+0x9a0] ;  /* 0x0009a000013a7983 */ /* 0x000f680000300800 */
[----:B------:R-:W5:Y:S01]  /*3b3c0*/  LDL.LU.64 R148, [R1+0x28] ;  /* 0x0000280001947983 */ /* 0x000f620000300a00 */
[----:B----4-:R-:W-:-:S04]  /*3b3d0*/  LOP3.LUT R28, R28, 0xff, RZ, 0xc0, !PT ;  /* 0x000000ff1c1c7812 */ /* 0x010fc800078ec0ff */
[----:B------:R-:W-:-:S05]  /*3b3e0*/  F2FP.F16.E4M3.UNPACK_B R28, R28 ;  /* 0x0000001cff1c723e */ /* 0x000fca00020006ff */
[----:B------:R-:W-:-:S05]  /*3b3f0*/  HADD2.F32 R28, -RZ, R28.H0_H0 ;  /* 0x2000001cff1c7230 */ /* 0x000fca0000004100 */
[----:B------:R-:W-:-:S04]  /*3b400*/  FMUL R28, R28, UR5 ;  /* 0x000000051c1c7c20 */ /* 0x000fc80008400000 */
[----:B---3--:R-:W-:Y:S01]  /*3b410*/  FFMA R28, R143, UR4, R28 ;  /* 0x000000048f1c7c23 */ /* 0x008fe2000800001c */
[----:B------:R-:W-:Y:S01]  /*3b420*/  LOP3.LUT P4, RZ, R30, 0x4000000, RZ, 0xc0, !PT ;  /* 0x040000001eff7812 */ /* 0x000fe2000788c0ff */
[----:B------:R-:W3:Y:S04]  /*3b430*/  LDL.LU R143, [R1+0x9a4] ;  /* 0x0009a400018f7983 */ /* 0x000ee80000300800 */
[----:B------:R-:W4:Y:S01]  /*3b440*/  LDL.LU.64 R146, [R1+0x10] ;  /* 0x0000100001927983 */ /* 0x000f220000300a00 */
[----:B------:R-:W-:-:S05]  /*3b450*/  F2FP.SATFINITE.E4M3.F32.PACK_AB_MERGE_C R28, RZ, R28, RZ ;  /* 0x0000001cff1c723e */ /* 0x000fca00048070ff */
[----:B------:R0:W-:Y:S02]  /*3b460*/  @!P3 STG.E.U8 desc[UR8][R32.64+0xb0], R28 ;  /* 0x0000b01c2000b986 */ /* 0x0001e4000c101108 */
[----:B0-----:R-:W-:Y:S01]  /*3b470*/  PRMT R28, RZ, 0x7610, R28 ;  /* 0x00007610ff1c7816 */ /* 0x001fe2000000001c */
[----:B------:R-:W0:Y:S05]  /*3b480*/  @!P2 LDC.64 R32, c[0x0][0x5c0] ;  /* 0x00017000ff20ab82 */ /* 0x000e2a0000000a00 */
[----:B------:R-:W2:Y:S01]  /*3b490*/  @!P2 LDG.E.U8 R28, desc[UR8][R14.64+0xb1] ;  /* 0x0000b1080e1ca981 */ /* 0x000ea2000c1e1100 */
[----:B0-----:R-:W-:-:S05]  /*3b4a0*/  @!P2 IADD3 R32, P5, R123, R32, RZ ;  /* 0x000000207b20a210 */ /* 0x001fca0007fbe0ff */
        /* <DEDUP_REMOVED lines=9> */
[----:B------:R0:W-:Y:S02]  /*3b540*/  @!P2 STG.E.U8 desc[UR8][R32.64+0xb1], R28 ;  /* 0x0000b11c2000a986 */ /* 0x0001e4000c101108 */
[----:B0-----:R-:W-:Y:S02]  /*3b550*/  PRMT R28, RZ, 0x7610, R28 ;  /* 0x00007610ff1c7816 */ /* 0x001fe4000000001c */
[----:B------:R-:W0:Y:S04]  /*3b560*/  @!P3 LDC.64 R32, c[0x0][0x5c0] ;  /* 0x00017000ff20bb82 */ /* 0x000e280000000a00 */
[----:B------:R-:W5:Y:S02]  /*3b570*/  @!P6 LDG.E.U8 R28, desc[UR8][R12.64+0xb8] ;  /* 0x0000b8080c1ce981 */ /* 0x000f64000c1e1100 */
[----:B-----5:R-:W-:-:S04]  /*3b580*/  LOP3.LUT R28, R28, 0xff, RZ, 0xc0, !PT ;  /* 0x000000ff1c1c7812 */ /* 0x020fc800078ec0ff */
[----:B------:R-:W-:-:S05]  /*3b590*/  F2FP.F16.E4M3.UNPACK_B R28, R28 ;  /* 0x0000001cff1c723e */ /* 0x000fca00020006ff */
[----:B------:R-:W-:-:S05]  /*3b5a0*/  HADD2.F32 R28, -RZ, R28.H0_H0 ;  /* 0x2000001cff1c7230 */ /* 0x000fca0000004100 */
[----:B------:R-:W-:-:S04]  /*3b5b0*/  FMUL R28, R28, UR5 ;  /* 0x000000051c1c7c20 */ /* 0x000fc80008400000 */
[----:B------:R-:W-:-:S05]  /*3b5c0*/  FFMA R28, R58, UR4, R28 ;  /* 0x000000043a1c7c23 */ /* 0x000fca000800001c */
[----:B------:R-:W-:-:S05]  /*3b5d0*/  F2FP.SATFINITE.E4M3.F32.PACK_AB_MERGE_C R28, RZ, R28, RZ ;  /* 0x0000001cff1c723e */ /* 0x000fca00048070ff */
[----:B------:R1:W-:Y:S02]  /*3b5e0*/  @!P6 STG.E.U8 desc[UR8][R148.64+0xb8], R28 ;  /* 0x0000b81c9400e986 */ /* 0x0003e4000c101108 */
[----:B-1----:R-:W-:Y:S02]  /*3b5f0*/  PRMT R28, RZ, 0x7610, R28 ;  /* 0x00007610ff1c7816 */ /* 0x002fe4000000001c */
[----:B0-----:R-:W-:Y:S02]  /*3b600*/  @!P3 IADD3 R32, P5, R232, R32, RZ ;  /* 0x00000020e820b210 */ /* 0x001fe40007fbe0ff */
[----:B------:R-:W-:Y:S01]  /*3b610*/  LOP3.LUT P2, RZ, R0, 0x100000, RZ, 0xc0, !PT ;  /* 0x0010000000ff7812 */ /* 0x000fe2000784c0ff */
[----:B------:R-:W5:Y:S04]  /*3b620*/  LDL.LU R149, [R1+0x9ac] ;  /* 0x0009ac0001957983 */ /* 0x000f680000300800 */
[----:B------:R-:W3:Y:S01]  /*3b630*/  @!P4 LDG.E.U8 R28, desc[UR8][R12.64+0xb9] ;  /* 0x0000b9080c1cc981 */ /* 0x000ee2000c1e1100 */
[----:B------:R-:W-:Y:S01]  /*3b640*/  LOP3.LUT P6, RZ, R30, 0x1000000, RZ, 0xc0, !PT ;  /* 0x010000001eff7812 */ /* 0x000fe200078cc0ff */
[----:B------:R-:W-:-:S02]  /*3b650*/  @!P3 IMAD.X R33, R233, 0x1, R33, P5 ;  /* 0x00000001e921b824 */ /* 0x000fc400028e0621 */
[----:B------:R-:W5:Y:S04]  /*3b660*/  LDL.LU R232, [R1+0xc18] ;  /* 0x000c180001e87983 */ /* 0x000f680000300800 */
[----:B------:R-:W5:Y:S01]  /*3b670*/  LDL.LU R233, [R1+0xc14] ;  /* 0x000c140001e97983 */ /* 0x000f620000300800 */
[----:B---3--:R-:W-:-:S04]  /*3b680*/  LOP3.LUT R28, R28, 0xff, RZ, 0xc0, !PT ;  /* 0x000000ff1c1c7812 */ /* 0x008fc800078ec0ff */
[----:B------:R-:W-:-:S05]  /*3b690*/  F2FP.F16.E4M3.UNPACK_B R28, R28 ;  /* 0x0000001cff1c723e */ /* 0x000fca00020006ff */
[----:B------:R-:W-:-:S05]  /*3b6a0*/  HADD2.F32 R28, -RZ, R28.H0_H0 ;  /* 0x2000001cff1c7230 */ /* 0x000fca0000004100 */
[----:B------:R-:W-:-:S04]  /*3b6b0*/  FMUL R28, R28, UR5 ;  /* 0x000000051c1c7c20 */ /* 0x000fc80008400000 */
[----:B------:R-:W-:Y:S02]  /*3b6c0*/  FFMA R28, R143, UR4, R28 ;  /* 0x000000048f1c7c23 */ /* 0x000fe4000800001c */
[----:B------:R-:W3:Y:S03]  /*3b6d0*/  LDL.LU R143, [R1+0x9b0] ;  /* 0x0009b000018f7983 */ /* 0x000ee60000300800 */
[----:B------:R-:W-:-:S05]  /*3b6e0*/  F2FP.SATFINITE.E4M3.F32.PACK_AB_MERGE_C R28, RZ, R28, RZ ;  /* 0x0000001cff1c723e */ /* 0x000fca00048070ff */
[----:B----4-:R0:W-:Y:S02]  /*3b6f0*/  @!P4 STG.E.U8 desc[UR8][R146.64+0xb9], R28 ;  /* 0x0000b91c9200c986 */ /* 0x0101e4000c101108 */
[----:B0-----:R-:W-:-:S06]  /*3b700*/  PRMT R28, RZ, 0x7610, R28 ;  /* 0x00007610ff1c7816 */ /* 0x001fcc000000001c */
[----:B------:R-:W4:Y:S02]  /*3b710*/  @!P3 LDG.E.U8 R28, desc[UR8][R14.64+0xb8] ;  /* 0x0000b8080e1cb981 */ /* 0x000f24000c1e1100 */
        /* <DEDUP_REMOVED lines=11> */
[----:B------:R-:W4:Y:S01]  /*3b7d0*/  @!P2 LDG.E.U8 R28, desc[UR8][R14.64+0xb9] ;  /* 0x0000b9080e1ca981 */ /* 0x000f22000c1e1100 */
[----:B0-----:R-:W-:-:S05]  /*3b7e0*/  @!P2 IADD3 R32, P5, R132, R32, RZ ;  /* 0x000000208420a210 */ /* 0x001fca0007fbe0ff */
[----:B------:R-:W-:Y:S01]  /*3b7f0*/  @!P2 IMAD.X R33, R133, 0x1, R33, P5 ;  /* 0x000000018521a824 */ /* 0x000fe200028e0621 */
[----:B----4-:R-:W-:-:S04]  /*3b800*/  LOP3.LUT R28, R28, 0xff, RZ, 0xc0, !PT ;  /* 0x000000ff1c1c7812 */ /* 0x010fc800078ec0ff */
[----:B------:R-:W-:-:S05]  /*3b810*/  F2FP.F16.E4M3.UNPACK_B R28, R28 ;  /* 0x0000001cff1c723e */ /* 0x000fca00020006ff */
[----:B------:R-:W-:-:S05]  /*3b820*/  HADD2.F32 R28, -RZ, R28.H0_H0 ;  /* 0x2000001cff1c7230 */ /* 0x000fca0000004100 */
[----:B------:R-:W-:-:S04]  /*3b830*/  FMUL R28, R28, UR5 ;  /* 0x000000051c1c7c20 */ /* 0x000fc80008400000 */
[----:B-----5:R-:W-:Y:S01]  /*3b840*/  FFMA R28, R149, UR4, R28 ;  /* 0x00000004951c7c23 */ /* 0x020fe2000800001c */
[----:B------:R-:W-:Y:S01]  /*3b850*/  LOP3.LUT P3, RZ, R0, 0x20000, RZ, 0xc0, !PT ;  /* 0x0002000000ff7812 */ /* 0x000fe2000786c0ff */
[----:B------:R-:W4:Y:S03]  /*3b860*/  LDL.LU R149, [R1+0x9b8] ;  /* 0x0009b80001957983 */ /* 0x000f260000300800 */
        /* <DEDUP_REMOVED lines=9> */
[----:B---3--:R-:W-:Y:S01]  /*3b900*/  FFMA R28, R143, UR4, R28 ;  /* 0x000000048f1c7c23 */ /* 0x008fe2000800001c */
[----:B0-----:R-:W-:Y:S02]  /*3b910*/  @!P3 IADD3 R32, P5, R222, R32, RZ ;  /* 0x00000020de20b210 */ /* 0x001fe40007fbe0ff */
[----:B------:R-:W-:Y:S01]  /*3b920*/  LOP3.LUT P2, RZ, R0, 0x10000, RZ, 0xc0, !PT ;  /* 0x0001000000ff7812 */ /* 0x000fe2000784c0ff */
[----:B------:R-:W3:Y:S04]  /*3b930*/  LDL.LU R143, [R1+0x9bc] ;  /* 0x0009bc00018f7983 */ /* 0x000ee80000300800 */
[----:B------:R-:W5:Y:S01]  /*3b940*/  LDL.LU R222, [R1+0xc10] ;  /* 0x000c100001de7983 */ /* 0x000f620000300800 */
[----:B------:R-:W-:-:S05]  /*3b950*/  F2FP.SATFINITE.E4M3.F32.PACK_AB_MERGE_C R28, RZ, R28, RZ ;  /* 0x0000001cff1c723e */ /* 0x000fca00048070ff */
[----:B------:R0:W-:Y:S02]  /*3b960*/  @!P6 STG.E.U8 desc[UR8][R232.64+0xb0], R28 ;  /* 0x0000b01ce800e986 */ /* 0x0001e4000c101108 */
[----:B0-----:R-:W-:-:S06]  /*3b970*/  PRMT R28, RZ, 0x7610, R28 ;  /* 0x00007610ff1c7816 */ /* 0x001fcc000000001c */
[----:B------:R-:W2:Y:S02]  /*3b980*/  @!P4 LDG.E.U8 R28, desc[UR8][R16.64+0xb1] ;  /* 0x0000b108101cc981 */ /* 0x000ea4000c1e1100 */
        /* <DEDUP_REMOVED lines=9> */
[----:B------:R-:W-:Y:S01]  /*3ba20*/  @!P3 IMAD.X R33, R223, 0x1, R33, P5 ;  /* 0x00000001df21b824 */ /* 0x000fe200028e0621 */
[----:B------:R-:W-:Y:S02]  /*3ba30*/  LOP3.LUT P6, RZ, R30, 0x80000, RZ, 0xc0, !PT ;  /* 0x000800001eff7812 */ /* 0x000fe400078cc0ff */
[----:B------:R-:W5:Y:S04]  /*3ba40*/  LDL.LU R223, [R1+0xc0c] ;  /* 0x000c0c0001df7983 */ /* 0x000f680000300800 */
[----:B------:R-:W5:Y:S01]  /*3ba50*/  LDL.LU R142, [R1+0x9c0] ;  /* 0x0009c000018e7983 */ /* 0x000f620000300800 */
        /* <DEDUP_REMOVED lines=8> */
[----:B0-----:R-:W-:Y:S01]  /*3bae0*/  PRMT R28, RZ, 0x7610, R28 ;  /* 0x00007610ff1c7816 */ /* 0x001fe2000000001c */
[----:B------:R-:W0:Y:S05]  /*3baf0*/  @!P2 LDC.64 R32, c[0x0][0x5c0] ;  /* 0x00017000ff20ab82 */ /* 0x000e2a0000000a00 */
[----:B------:R-:W4:Y:S01]  /*3bb00*/  @!P2 LDG.E.U8 R28, desc[UR8][R18.64+0xb1] ;  /* 0x0000b108121ca981 */ /* 0x000f22000c1e1100 */
[----:B0-----:R-:W-:-:S03]  /*3bb10*/  @!P2 IADD3 R32, P5, R224, R32, RZ ;  /* 0x00000020e020a210 */ /* 0x001fc60007fbe0ff */
[----:B------:R-:W2:Y:S02]  /*3bb20*/  LDL.LU R224, [R1+0xc08] ;  /* 0x000c080001e07983 */ /* 0x000ea40000300800 */
[----:B------:R-:W-:Y:S02]  /*3bb30*/  @!P2 IMAD.X R33, R225, 0x1, R33, P5 ;  /* 0x00000001e121a824 */ /* 0x000fe400028e0621 */
[----:B------:R-:W2:Y:S01]  /*3bb40*/  LDL.LU R225, [R1+0xc04] ;  /* 0x000c040001e17983 */ /* 0x000ea20000300800 */
[----:B----4-:R-:W-:-:S04]  /*3bb50*/  LOP3.LUT R28, R28, 0xff, RZ, 0xc0, !PT ;  /* 0x000000ff1c1c7812 */ /* 0x010fc800078ec0ff */
[----:B------:R-:W-:-:S05]  /*3bb60*/  F2FP.F16.E4M3.UNPACK_B R28, R28 ;  /* 0x0000001cff1c723e */ /* 0x000fca00020006ff */
[----:B------:R-:W-:-:S05]  /*3bb70*/  HADD2.F32 R28, -RZ, R28.H0_H0 ;  /* 0x2000001cff1c7230 */ /* 0x000fca0000004100 */
[----:B------:R-:W-:-:S04]  /*3bb80*/  FMUL R28, R28, UR5 ;  /* 0x000000051c1c7c20 */ /* 0x000fc80008400000 */
[----:B---3--:R-:W-:Y:S01]  /*3bb90*/  FFMA R28, R143, UR4, R28 ;  /* 0x000000048f1c7c23 */ /* 0x008fe2000800001c */
[----:B------:R-:W-:Y:S02]  /*3bba0*/  LOP3.LUT P4, RZ, R30, 0x40000, RZ, 0xc0, !PT ;  /* 0x000400001eff7812 */ /* 0x000fe4000788c0ff */
[----:B------:R-:W-:Y:S01]  /*3bbb0*/  LOP3.LUT P3, RZ, R0, 0x8000, RZ, 0xc0, !PT ;  /* 0x0000800000ff7812 */ /* 0x000fe2000786c0ff */
[----:B------:R-:W3:Y:S01]  /*3bbc0*/  LDL.LU R143, [R1+0x9c8] ;  /* 0x0009c800018f7983 */ /* 0x000ee20000300800 */
[----:B------:R-:W-:-:S05]  /*3bbd0*/  F2FP.SATFINITE.E4M3.F32.PACK_AB_MERGE_C R28, RZ, R28, RZ ;  /* 0x0000001cff1c723e */ /* 0x000fca00048070ff */
[----:B------:R0:W-:Y:S02]  /*3bbe0*/  @!P2 STG.E.U8 desc[UR8][R32.64+0xb1], R28 ;  /* 0x0000b11c2000a986 */ /* 0x0001e4000c101108 */
[----:B0-----:R-:W-:-:S04]  /*3bbf0*/  PRMT R28, RZ, 0x7610, R28 ;  /* 0x00007610ff1c7816 */ /* 0x001fc8000000001c */
[----:B------:R-:W0:Y:S02]  /*3bc00*/  @!P3 LDC.64 R32, c[0x0][0x5c0] ;  /* 0x00017000ff20bb82 */ /* 0x000e240000000a00 */
[----:B------:R-:W4:Y:S02]  /*3bc10*/  @!P6 LDG.E.U8 R28, desc[UR8][R16.64+0xb8] ;  /* 0x0000b808101ce981 */ /* 0x000f24000c1e1100 */
[----:B----4-:R-:W-:-:S04]  /*3bc20*/  LOP3.LUT R28, R28, 0xff, RZ, 0xc0, !PT ;  /* 0x000000ff1c1c7812 */ /* 0x010fc800078ec0ff */
[----:B------:R-:W-:-:S05]  /*3bc30*/  F2FP.F16.E4M3.UNPACK_B R28, R28 ;  /* 0x0000001cff1c723e */ /* 0x000fca00020006ff */
[----:B------:R-:W-:-:S05]  /*3bc40*/  HADD2.F32 R28, -RZ, R28.H0_H0 ;  /* 0x2000001cff1c7230 */ /* 0x000fca0000004100 */
[----:B------:R-:W-:-:S04]  /*3bc50*/  FMUL R28, R28, UR5 ;  /* 0x000000051c1c7c20 */ /* 0x000fc80008400000 */
[----:B-----5:R-:W-:Y:S01]  /*3bc60*/  FFMA R28, R142, UR4, R28 ;  /* 0x000000048e1c7c23 */ /* 0x020fe2000800001c */
[----:B0-----:R-:W-:Y:S02]  /*3bc70*/  @!P3 IADD3 R32, P5, R229, R32, RZ ;  /* 0x00000020e520b210 */ /* 0x001fe40007fbe0ff */
[----:B------:R-:W-:Y:S01]  /*3bc80*/  LOP3.LUT P2, RZ, R0, 0x2000, RZ, 0xc0, !PT ;  /* 0x0000200000ff7812 */ /* 0x000fe2000784c0ff */
[----:B------:R-:W4:Y:S04]  /*3bc90*/  LDL.LU R142, [R1+0x9cc] ;  /* 0x0009cc00018e7983 */ /* 0x000f280000300800 */
[----:B------:R-:W5:Y:S01]  /*3bca0*/  LDL.LU R229, [R1+0xc00] ;  /* 0x000c000001e57983 */ /* 0x000f620000300800 */
[----:B------:R-:W-:-:S05]  /*3bcb0*/  F2FP.SATFINITE.E4M3.F32.PACK_AB_MERGE_C R28, RZ, R28, RZ ;  /* 0x0000001cff1c723e */ /* 0x000fca00048070ff */
[----:B--2---:R0:W-:Y:S02]  /*3bcc0*/  @!P6 STG.E.U8 desc[UR8][R224.64+0xb8], R28 ;  /* 0x0000b81ce000e986 */ /* 0x0041e4000c101108 */
        /* <DEDUP_REMOVED lines=11> */
[----:B------:R-:W-:-:S03]  /*3bd80*/  @!P3 IMAD.X R33, R230, 0x1, R33, P5 ;  /* 0x00000001e621b824 */ /* 0x000fc600028e0621 */
[----:B------:R-:W5:Y:S01]  /*3bd90*/  LDL.LU R230, [R1+0xbfc] ;  /* 0x000bfc0001e67983 */ /* 0x000f620000300800 */
        /* <DEDUP_REMOVED lines=8> */
[----:B0-----:R-:W-:Y:S01]  /*3be20*/  PRMT R28, RZ, 0x7610, R28 ;  /* 0x00007610ff1c7816 */ /* 0x001fe2000000001c */
[----:B------:R-:W0:Y:S05]  /*3be30*/  @!P2 LDC.64 R32, c[0x0][0x5c0] ;  /* 0x00017000ff20ab82 */ /* 0x000e2a0000000a00 */
[----:B------:R-:W3:Y:S01]  /*3be40*/  @!P2 LDG.E.U8 R28, desc[UR8][R18.64+0xb9] ;  /* 0x0000b908121ca981 */ /* 0x000ee2000c1e1100 */
[----:B0-----:R-:W-:-:S05]  /*3be50*/  @!P2 IADD3 R32, P5, R131, R32, RZ ;  /* 0x000000208320a210 */ /* 0x001fca0007fbe0ff */
[----:B------:R-:W-:Y:S01]  /*3be60*/  @!P2 IMAD.X R33, R231, 0x1, R33, P5 ;  /* 0x00000001e721a824 */ /* 0x000fe200028e0621 */
[----:B------:R-:W-:Y:S01]  /*3be70*/  ISETP.LT.OR P5, PT, R24, 0xb1, !P0 ;  /* 0x000000b11800780c */ /* 0x000fe200047a1670 */
[----:B------:R-:W5:Y:S04]  /*3be80*/  LDL.LU R231, [R1+0xbf8] ;  /* 0x000bf80001e77983 */ /* 0x000f680000300800 */
[----:B------:R-:W5:Y:S01]  /*3be90*/  LDL.LU R149, [R1+0x9d4] ;  /* 0x0009d40001957983 */ /* 0x000f620000300800 */
[----:B------:R-:W-:-:S03]  /*3bea0*/  LOP3.LUT P3, RZ, R29, 0x2000000, RZ, 0xc0, !PT ;  /* 0x020000001dff7812 */ /* 0x000fc6000786c0ff */
[----:B------:R-:W5:Y:S04]  /*3beb0*/  LDL.LU R58, [R1+0x9d8] ;  /* 0x0009d800013a7983 */ /* 0x000f680000300800 */
[----:B------:R-:W5:Y:S04]  /*3bec0*/  LDL.LU.64 R146, [R1+0x148] ;  /* 0x0001480001927983 */ /* 0x000f680000300a00 */
[----:B------:R-:W5:Y:S01]  /*3bed0*/  LDL.LU R148, [R1+0x9dc] ;  /* 0x0009dc0001947983 */ /* 0x000f620000300800 */
[----:B------:R-:W0:Y:S01]  /*3bee0*/  @!P5 LDC.64 R34, c[0x0][0x5c0] ;  /* 0x00017000ff22db82 */ /* 0x000e220000000a00 */
[----:B---3--:R-:W-:-:S04]  /*3bef0*/  LOP3.LUT R28, R28, 0xff, RZ, 0xc0, !PT ;  /* 0x000000ff1c1c7812 */ /* 0x008fc800078ec0ff */
[----:B------:R-:W-:-:S05]  /*3bf00*/  F2FP.F16.E4M3.UNPACK_B R28, R28 ;  /* 0x0000001cff1c723e */ /* 0x000fca00020006ff */
[----:B------:R-:W-:-:S05]  /*3bf10*/  HADD2.F32 R28, -RZ, R28.H0_H0 ;  /* 0x2000001cff1c7230 */ /* 0x000fca0000004100 */
[----:B------:R-:W-:-:S04]  /*3bf20*/  FMUL R28, R28, UR5 ;  /* 0x000000051c1c7c20 */ /* 0x000fc80008400000 */
[----:B----4-:R-:W-:-:S05]  /*3bf30*/  FFMA R28, R142, UR4, R28 ;  /* 0x000000048e1c7c23 */ /* 0x010fca000800001c */
        /* <DEDUP_REMOVED lines=9> */
[----:B------:R-:W3:Y:S02]  /*3bfd0*/  @!P5 LDG.E.U8 R28, desc[UR8][R20.64+0xb0] ;  /* 0x0000b008141cd981 */ /* 0x000ee4000c1e1100 */
[----:B---3--:R-:W-:-:S04]  /*3bfe0*/  LOP3.LUT R28, R28, 0xff, RZ, 0xc0, !PT ;  /* 0x000000ff1c1c7812 */ /* 0x008fc800078ec0ff */
[----:B------:R-:W-:-:S05]  /*3bff0*/  F2FP.F16.E4M3.UNPACK_B R28, R28 ;  /* 0x0000001cff1c723e */ /* 0x000fca00020006ff */
[----:B------:R-:W-:-:S05]  /*3c000*/  HADD2.F32 R28, -RZ, R28.H0_H0 ;  /* 0x2000001cff1c7230 */ /* 0x000fca0000004100 */
[----:B------:R-:W-:-:S04]  /*3c010*/  FMUL R28, R28, UR5 ;  /* 0x000000051c1c7c20 */ /* 0x000fc80008400000 */
[----:B--2---:R-:W-:Y:S01]  /*3c020*/  FFMA R28, R143, UR4, R28 ;  /* 0x000000048f1c7c23 */ /* 0x004fe2000800001c */
[----:B------:R-:W-:Y:S01]  /*3c030*/  LOP3.LUT P2, RZ, R29, 0x800000, RZ, 0xc0, !PT ;  /* 0x008000001dff7812 */ /* 0x000fe2000784c0ff */
[----:B------:R-:W2:Y:S03]  /*3c040*/  LDL.LU.64 R142, [R1+0x140] ;  /* 0x00014000018e7983 */ /* 0x000ea60000300a00 */
        /* <DEDUP_REMOVED lines=11> */
[----:B------:R-:W3:Y:S02]  /*3c100*/  @!P5 LDG.E.U8 R28, desc[UR8][R20.64+0xb1] ;  /* 0x0000b108141cd981 */ /* 0x000ee4000c1e1100 */
[----:B---3--:R-:W-:-:S04]  /*3c110*/  LOP3.LUT R28, R28, 0xff, RZ, 0xc0, !PT ;  /* 0x000000ff1c1c7812 */ /* 0x008fc800078ec0ff */
[----:B------:R-:W-:-:S05]  /*3c120*/  F2FP.F16.E4M3.UNPACK_B R28, R28 ;  /* 0x0000001cff1c723e */ /* 0x000fca00020006ff */
[----:B------:R-:W-:-:S05]  /*3c130*/  HADD2.F32 R28, -RZ, R28.H0_H0 ;  /* 0x2000001cff1c7230 */ /* 0x000fca0000004100 */
[----:B------:R-:W-:-:S04]  /*3c140*/  FMUL R28, R28, UR5 ;  /* 0x000000051c1c7c20 */ /* 0x000fc80008400000 */
[----:B-----5:R-:W-:Y:S02]  /*3c150*/  FFMA R28, R149, UR4, R28 ;  /* 0x00000004951c7c23 */ /* 0x020fe4000800001c */
        /* <DEDUP_REMOVED lines=24> */
[----:B------:R-:W-:-:S05]  /*3c2e0*/  FFMA R28, R148, UR4, R28 ;  /* 0x00000004941c7c23 */ /* 0x000fca000800001c */
[----:B------:R-:W-:-:S05]  /*3c2f0*/  F2FP.SATFINITE.E4M3.F32.PACK_AB_MERGE_C R28, RZ, R28, RZ ;  /* 0x0000001cff1c723e */ /* 0x000fca00048070ff */
[----:B--2---:R0:W-:Y:S02]  /*3c300*/  @!P2 STG.E.U8 desc[UR8][R142.64+0xb1], R28 ;  /* 0x0000b11c8e00a986 */ /* 0x0041e4000c101108 */
[----:B0-----:R-:W-:Y:S02]  /*3c310*/  @!P5 IMAD R28, R5, 0x180, RZ ;  /* 0x00000180051cd824 */ /* 0x001fe400078e02ff */
[----:B------:R-:W2:Y:S01]  /*3c320*/  LDL.LU R142, [R1+0x9e4] ;  /* 0x0009e400018e7983 */ /* 0x000ea20000300800 */
[----:B------:R-:W-:-:S03]  /*3c330*/  LOP3.LUT P3, RZ, R29, 0x20000, RZ, 0xc0, !PT ;  /* 0x000200001dff7812 */ /* 0x000fc6000786c0ff */
[----:B------:R-:W4:Y:S04]  /*3c340*/  LDL.LU R143, [R1+0x9e8] ;  /* 0x0009e800018f7983 */ /* 0x000f280000300800 */
[----:B------:R-:W5:Y:S01]  /*3c350*/  LDL.LU.64 R58, [R1+0x138] ;  /* 0x00013800013a7983 */ /* 0x000f620000300a00 */
[--C-:B------:R-:W-:Y:S02]  /*3c360*/  @!P5 IADD3.X R33, R35, R33, R28.reuse, P6, !PT ;  /* 0x000000212321d210 */ /* 0x100fe400037fe41c */
[----:B------:R-:W-:Y:S02]  /*3c370*/  PRMT R28, RZ, 0x7610, R28 ;  /* 0x00007610ff1c7816 */ /* 0x000fe4000000001c */
[----:B------:R-:W-:Y:S01]  /*3c380*/  LOP3.LUT P2, RZ, R29, 0x2000, RZ, 0xc0, !PT ;  /* 0x000020001dff7812 */ /* 0x000fe2000784c0ff */
[----:B------:R-:W5:Y:S04]  /*3c390*/  LDL.LU R147, [R1+0x9ec] ;  /* 0x0009ec0001937983 */ /* 0x000f680000300800 */
[----:B------:R-:W3:Y:S02]  /*3c3a0*/  @!P5 LDG.E.U8 R28, desc[UR8][R20.64+0xb8] ;  /* 0x0000b808141cd981 */ /* 0x000ee4000c1e1100 */
        /* <DEDUP_REMOVED lines=17> */
[----:B------:R-:W2:Y:S02]  /*3c4c0*/  @!P5 LDG.E.U8 R28, desc[UR8][R20.64+0xb9] ;  /* 0x0000b908141cd981 */ /* 0x000ea4000c1e1100 */
        /* <DEDUP_REMOVED lines=15> */
[----:B------:R-:W-:Y:S01]  /*3c5c0*/  ISETP.LT.OR P5, PT, R24, 0xc1, !P1 ;  /* 0x000000c11800780c */ /* 0x000fe20004fa1670 */
[----:B------:R-:W4:Y:S03]  /*3c5d0*/  LDL.LU R143, [R1+0x9f4] ;  /* 0x0009f400018f7983 */ /* 0x000f260000300800 */
[----:B------:R-:W-:-:S05]  /*3c5e0*/  F2FP.SATFINITE.E4M3.F32.PACK_AB_MERGE_C R28, RZ, R28, RZ ;  /* 0x0000001cff1c723e */ /* 0x000fca00048070ff */
[----:B-----5:R0:W-:Y:S04]  /*3c5f0*/  @!P3 STG.E.U8 desc[UR8][R58.64+0xb8], R28 ;  /* 0x0000b81c3a00b986 */ /* 0x0201e8000c101108 */
[----:B------:R-:W1:Y:S01]  /*3c600*/  @!P5 LDC.64 R32, c[0x0][0x5c0] ;  /* 0x00017000ff20db82 */ /* 0x000e620000000a00 */
        /* <DEDUP_REMOVED lines=8> */
[----:B---3--:R0:W-:Y:S02]  /*3c690*/  @!P2 STG.E.U8 desc[UR8][R148.64+0xb9], R28 ;  /* 0x0000b91c9400a986 */ /* 0x0081e4000c101108 */
[----:B0-----:R-:W-:Y:S02]  /*3c6a0*/  PRMT R28, RZ, 0x7610, R28 ;  /* 0x00007610ff1c7816 */ /* 0x001fe4000000001c */
[----:B-1----:R-:W-:Y:S02]  /*3c6b0*/  @!P5 IADD3 R32, P6, R6, R32, RZ ;  /* 0x000000200620d210 */ /* 0x002fe40007fde0ff */
[----:B------:R-:W-:Y:S01]  /*3c6c0*/  LOP3.LUT P3, RZ, R30, 0x8000000, RZ, 0xc0, !PT ;  /* 0x080000001eff7812 */ /* 0x000fe2000786c0ff */
[----:B------:R-:W3:Y:S04]  /*3c6d0*/  LDL.LU R149, [R1+0x9f8] ;  /* 0x0009f80001957983 */ /* 0x000ee80000300800 */
[----:B------:R-:W5:Y:S01]  /*3c6e0*/  @!P5 LDG.E.U8 R28, desc[UR8][R8.64+0xc0] ;  /* 0x0000c008081cd981 */ /* 0x000f62000c1e1100 */
        /* <DEDUP_REMOVED lines=20> */
[----:B----4-:R-:W-:Y:S02]  /*3c830*/  FFMA R28, R143, UR4, R28 ;  /* 0x000000048f1c7c23 */ /* 0x010fe4000800001c */
        /* <DEDUP_REMOVED lines=14> */
[----:B------:R-:W-:-:S13]  /*3c920*/  ISETP.LT.OR P5, PT, R24, 0xc9, !P1 ;  /* 0x000000c91800780c */ /* 0x000fda0004fa1670 */
[----:B------:R-:W0:Y:S01]  /*3c930*/  @!P5 LDC.64 R32, c[0x0][0x5c0] ;  /* 0x00017000ff20db82 */ /* 0x000e220000000a00 */
[----:B---3--:R-:W-:-:S04]  /*3c940*/  LOP3.LUT R28, R28, 0xff, RZ, 0xc0, !PT ;  /* 0x000000ff1c1c7812 */ /* 0x008fc800078ec0ff */
[----:B------:R-:W-:-:S05]  /*3c950*/  F2FP.F16.E4M3.UNPACK_B R28, R28 ;  /* 0x0000001cff1c723e */ /* 0x000fca00020006ff */
[----:B------:R-:W-:-:S05]  /*3c960*/  HADD2.F32 R28, -RZ, R28.H0_H0 ;  /* 0x2000001cff1c7230 */ /* 0x000fca0000004100 */
[----:B------:R-:W-:-:S04]  /*3c970*/  FMUL R28, R28, UR5 ;  /* 0x000000051c1c7c20 */ /* 0x000fc80008400000 */
[----:B--2---:R-:W-:Y:S01]  /*3c980*/  FFMA R28, R142, UR4, R28 ;  /* 0x000000048e1c7c23 */ /* 0x004fe2000800001c */
[----:B0-----:R-:W-:Y:S01]  /*3c990*/  @!P5 IADD3 R32, P6, R6, R32, RZ ;  /* 0x000000200620d210 */ /* 0x001fe20007fde0ff */
[----:B------:R-:W2:Y:S01]  /*3c9a0*/  LDL.LU R142, [R1+0xa04] ;  /* 0x000a0400018e7983 */ /* 0x000ea20000300800 */
[----:B------:R-:W-:-:S03]  /*3c9b0*/  LOP3.LUT P4, RZ, R30, 0x200000, RZ, 0xc0, !PT ;  /* 0x002000001eff7812 */ /* 0x000fc6000788c0ff */
[----:B------:R-:W3:Y:S01]  /*3c9c0*/  LDL.LU R149, [R1+0xa08] ;  /* 0x000a080001957983 */ /* 0x000ee20000300800 */
[----:B------:R-:W-:-:S05]  /*3c9d0*/  F2FP.SATFINITE.E4M3.F32.PACK_AB_MERGE_C R28, RZ, R28, RZ ;  /* 0x0000001cff1c723e */ /* 0x000fca00048070ff */
[----:B------:R0:W-:Y:S02]  /*3c9e0*/  @!P2 STG.E.U8 desc[UR8][R228.64+0xc1], R28 ;  /* 0x0000c11ce400a986 */ /* 0x0001e4000c101108 */
[----:B0-----:R-:W-:-:S06]  /*3c9f0*/  PRMT R28, RZ, 0x7610, R28 ;  /* 0x00007610ff1c7816 */ /* 0x001fcc000000001c */
[----:B------:R-:W5:Y:S01]  /*3ca00*/  @!P5 LDG.E.U8 R28, desc[UR8][R8.64+0xc8] ;  /* 0x0000c808081cd981 */ /* 0x000f62000c1e1100 */
        /* <DEDUP_REMOVED lines=31> */
[C---:B------:R-:W-:Y:S02]  /*3cc00*/  LOP3.LUT P5, RZ, R30.reuse, 0x10000, RZ, 0xc0, !PT ;  /* 0x000100001eff7812 */ /* 0x040fe400078ac0ff */
        /* <DEDUP_REMOVED lines=15> */
[----:B------:R-:W1:Y:S01]  /*3cd00*/  @!P3 LDC.64 R32, c[0x0][0x5c0] ;  /* 0x00017000ff20bb82 */ /* 0x000e620000000a00 */
        /* <DEDUP_REMOVED lines=22> */
[----:B-1----:R-:W-:Y:S02]  /*3ce70*/  @!P3 IADD3 R32, P5, R158, R32, RZ ;  /* 0x000000209e20b210 */ /* 0x002fe40007fbe0ff */
[----:B------:R-:W-:Y:S01]  /*3ce80*/  PRMT R34, RZ, 0x7610, R34 ;  /* 0x00007610ff227816 */ /* 0x000fe20000000022 */
[----:B------:R-:W5:Y:S02]  /*3ce90*/  LDL.LU R158, [R1+0xbf4] ;  /* 0x000bf400019e7983 */ /* 0x000f640000300800 */
[----:B------:R-:W-:Y:S02]  /*3cea0*/  @!P3 IMAD.X R33, R159, 0x1, R33, P5 ;  /* 0x000000019f21b824 */ /* 0x000fe400028e0621 */
[----:B------:R-:W5:Y:S04]  /*3ceb0*/  LDL.LU R159, [R1+0xbf0] ;  /* 0x000bf000019f7983 */ /* 0x000f680000300800 */
[----:B------:R-:W5:Y:S01]  /*3cec0*/  LDL.LU R149, [R1+0xa20] ;  /* 0x000a200001957983 */ /* 0x000f620000300800 */
        /* <DEDUP_REMOVED lines=8> */
[----:B0-----:R-:W-:Y:S01]  /*3cf50*/  PRMT R28, RZ, 0x7610, R28 ;  /* 0x00007610ff1c7816 */ /* 0x001fe2000000001c */
[----:B------:R-:W0:Y:S05]  /*3cf60*/  @!P2 LDC.64 R32, c[0x0][0x5c0] ;  /* 0x00017000ff20ab82 */ /* 0x000e2a0000000a00 */
[----:B------:R-:W4:Y:S01]  /*3cf70*/  @!P2 LDG.E.U8 R28, desc[UR8][R14.64+0xc1] ;  /* 0x0000c1080e1ca981 */ /* 0x000f22000c1e1100 */
[----:B0-----:R-:W-:-:S03]  /*3cf80*/  @!P2 IADD3 R32, P5, R166, R32, RZ ;  /* 0x00000020a620a210 */ /* 0x001fc60007fbe0ff */
[----:B------:R-:W3:Y:S02]  /*3cf90*/  LDL.LU R166, [R1+0xbec] ;  /* 0x000bec0001a67983 */ /* 0x000ee40000300800 */
[----:B------:R-:W-:Y:S01]  /*3cfa0*/  @!P2 IMAD.X R33, R167, 0x1, R33, P5 ;  /* 0x00000001a721a824 */ /* 0x000fe200028e0621 */
[----:B------:R-:W-:Y:S01]  /*3cfb0*/  LOP3.LUT P5, RZ, R30, 0x4000, RZ, 0xc0, !PT ;  /* 0x000040001eff7812 */ /* 0x000fe200078ac0ff */
[----:B------:R-:W3:Y:S01]  /*3cfc0*/  LDL.LU R167, [R1+0xbe8] ;  /* 0x000be80001a77983 */ /* 0x000ee20000300800 */
[----:B----4-:R-:W-:-:S04]  /*3cfd0*/  LOP3.LUT R28, R28, 0xff, RZ, 0xc0, !PT ;  /* 0x000000ff1c1c7812 */ /* 0x010fc800078ec0ff */
[----:B------:R-:W-:-:S05]  /*3cfe0*/  F2FP.F16.E4M3.UNPACK_B R28, R28 ;  /* 0x0000001cff1c723e */ /* 0x000fca00020006ff */
[----:B------:R-:W-:-:S05]  /*3cff0*/  HADD2.F32 R28, -RZ, R28.H0_H0 ;  /* 0x2000001cff1c7230 */ /* 0x000fca0000004100 */
[----:B------:R-:W-:-:S04]  /*3d000*/  FMUL R28, R28, UR5 ;  /* 0x000000051c1c7c20 */ /* 0x000fc80008400000 */
[----:B--2---:R-:W-:Y:S01]  /*3d010*/  FFMA R28, R142, UR4, R28 ;  /* 0x000000048e1c7c23 */ /* 0x004fe2000800001c */
[----:B------:R-:W-:Y:S02]  /*3d020*/  LOP3.LUT P6, RZ, R30, 0x2000, RZ, 0xc0, !PT ;  /* 0x000020001eff7812 */ /* 0x000fe400078cc0ff */
[----:B------:R-:W-:Y:S01]  /*3d030*/  LOP3.LUT P3, RZ, R27, 0x1, RZ, 0xc0, !PT ;  /* 0x000000011bff7812 */ /* 0x000fe2000786c0ff */
[----:B------:R-:W2:Y:S01]  /*3d040*/  LDL.LU R142, [R1+0xa28] ;  /* 0x000a2800018e7983 */ /* 0x000ea20000300800 */
[----:B------:R-:W-:-:S05]  /*3d050*/  F2FP.SATFINITE.E4M3.F32.PACK_AB_MERGE_C R28, RZ, R28, RZ ;  /* 0x0000001cff1c723e */ /* 0x000fca00048070ff */
[----:B------:R0:W-:Y:S04]  /*3d060*/  @!P2 STG.E.U8 desc[UR8][R32.64+0xc1], R28 ;  /* 0x0000c11c2000a986 */ /* 0x0001e8000c101108 */
[----:B------:R-:W4:Y:S01]  /*3d070*/  @!P5 LDG.E.U8 R34, desc[UR8][R12.64+0xc8] ;  /* 0x0000c8080c22d981 */ /* 0x000f22000c1e1100 */
[----:B0-----:R-:W-:Y:S01]  /*3d080*/  PRMT R28, RZ, 0x7610, R28 ;  /* 0x00007610ff1c7816 */ /* 0x001fe2000000001c */
[----:B------:R-:W0:Y:S01]  /*3d090*/  @!P3 LDC.64 R32, c[0x0][0x5c0] ;  /* 0x00017000ff20bb82 */ /* 0x000e220000000a00 */
[----:B----4-:R-:W-:-:S04]  /*3d0a0*/  LOP3.LUT R34, R34, 0xff, RZ, 0xc0, !PT ;  /* 0x000000ff22227812 */ /* 0x010fc800078ec0ff */
[----:B------:R-:W-:-:S05]  /*3d0b0*/  F2FP.F16.E4M3.UNPACK_B R34, R34 ;  /* 0x00000022ff22723e */ /* 0x000fca00020006ff */
[----:B------:R-:W-:-:S05]  /*3d0c0*/  HADD2.F32 R34, -RZ, R34.H0_H0 ;  /* 0x20000022ff227230 */ /* 0x000fca0000004100 */
[----:B------:R-:W-:-:S04]  /*3d0d0*/  FMUL R34, R34, UR5 ;  /* 0x0000000522227c20 */ /* 0x000fc80008400000 */
[----:B-----5:R-:W-:Y:S01]  /*3d0e0*/  FFMA R34, R149, UR4, R34 ;  /* 0x0000000495227c23 */ /* 0x020fe20008000022 */
[----:B------:R-:W-:Y:S01]  /*3d0f0*/  LOP3.LUT P2, RZ, R0, 0x10000000, RZ, 0xc0, !PT ;  /* 0x1000000000ff7812 */ /* 0x000fe2000784c0ff */
[----:B------:R-:W4:Y:S03]  /*3d100*/  LDL.LU R149, [R1+0xa2c] ;  /* 0x000a2c0001957983 */ /* 0x000f260000300800 */
[----:B------:R-:W-:Y:S02]  /*3d110*/  F2FP.SATFINITE.E4M3.F32.PACK_AB_MERGE_C R35, RZ, R34, RZ ;  /* 0x00000022ff23723e */ /* 0x000fe400048070ff */
[----:B------:R-:W-:-:S03]  /*3d120*/  PRMT R34, RZ, 0x7610, R34 ;  /* 0x00007610ff227816 */ /* 0x000fc60000000022 */
[----:B---3--:R1:W-:Y:S04]  /*3d130*/  @!P5 STG.E.U8 desc[UR8][R166.64+0xc8], R35 ;  /* 0x0000c823a600d986 */ /* 0x0083e8000c101108 */
[----:B------:R-:W3:Y:S02]  /*3d140*/  @!P6 LDG.E.U8 R34, desc[UR8][R12.64+0xc9] ;  /* 0x0000c9080c22e981 */ /* 0x000ee4000c1e1100 */
[----:B---3--:R-:W-:-:S04]  /*3d150*/  LOP3.LUT R34, R34, 0xff, RZ, 0xc0, !PT ;  /* 0x000000ff22227812 */ /* 0x008fc800078ec0ff */
[----:B------:R-:W-:-:S05]  /*3d160*/  F2FP.F16.E4M3.UNPACK_B R34, R34 ;  /* 0x00000022ff22723e */ /* 0x000fca00020006ff */
[----:B------:R-:W-:-:S05]  /*3d170*/  HADD2.F32 R34, -RZ, R34.H0_H0 ;  /* 0x20000022ff227230 */ /* 0x000fca0000004100 */
[----:B------:R-:W-:-:S04]  /*3d180*/  FMUL R34, R34, UR5 ;  /* 0x0000000522227c20 */ /* 0x000fc80008400000 */
[----:B------:R-:W-:-:S05]  /*3d190*/  FFMA R34, R143, UR4, R34 ;  /* 0x000000048f227c23 */ /* 0x000fca0008000022 */
[----:B------:R-:W-:-:S05]  /*3d1a0*/  F2FP.SATFINITE.E4M3.F32.PACK_AB_MERGE_C R39, RZ, R34, RZ ;  /* 0x00000022ff27723e */ /* 0x000fca00048070ff */
[----:B------:R-:W-:Y:S04]  /*3d1b0*/  @!P6 STG.E.U8 desc[UR8][R158.64+0xc9], R39 ;  /* 0x0000c9279e00e986 */ /* 0x000fe8000c101108 */
[----:B------:R-:W3:Y:S01]  /*3d1c0*/  @!P3 LDG.E.U8 R28, desc[UR8][R14.64+0xc8] ;  /* 0x0000c8080e1cb981 */ /* 0x000ee2000c1e1100 */
[----:B0-----:R-:W-:-:S03]  /*3d1d0*/  @!P3 IADD3 R32, P5, R154, R32, RZ ;  /* 0x000000209a20b210 */ /* 0x001fc60007fbe0ff */
        /* <DEDUP_REMOVED lines=8> */
[----:B--2---:R-:W-:Y:S02]  /*3d260*/  FFMA R28, R142, UR4, R28 ;  /* 0x000000048e1c7c23 */ /* 0x004fe4000800001c */
[----:B------:R-:W2:Y:S03]  /*3d270*/  LDL.LU R142, [R1+0xa34] ;  /* 0x000a3400018e7983 */ /* 0x000ea60000300800 */
[----:B-1----:R-:W-:Y:S02]  /*3d280*/  F2FP.SATFINITE.E4M3.F32.PACK_AB_MERGE_C R35, RZ, R28, RZ ;  /* 0x0000001cff23723e */ /* 0x002fe400048070ff */
[----:B------:R-:W-:-:S03]  /*3d290*/  PRMT R28, RZ, 0x7610, R28 ;  /* 0x00007610ff1c7816 */ /* 0x000fc6000000001c */
[----:B------:R0:W-:Y:S04]  /*3d2a0*/  @!P3 STG.E.U8 desc[UR8][R32.64+0xc8], R35 ;  /* 0x0000c8232000b986 */ /* 0x0001e8000c101108 */
[----:B------:R-:W3:Y:S01]  /*3d2b0*/  @!P2 LDG.E.U8 R28, desc[UR8][R14.64+0xc9] ;  /* 0x0000c9080e1ca981 */ /* 0x000ee2000c1e1100 */
[----:B0-----:R-:W0:Y:S02]  /*3d2c0*/  @!P2 LDC.64 R32, c[0x0][0x5c0] ;  /* 0x00017000ff20ab82 */ /* 0x001e240000000a00 */
[----:B0-----:R-:W-:Y:S02]  /*3d2d0*/  @!P2 IADD3 R32, P5, R156, R32, RZ ;  /* 0x000000209c20a210 */ /* 0x001fe40007fbe0ff */
[----:B------:R-:W2:Y:S03]  /*3d2e0*/  LDL.LU R156, [R1+0xbdc] ;  /* 0x000bdc00019c7983 */ /* 0x000ea60000300800 */
[----:B------:R-:W-:Y:S01]  /*3d2f0*/  @!P2 IMAD.X R33, R157, 0x1, R33, P5 ;  /* 0x000000019d21a824 */ /* 0x000fe200028e0621 */
[----:B------:R-:W-:Y:S01]  /*3d300*/  LOP3.LUT P5, RZ, R30, 0x1000, RZ, 0xc0, !PT ;  /* 0x000010001eff7812 */ /* 0x000fe200078ac0ff */
[----:B------:R-:W2:Y:S01]  /*3d310*/  LDL.LU R157, [R1+0xbd8] ;  /* 0x000bd800019d7983 */ /* 0x000ea20000300800 */
[----:B---3--:R-:W-:-:S04]  /*3d320*/  LOP3.LUT R28, R28, 0xff, RZ, 0xc0, !PT ;  /* 0x000000ff1c1c7812 */ /* 0x008fc800078ec0ff */
[----:B------:R-:W-:-:S05]  /*3d330*/  F2FP.F16.E4M3.UNPACK_B R28, R28 ;  /* 0x0000001cff1c723e */ /* 0x000fca00020006ff */
[----:B------:R-:W-:-:S05]  /*3d340*/  HADD2.F32 R28, -RZ, R28.H0_H0 ;  /* 0x2000001cff1c7230 */ /* 0x000fca0000004100 */
[----:B------:R-:W-:-:S04]  /*3d350*/  FMUL R28, R28, UR5 ;  /* 0x000000051c1c7c20 */ /* 0x000fc80008400000 */
[----:B----4-:R-:W-:Y:S01]  /*3d360*/  FFMA R28, R149, UR4, R28 ;  /* 0x00000004951c7c23 */ /* 0x010fe2000800001c */
[----:B------:R-:W-:Y:S02]  /*3d370*/  LOP3.LUT P6, RZ, R30, 0x400, RZ, 0xc0, !PT ;  /* 0x000004001eff7812 */ /* 0x000fe400078cc0ff */
[----:B------:R-:W-:Y:S01]  /*3d380*/  LOP3.LUT P3, RZ, R0, 0x8000000, RZ, 0xc0, !PT ;  /* 0x0800000000ff7812 */ /* 0x000fe2000786c0ff */
[----:B------:R-:W3:Y:S01]  /*3d390*/  LDL.LU R149, [R1+0xa38] ;  /* 0x000a380001957983 */ /* 0x000ee20000300800 */
[----:B------:R-:W-:Y:S02]  /*3d3a0*/  F2FP.SATFINITE.E4M3.F32.PACK_AB_MERGE_C R35, RZ, R28, RZ ;  /* 0x0000001cff23723e */ /* 0x000fe400048070ff */
[----:B------:R-:W-:-:S03]  /*3d3b0*/  PRMT R28, RZ, 0x7610, R28 ;  /* 0x00007610ff1c7816 */ /* 0x000fc6000000001c */
[----:B------:R0:W-:Y:S04]  /*3d3c0*/  @!P2 STG.E.U8 desc[UR8][R32.64+0xc9], R35 ;  /* 0x0000c9232000a986 */ /* 0x0001e8000c101108 */
[----:B------:R-:W4:Y:S02]  /*3d3d0*/  @!P5 LDG.E.U8 R28, desc[UR8][R16.64+0xc0] ;  /* 0x0000c008101cd981 */ /* 0x000f24000c1e1100 */
[----:B0-----:R-:W0:Y:S01]  /*3d3e0*/  @!P3 LDC.64 R32, c[0x0][0x5c0] ;  /* 0x00017000ff20bb82 */ /* 0x001e220000000a00 */
        /* <DEDUP_REMOVED lines=9> */
[----:B--2---:R-:W-:Y:S04]  /*3d480*/  @!P5 STG.E.U8 desc[UR8][R156.64+0xc0], R39 ;  /* 0x0000c0279c00d986 */ /* 0x004fe8000c101108 */
[----:B------:R-:W2:Y:S02]  /*3d490*/  @!P6 LDG.E.U8 R28, desc[UR8][R16.64+0xc1] ;  /* 0x0000c108101ce981 */ /* 0x000ea4000c1e1100 */
[----:B--2---:R-:W-:-:S04]  /*3d4a0*/  LOP3.LUT R28, R28, 0xff, RZ, 0xc0, !PT ;  /* 0x000000ff1c1c7812 */ /* 0x004fc800078ec0ff */
[----:B------:R-:W-:-:S05]  /*3d4b0*/  F2FP.F16.E4M3.UNPACK_B R28, R28 ;  /* 0x0000001cff1c723e */ /* 0x000fca00020006ff */
[----:B------:R-:W-:-:S05]  /*3d4c0*/  HADD2.F32 R28, -RZ, R28.H0_H0 ;  /* 0x2000001cff1c7230 */ /* 0x000fca0000004100 */
[----:B------:R-:W-:-:S04]  /*3d4d0*/  FMUL R28, R28, UR5 ;  /* 0x000000051c1c7c20 */ /* 0x000fc80008400000 */
[----:B------:R-:W-:-:S05]  /*3d4e0*/  FFMA R28, R142, UR4, R28 ;  /* 0x000000048e1c7c23 */ /* 0x000fca000800001c */
[----:B------:R-:W-:Y:S02]  /*3d4f0*/  F2FP.SATFINITE.E4M3.F32.PACK_AB_MERGE_C R35, RZ, R28, RZ ;  /* 0x0000001cff23723e */ /* 0x000fe400048070ff */
[----:B------:R-:W-:-:S03]  /*3d500*/  PRMT R28, RZ, 0x7610, R28 ;  /* 0x00007610ff1c7816 */ /* 0x000fc6000000001c */
[----:B------:R1:W-:Y:S04]  /*3d510*/  @!P6 STG.E.U8 desc[UR8][R154.64+0xc1], R35 ;  /* 0x0000c1239a00e986 */ /* 0x0003e8000c101108 */
[----:B------:R-:W2:Y:S01]  /*3d520*/  @!P3 LDG.E.U8 R28, desc[UR8][R18.64+0xc0] ;  /* 0x0000c008121cb981 */ /* 0x000ea2000c1e1100 */
[----:B0-----:R-:W-:-:S03]  /*3d530*/  @!P3 IADD3 R32, P5, R138, R32, RZ ;  /* 0x000000208a20b210 */ /* 0x001fc60007fbe0ff */
[----:B------:R-:W5:Y:S02]  /*3d540*/  LDL.LU R138, [R1+0xbd4] ;  /* 0x000bd400018a7983 */ /* 0x000f640000300800 */
[----:B------:R-:W-:Y:S02]  /*3d550*/  @!P3 IMAD.X R33, R139, 0x1, R33, P5 ;  /* 0x000000018b21b824 */ /* 0x000fe400028e0621 */
[----:B------:R-:W5:Y:S04]  /*3d560*/  LDL.LU R139, [R1+0xbd0] ;  /* 0x000bd000018b7983 */ /* 0x000f680000300800 */
[----:B------:R-:W5:Y:S01]  /*3d570*/  LDL.LU R142, [R1+0xa40] ;  /* 0x000a4000018e7983 */ /* 0x000f620000300800 */
[----:B--2---:R-:W-:-:S04]  /*3d580*/  LOP3.LUT R28, R28, 0xff, RZ, 0xc0, !PT ;  /* 0x000000ff1c1c7812 */ /* 0x004fc800078ec0ff */
[----:B------:R-:W-:-:S05]  /*3d590*/  F2FP.F16.E4M3.UNPACK_B R28, R28 ;  /* 0x0000001cff1c723e */ /* 0x000fca00020006ff */
[----:B------:R-:W-:-:S05]  /*3d5a0*/  HADD2.F32 R28, -RZ, R28.H0_H0 ;  /* 0x2000001cff1c7230 */ /* 0x000fca0000004100 */
[----:B------:R-:W-:-:S04]  /*3d5b0*/  FMUL R28, R28, UR5 ;  /* 0x000000051c1c7c20 */ /* 0x000fc80008400000 */
[----:B---3--:R-:W-:Y:S02]  /*3d5c0*/  FFMA R28, R149, UR4, R28 ;  /* 0x00000004951c7c23 */ /* 0x008fe4000800001c */
        /* <DEDUP_REMOVED lines=44> */
[----:B0-----:R-:W-:-:S05]  /*3d890*/  @!P3 IADD3 R32, P5, R135, R32, RZ ;  /* 0x000000208720b210 */ /* 0x001fca0007fbe0ff */
[----:B------:R-:W-:Y:S01]  /*3d8a0*/  @!P3 IMAD.X R33, R136, 0x1, R33, P5 ;  /* 0x000000018821b824 */ /* 0x000fe200028e0621 */
[----:B--2---:R-:W-:-:S04]  /*3d8b0*/  LOP3.LUT R28, R28, 0xff, RZ, 0xc0, !PT ;  /* 0x000000ff1c1c7812 */ /* 0x004fc800078ec0ff */
[----:B------:R-:W-:-:S05]  /*3d8c0*/  F2FP.F16.E4M3.UNPACK_B R28, R28 ;  /* 0x0000001cff1c723e */ /* 0x000fca00020006ff */
[----:B------:R-:W-:-:S05]  /*3d8d0*/  HADD2.F32 R28, -RZ, R28.H0_H0 ;  /* 0x2000001cff1c7230 */ /* 0x000fca0000004100 */
[----:B------:R-:W-:-:S04]  /*3d8e0*/  FMUL R28, R28, UR5 ;  /* 0x000000051c1c7c20 */ /* 0x000fc80008400000 */
[----:B---3--:R-:W-:Y:S02]  /*3d8f0*/  FFMA R28, R143, UR4, R28 ;  /* 0x000000048f1c7c23 */ /* 0x008fe4000800001c */
[----:B------:R-:W2:Y:S04]  /*3d900*/  LDL.LU R143, [R1+0xa50] ;  /* 0x000a5000018f7983 */ /* 0x000ea80000300800 */
[----:B------:R-:W3:Y:S04]  /*3d910*/  LDL.LU R149, [R1+0xa54] ;  /* 0x000a540001957983 */ /* 0x000ee80000300800 */
[----:B------:R-:W5:Y:S01]  /*3d920*/  LDL.LU R58, [R1+0xa58] ;  /* 0x000a5800013a7983 */ /* 0x000f620000300800 */
[----:B-1----:R-:W-:-:S02]  /*3d930*/  F2FP.SATFINITE.E4M3.F32.PACK_AB_MERGE_C R35, RZ, R28, RZ ;  /* 0x0000001cff23723e */ /* 0x002fc400048070ff */
[----:B------:R-:W-:Y:S01]  /*3d940*/  PRMT R28, RZ, 0x7610, R28 ;  /* 0x00007610ff1c7816 */ /* 0x000fe2000000001c */
[----:B------:R-:W5:Y:S04]  /*3d950*/  LDL.LU.64 R146, [R1+0x158] ;  /* 0x0001580001927983 */ /* 0x000f680000300a00 */
[----:B------:R0:W-:Y:S04]  /*3d960*/  @!P3 STG.E.U8 desc[UR8][R32.64+0xc8], R35 ;  /* 0x0000c8232000b986 */ /* 0x0001e8000c101108 */
[----:B------:R-:W5:Y:S04]  /*3d970*/  LDL.LU R148, [R1+0xa5c] ;  /* 0x000a5c0001947983 */ /* 0x000f680000300800 */
[----:B------:R-:W4:Y:S01]  /*3d980*/  @!P2 LDG.E.U8 R28, desc[UR8][R18.64+0xc9] ;  /* 0x0000c908121ca981 */ /* 0x000f22000c1e1100 */
[----:B0-----:R-:W0:Y:S02]  /*3d990*/  @!P2 LDC.64 R32, c[0x0][0x5c0] ;  /* 0x00017000ff20ab82 */ /* 0x001e240000000a00 */
[----:B0-----:R-:W-:-:S05]  /*3d9a0*/  @!P2 IADD3 R32, P5, R130, R32, RZ ;  /* 0x000000208220a210 */ /* 0x001fca0007fbe0ff */
[----:B------:R-:W-:Y:S01]  /*3d9b0*/  @!P2 IMAD.X R33, R134, 0x1, R33, P5 ;  /* 0x000000018621a824 */ /* 0x000fe200028e0621 */
        /* <DEDUP_REMOVED lines=15> */
[----:B------:R-:W-:-:S06]  /*3dab0*/  PRMT R28, RZ, 0x7610, R28 ;  /* 0x00007610ff1c7816 */ /* 0x000fcc000000001c */
[----:B------:R-:W4:Y:S02]  /*3dac0*/  @!P5 LDG.E.U8 R28, desc[UR8][R20.64+0xc0] ;  /* 0x0000c008141cd981 */ /* 0x000f24000c1e1100 */
[----:B----4-:R-:W-:-:S04]  /*3dad0*/  LOP3.LUT R28, R28, 0xff, RZ, 0xc0, !PT ;  /* 0x000000ff1c1c7812 */ /* 0x010fc800078ec0ff */
[----:B------:R-:W-:-:S05]  /*3dae0*/  F2FP.F16.E4M3.UNPACK_B R28, R28 ;  /* 0x0000001cff1c723e */ /* 0x000fca00020006ff */
[----:B------:R-:W-:-:S05]  /*3daf0*/  HADD2.F32 R28, -RZ, R28.H0_H0 ;  /* 0x2000001cff1c7230 */ /* 0x000fca0000004100 */
[----:B------:R-:W-:-:S04]  /*3db00*/  FMUL R28, R28, UR5 ;  /* 0x000000051c1c7c20 */ /* 0x000fc80008400000 */
[----:B--2---:R-:W-:Y:S01]  /*3db10*/  FFMA R28, R143, UR4, R28 ;  /* 0x000000048f1c7c23 */ /* 0x004fe2000800001c */
        /* <DEDUP_REMOVED lines=19> */
[----:B---3--:R-:W-:Y:S02]  /*3dc50*/  FFMA R28, R149, UR4, R28 ;  /* 0x00000004951c7c23 */ /* 0x008fe4000800001c */
[----:B------:R-:W3:Y:S03]  /*3dc60*/  LDL.LU R149, [R1+0xa60] ;  /* 0x000a600001957983 */ /* 0x000ee60000300800 */
[----:B------:R-:W-:Y:S02]  /*3dc70*/  F2FP.SATFINITE.E4M3.F32.PACK_AB_MERGE_C R35, RZ, R28, RZ ;  /* 0x0000001cff23723e */ /* 0x000fe400048070ff */
[----:B------:R-:W-:-:S03]  /*3dc80*/  PRMT R28, RZ, 0x7610, R28 ;  /* 0x00007610ff1c7816 */ /* 0x000fc6000000001c */
[----:B------:R0:W-:Y:S04]  /*3dc90*/  @!P5 STG.E.U8 desc[UR8][R32.64+0xc1], R35 ;  /* 0x0000c1232000d986 */ /* 0x0001e8000c101108 */
[----:B------:R-:W4:Y:S02]  /*3dca0*/  @!P3 LDG.E.U8 R28, desc[UR8][R22.64+0xc0] ;  /* 0x0000c008161cb981 */ /* 0x000f24000c1e1100 */
[----:B----4-:R-:W-:-:S04]  /*3dcb0*/  LOP3.LUT R28, R28, 0xff, RZ, 0xc0, !PT ;  /* 0x000000ff1c1c7812 */ /* 0x010fc800078ec0ff */
[----:B------:R-:W-:-:S05]  /*3dcc0*/  F2FP.F16.E4M3.UNPACK_B R28, R28 ;  /* 0x0000001cff1c723e */ /* 0x000fca00020006ff */
[----:B------:R-:W-:-:S05]  /*3dcd0*/  HADD2.F32 R28, -RZ, R28.H0_H0 ;  /* 0x2000001cff1c7230 */ /* 0x000fca0000004100 */
[----:B------:R-:W-:-:S04]  /*3dce0*/  FMUL R28, R28, UR5 ;  /* 0x000000051c1c7c20 */ /* 0x000fc80008400000 */
[----:B-----5:R-:W-:-:S05]  /*3dcf0*/  FFMA R28, R58, UR4, R28 ;  /* 0x000000043a1c7c23 */ /* 0x020fca000800001c */
[----:B------:R-:W-:Y:S02]  /*3dd00*/  F2FP.SATFINITE.E4M3.F32.PACK_AB_MERGE_C R34, RZ, R28, RZ ;  /* 0x0000001cff22723e */ /* 0x000fe400048070ff */
[----:B------:R-:W-:-:S03]  /*3dd10*/  PRMT R28, RZ, 0x7610, R28 ;  /* 0x00007610ff1c7816 */ /* 0x000fc6000000001c */
[----:B------:R1:W-:Y:S04]  /*3dd20*/  @!P3 STG.E.U8 desc[UR8][R146.64+0xc0], R34 ;  /* 0x0000c0229200b986 */ /* 0x0003e8000c101108 */
[----:B------:R-:W4:Y:S01]  /*3dd30*/  @!P2 LDG.E.U8 R28, desc[UR8][R22.64+0xc1] ;  /* 0x0000c108161ca981 */ /* 0x000f22000c1e1100 */
[----:B------:R-:W-:-:S13]  /*3dd40*/  ISETP.LT.OR P5, PT, R24, 0xc9, !P0 ;  /* 0x000000c91800780c */ /* 0x000fda00047a1670 */
[----:B0-----:R-:W0:Y:S01]  /*3dd50*/  @!P5 LDC.64 R32, c[0x0][0x5c0] ;  /* 0x00017000ff20db82 */ /* 0x001e220000000a00 */
[----:B-1----:R-:W-:Y:S02]  /*3dd60*/  @!P5 IMAD.MOV.U32 R34, RZ, RZ, R6 ;  /* 0x000000ffff22d224 */ /* 0x002fe400078e0006 */
        /* <DEDUP_REMOVED lines=8> */
[----:B------:R-:W-:Y:S01]  /*3ddf0*/  F2FP.SATFINITE.E4M3.F32.PACK_AB_MERGE_C R39, RZ, R28, RZ ;  /* 0x0000001cff27723e */ /* 0x000fe200048070ff */
[----:B------:R-:W-:-:S05]  /*3de00*/  @!P5 IMAD R28, R5, 0x180, RZ ;  /* 0x00000180051cd824 */ /* 0x000fca00078e02ff */
[--C-:B------:R-:W-:Y:S02]  /*3de10*/  @!P5 IADD3.X R33, R33, R35, R28.reuse, P6, !PT ;  /* 0x000000232121d210 */ /* 0x100fe400037fe41c */
[----:B------:R-:W-:Y:S01]  /*3de20*/  PRMT R28, RZ, 0x7610, R28 ;  /* 0x00007610ff1c7816 */ /* 0x000fe2000000001c */
[----:B--2---:R0:W-:Y:S05]  /*3de30*/  @!P2 STG.E.U8 desc[UR8][R142.64+0xc1], R39 ;  /* 0x0000c1278e00a986 */ /* 0x0041ea000c101108 */
[----:B------:R-:W2:Y:S04]  /*3de40*/  @!P5 LDG.E.U8 R28, desc[UR8][R20.64+0xc8] ;  /* 0x0000c808141cd981 */ /* 0x000ea8000c1e1100 */
[----:B0-----:R-:W4:Y:S01]  /*3de50*/  LDL.LU R142, [R1+0xa64] ;  /* 0x000a6400018e7983 */ /* 0x001f220000300800 */
[----:B------:R-:W-:-:S03]  /*3de60*/  LOP3.LUT P3, RZ, R29, 0x40, RZ, 0xc0, !PT ;  /* 0x000000401dff7812 */ /* 0x000fc6000786c0ff */
[----:B------:R-:W5:Y:S04]  /*3de70*/  LDL.LU R143, [R1+0xa68] ;  /* 0x000a6800018f7983 */ /* 0x000f680000300800 */
[----:B------:R-:W5:Y:S01]  /*3de80*/  LDL.LU.64 R58, [R1+0x128] ;  /* 0x00012800013a7983 */ /* 0x000f620000300a00 */
[----:B------:R-:W-:-:S03]  /*3de90*/  LOP3.LUT P2, RZ, R29, 0x10, RZ, 0xc0, !PT ;  /* 0x000000101dff7812 */ /* 0x000fc6000784c0ff */
[----:B------:R-:W5:Y:S01]  /*3dea0*/  LDL.LU R147, [R1+0xa6c] ;  /* 0x000a6c0001937983 */ /* 0x000f620000300800 */
[----:B--2---:R-:W-:-:S04]  /*3deb0*/  LOP3.LUT R28, R28, 0xff, RZ, 0xc0, !PT ;  /* 0x000000ff1c1c7812 */ /* 0x004fc800078ec0ff */
[----:B------:R-:W-:-:S05]  /*3dec0*/  F2FP.F16.E4M3.UNPACK_B R28, R28 ;  /* 0x0000001cff1c723e */ /* 0x000fca00020006ff */
[----:B------:R-:W-:-:S05]  /*3ded0*/  HADD2.F32 R28, -RZ, R28.H0_H0 ;  /* 0x2000001cff1c7230 */ /* 0x000fca0000004100 */
[----:B------:R-:W-:-:S04]  /*3dee0*/  FMUL R28, R28, UR5 ;  /* 0x000000051c1c7c20 */ /* 0x000fc80008400000 */
[----:B---3--:R-:W-:Y:S02]  /*3def0*/  FFMA R28, R149, UR4, R28 ;  /* 0x00000004951c7c23 */ /* 0x008fe4000800001c */
[----:B------:R-:W2:Y:S03]  /*3df00*/  LDL.LU.64 R148, [R1+0x120] ;  /* 0x0001200001947983 */ /* 0x000ea60000300a00 */
        /* <DEDUP_REMOVED lines=16> */
[----:B----4-:R-:W-:Y:S02]  /*3e010*/  FFMA R28, R142, UR4, R28 ;  /* 0x000000048e1c7c23 */ /* 0x010fe4000800001c */
        /* <DEDUP_REMOVED lines=9> */
[----:B-----5:R-:W-:Y:S01]  /*3e0b0*/  FFMA R28, R143, UR4, R28 ;  /* 0x000000048f1c7c23 */ /* 0x020fe2000800001c */
[----:B------:R-:W-:Y:S01]  /*3e0c0*/  ISETP.LT.OR P5, PT, R24, 0xd1, !P1 ;  /* 0x000000d11800780c */ /* 0x000fe20004fa1670 */
[----:B------:R-:W4:Y:S03]  /*3e0d0*/  LDL.LU R143, [R1+0xa74] ;  /* 0x000a7400018f7983 */ /* 0x000f260000300800 */
[----:B------:R-:W-:Y:S02]  /*3e0e0*/  F2FP.SATFINITE.E4M3.F32.PACK_AB_MERGE_C R34, RZ, R28, RZ ;  /* 0x0000001cff22723e */ /* 0x000fe400048070ff */
[----:B------:R-:W-:-:S03]  /*3e0f0*/  PRMT R28, RZ, 0x7610, R28 ;  /* 0x00007610ff1c7816 */ /* 0x000fc6000000001c */
[----:B------:R-:W-:Y:S04]  /*3e100*/  @!P3 STG.E.U8 desc[UR8][R58.64+0xc8], R34 ;  /* 0x0000c8223a00b986 */ /* 0x000fe8000c101108 */
[----:B------:R-:W5:Y:S01]  /*3e110*/  @!P2 LDG.E.U8 R28, desc[UR8][R22.64+0xc9] ;  /* 0x0000c908161ca981 */ /* 0x000f62000c1e1100 */
[----:B0-----:R-:W0:Y:S01]  /*3e120*/  @!P5 LDC.64 R32, c[0x0][0x5c0] ;  /* 0x00017000ff20db82 */ /* 0x001e220000000a00 */
[----:B-----5:R-:W-:-:S04]  /*3e130*/  LOP3.LUT R28, R28, 0xff, RZ, 0xc0, !PT ;  /* 0x000000ff1c1c7812 */ /* 0x020fc800078ec0ff */
[----:B------:R-:W-:-:S05]  /*3e140*/  F2FP.F16.E4M3.UNPACK_B R28, R28 ;  /* 0x0000001cff1c723e */ /* 0x000fca00020006ff */
[----:B------:R-:W-:-:S05]  /*3e150*/  HADD2.F32 R28, -RZ, R28.H0_H0 ;  /* 0x2000001cff1c7230 */ /* 0x000fca0000004100 */
[----:B------:R-:W-:-:S04]  /*3e160*/  FMUL R28, R28, UR5 ;  /* 0x000000051c1c7c20 */ /* 0x000fc80008400000 */
[----:B------:R-:W-:-:S05]  /*3e170*/  FFMA R28, R147, UR4, R28 ;  /* 0x00000004931c7c23 */ /* 0x000fca000800001c */
[----:B------:R-:W-:Y:S02]  /*3e180*/  F2FP.SATFINITE.E4M3.F32.PACK_AB_MERGE_C R35, RZ, R28, RZ ;  /* 0x0000001cff23723e */ /* 0x000fe400048070ff */
[----:B------:R-:W-:-:S03]  /*3e190*/  PRMT R28, RZ, 0x7610, R28 ;  /* 0x00007610ff1c7816 */ /* 0x000fc6000000001c */
[----:B--2---:R1:W-:Y:S04]  /*3e1a0*/  @!P2 STG.E.U8 desc[UR8][R148.64+0xc9], R35 ;  /* 0x0000c9239400a986 */ /* 0x0043e8000c101108 */
[----:B------:R-:W2:Y:S01]  /*3e1b0*/  @!P5 LDG.E.U8 R28, desc[UR8][R8.64+0xd0] ;  /* 0x0000d008081cd981 */ /* 0x000ea2000c1e1100 */
[----:B0-----:R-:W-:-:S05]  /*3e1c0*/  @!P5 IADD3 R32, P6, R6, R32, RZ ;  /* 0x000000200620d210 */ /* 0x001fca0007fde0ff */
[----:B------:R-:W-:Y:S01]  /*3e1d0*/  @!P5 IMAD.X R33, R25, 0x1, R33, P6 ;  /* 0x000000011921d824 */ /* 0x000fe200030e0621 */
[----:B------:R-:W-:Y:S01]  /*3e1e0*/  LOP3.LUT P3, RZ, R30, 0x800, RZ, 0xc0, !PT ;  /* 0x000008001eff7812 */ /* 0x000fe2000786c0ff */
[----:B-1----:R-:W5:Y:S01]  /*3e1f0*/  LDL.LU R149, [R1+0xa78] ;  /* 0x000a780001957983 */ /* 0x002f620000300800 */
[----:B--2---:R-:W-:-:S04]  /*3e200*/  LOP3.LUT R28, R28, 0xff, RZ, 0xc0, !PT ;  /* 0x000000ff1c1c7812 */ /* 0x004fc800078ec0ff */
[----:B------:R-:W-:-:S05]  /*3e210*/  F2FP.F16.E4M3.UNPACK_B R28, R28 ;  /* 0x0000001cff1c723e */ /* 0x000fca00020006ff */
[----:B------:R-:W-:-:S05]  /*3e220*/  HADD2.F32 R28, -RZ, R28.H0_H0 ;  /* 0x2000001cff1c7230 */ /* 0x000fca0000004100 */
[----:B------:R-:W-:-:S04]  /*3e230*/  FMUL R28, R28, UR5 ;  /* 0x000000051c1c7c20 */ /* 0x000fc80008400000 */
[----:B---3--:R-:W-:Y:S01]  /*3e240*/  FFMA R28, R142, UR4, R28 ;  /* 0x000000048e1c7c23 */ /* 0x008fe2000800001c */
[----:B------:R-:W-:Y:S01]  /*3e250*/  LOP3.LUT P2, RZ, R30, 0x200, RZ, 0xc0, !PT ;  /* 0x000002001eff7812 */ /* 0x000fe2000784c0ff */
[----:B------:R-:W2:Y:S03]  /*3e260*/  LDL.LU R142, [R1+0xa7c] ;  /* 0x000a7c00018e7983 */ /* 0x000ea60000300800 */
[----:B------:R-:W-:-:S05]  /*3e270*/  F2FP.SATFINITE.E4M3.F32.PACK_AB_MERGE_C R35, RZ, R28, RZ ;  /* 0x0000001cff23723e */ /* 0x000fca00048070ff */
[----:B------:R0:W-:Y:S01]  /*3e280*/  @!P5 STG.E.U8 desc[UR8][R32.64+0xd0], R35 ;  /* 0x0000d0232000d986 */ /* 0x0001e2000c101108 */
[----:B------:R-:W-:Y:S02]  /*3e290*/  ISETP.LT.OR P5, PT, R24, 0xd2, !P1 ;  /* 0x000000d21800780c */ /* 0x000fe40004fa1670 */
[----:B------:R-:W-:-:S11]  /*3e2a0*/  PRMT R28, RZ, 0x7610, R28 ;  /* 0x00007610ff1c7816 */ /* 0x000fd6000000001c */
[----:B------:R-:W3:Y:S01]  /*3e2b0*/  @!P5 LDG.E.U8 R28, desc[UR8][R8.64+0xd1] ;  /* 0x0000d108081cd981 */ /* 0x000ee2000c1e1100 */
[----:B0-----:R-:W0:Y:S02]  /*3e2c0*/  @!P5 LDC.64 R32, c[0x0][0x5c0] ;  /* 0x00017000ff20db82 */ /* 0x001e240000000a00 */
        /* <DEDUP_REMOVED lines=19> */
[----:B------:R-:W-:Y:S04]  /*3e400*/  @!P3 STG.E.U8 desc[UR8][R152.64+0xd0], R39 ;  /* 0x0000d0279800b986 */ /* 0x000fe8000c101108 */
[----:B------:R-:W4:Y:S01]  /*3e410*/  @!P2 LDG.E.U8 R28, desc[UR8][R10.64+0xd1] ;  /* 0x0000d1080a1ca981 */ /* 0x000f22000c1e1100 */
[----:B------:R-:W-:-:S13]  /*3e420*/  ISETP.LT.OR P5, PT, R24, 0xd9, !P1 ;  /* 0x000000d91800780c */ /* 0x000fda0004fa1670 */
[----:B0-----:R-:W0:Y:S01]  /*3e430*/  @!P5 LDC.64 R32, c[0x0][0x5c0] ;  /* 0x00017000ff20db82 */ /* 0x001e220000000a00 */
[----:B----4-:R-:W-:-:S04]  /*3e440*/  LOP3.LUT R28, R28, 0xff, RZ, 0xc0, !PT ;  /* 0x000000ff1c1c7812 */ /* 0x010fc800078ec0ff */
[----:B------:R-:W-:-:S05]  /*3e450*/  F2FP.F16.E4M3.UNPACK_B R28, R28 ;  /* 0x0000001cff1c723e */ /* 0x000fca00020006ff */
[----:B------:R-:W-:-:S05]  /*3e460*/  HADD2.F32 R28, -RZ, R28.H0_H0 ;  /* 0x2000001cff1c7230 */ /* 0x000fca0000004100 */
[----:B------:R-:W-:-:S04]  /*3e470*/  FMUL R28, R28, UR5 ;  /* 0x000000051c1c7c20 */ /* 0x000fc80008400000 */
[----:B--2---:R-:W-:Y:S01]  /*3e480*/  FFMA R28, R142, UR4, R28 ;  /* 0x000000048e1c7c23 */ /* 0x004fe2000800001c */
[----:B0-----:R-:W-:Y:S01]  /*3e490*/  @!P5 IADD3 R32, P6, R6, R32, RZ ;  /* 0x000000200620d210 */ /* 0x001fe20007fde0ff */
[----:B------:R-:W2:Y:S01]  /*3e4a0*/  LDL.LU R142, [R1+0xa84] ;  /* 0x000a8400018e7983 */ /* 0x000ea20000300800 */
[----:B------:R-:W-:-:S03]  /*3e4b0*/  LOP3.LUT P3, RZ, R30, 0x80, RZ, 0xc0, !PT ;  /* 0x000000801eff7812 */ /* 0x000fc6000786c0ff */
[----:B------:R-:W4:Y:S01]  /*3e4c0*/  LDL.LU R149, [R1+0xa88] ;  /* 0x000a880001957983 */ /* 0x000f220000300800 */
[----:B------:R-:W-:Y:S02]  /*3e4d0*/  F2FP.SATFINITE.E4M3.F32.PACK_AB_MERGE_C R35, RZ, R28, RZ ;  /* 0x0000001cff23723e */ /* 0x000fe400048070ff */
[----:B------:R-:W-:-:S03]  /*3e4e0*/  PRMT R28, RZ, 0x7610, R28 ;  /* 0x00007610ff1c7816 */ /* 0x000fc6000000001c */
[----:B------:R0:W-:Y:S04]  /*3e4f0*/  @!P2 STG.E.U8 desc[UR8][R144.64+0xd1], R35 ;  /* 0x0000d1239000a986 */ /* 0x0001e8000c101108 */
[----:B------:R-:W5:Y:S01]  /*3e500*/  @!P5 LDG.E.U8 R28, desc[UR8][R8.64+0xd8] ;  /* 0x0000d808081cd981 */ /* 0x000f62000c1e1100 */
        /* <DEDUP_REMOVED lines=8> */
[----:B0-----:R-:W-:-:S05]  /*3e590*/  F2FP.SATFINITE.E4M3.F32.PACK_AB_MERGE_C R35, RZ, R28, RZ ;  /* 0x0000001cff23723e */ /* 0x001fca00048070ff */
[----:B------:R0:W-:Y:S01]  /*3e5a0*/  @!P5 STG.E.U8 desc[UR8][R32.64+0xd8], R35 ;  /* 0x0000d8232000d986 */ /* 0x0001e2000c101108 */
[----:B------:R-:W-:Y:S02]  /*3e5b0*/  ISETP.LT.OR P5, PT, R24, 0xda, !P1 ;  /* 0x000000da1800780c */ /* 0x000fe40004fa1670 */
[----:B------:R-:W-:-:S11]  /*3e5c0*/  PRMT R28, RZ, 0x7610, R28 ;  /* 0x00007610ff1c7816 */ /* 0x000fd6000000001c */
        /* <DEDUP_REMOVED lines=11> */
[----:B------:R-:W-:Y:S02]  /*3e680*/  F2FP.SATFINITE.E4M3.F32.PACK_AB_MERGE_C R35, RZ, R28, RZ ;  /* 0x0000001cff23723e */ /* 0x000fe400048070ff */
[----:B------:R-:W-:-:S03]  /*3e690*/  PRMT R28, RZ, 0x7610, R28 ;  /* 0x00007610ff1c7816 */ /* 0x000fc6000000001c */
[----:B------:R0:W-:Y:S04]  /*3e6a0*/  @!P5 STG.E.U8 desc[UR8][R32.64+0xd9], R35 ;  /* 0x0000d9232000d986 */ /* 0x0001e8000c101108 */
        /* <DEDUP_REMOVED lines=8> */
[----:B------:R-:W-:Y:S02]  /*3e730*/  F2FP.SATFINITE.E4M3.F32.PACK_AB_MERGE_C R39, RZ, R28, RZ ;  /* 0x0000001cff27723e */ /* 0x000fe400048070ff */
[----:B------:R-:W-:-:S03]  /*3e740*/  PRMT R28, RZ, 0x7610, R28 ;  /* 0x00007610ff1c7816 */ /* 0x000fc6000000001c */
[----:B------:R-:W-:Y:S04]  /*3e750*/  @!P3 STG.E.U8 desc[UR8][R124.64+0xd8], R39 ;  /* 0x0000d8277c00b986 */ /* 0x000fe8000c101108 */
        /* <DEDUP_REMOVED lines=8> */
[----:B0-----:R-:W-:Y:S02]  /*3e7e0*/  F2FP.SATFINITE.E4M3.F32.PACK_AB_MERGE_C R33, RZ, R28, RZ ;  /* 0x0000001cff21723e */ /* 0x001fe400048070ff */
[----:B------:R-:W-:-:S03]  /*3e7f0*/  PRMT R28, RZ, 0x7610, R28 ;  /* 0x00007610ff1c7816 */ /* 0x000fc6000000001c */
[----:B------:R0:W-:Y:S04]  /*3e800*/  @!P2 STG.E.U8 desc[UR8][R118.64+0xd9], R33 ;  /* 0x0000d9217600a986 */ /* 0x0001e8000c101108 */
[----:B------:R-:W5:Y:S01]  /*3e810*/  @!P6 LDG.E.U8 R28, desc[UR8][R12.64+0xd0] ;  /* 0x0000d0080c1ce981 */ /* 0x000f62000c1e1100 */
[----:B0-----:R-:W0:Y:S01]  /*3e820*/  @!P3 LDC.64 R32, c[0x0][0x5c0] ;  /* 0x00017000ff20bb82 */ /* 0x001e220000000a00 */
[----:B-----5:R-:W-:-:S04]  /*3e830*/  LOP3.LUT R28, R28, 0xff, RZ, 0xc0, !PT ;  /* 0x000000ff1c1c7812 */ /* 0x020fc800078ec0ff */
[----:B------:R-:W-:-:S05]  /*3e840*/  F2FP.F16.E4M3.UNPACK_B R28, R28 ;  /* 0x0000001cff1c723e */ /* 0x000fca00020006ff */
[----:B------:R-:W-:-:S05]  /*3e850*/  HADD2.F32 R28, -RZ, R28.H0_H0 ;  /* 0x2000001cff1c7230 */ /* 0x000fca0000004100 */
[----:B------:R-:W-:-:S04]  /*3e860*/  FMUL R28, R28, UR5 ;  /* 0x000000051c1c7c20 */ /* 0x000fc80008400000 */
[----:B--2---:R-:W-:Y:S01]  /*3e870*/  FFMA R28, R142, UR4, R28 ;  /* 0x000000048e1c7c23 */ /* 0x004fe2000800001c */
[----:B------:R-:W-:Y:S02]  /*3e880*/  LOP3.LUT P2, RZ, R27, 0x100, RZ, 0xc0, !PT ;  /* 0x000001001bff7812 */ /* 0x000fe4000784c0ff */
[----:B0-----:R-:W-:Y:S01]  /*3e890*/  @!P3 IADD3 R32, P5, R84, R32, RZ ;  /* 0x000000205420b210 */ /* 0x001fe20007fbe0ff */
[----:B------:R-:W2:Y:S04]  /*3e8a0*/  LDL.LU R142, [R1+0xa9c] ;  /* 0x000a9c00018e7983 */ /* 0x000ea80000300800 */
[----:B------:R-:W5:Y:S01]  /*3e8b0*/  LDL.LU R84, [R1+0xbc4] ;  /* 0x000bc40001547983 */ /* 0x000f620000300800 */
        /* <DEDUP_REMOVED lines=8> */
[----:B------:R-:W-:-:S05]  /*3e940*/  FFMA R28, R149, UR4, R28 ;  /* 0x00000004951c7c23 */ /* 0x000fca000800001c */
[----:B------:R-:W-:Y:S02]  /*3e950*/  F2FP.SATFINITE.E4M3.F32.PACK_AB_MERGE_C R39, RZ, R28, RZ ;  /* 0x0000001cff27723e */ /* 0x000fe400048070ff */
[----:B------:R-:W-:-:S03]  /*3e960*/  PRMT R28, RZ, 0x7610, R28 ;  /* 0x00007610ff1c7816 */ /* 0x000fc6000000001c */
[----:B------:R-:W-:Y:S04]  /*3e970*/  @!P1 STG.E.U8 desc[UR8][R114.64+0xd1], R39 ;  /* 0x0000d12772009986 */ /* 0x000fe8000c101108 */
[----:B------:R-:W4:Y:S01]  /*3e980*/  @!P3 LDG.E.U8 R28, desc[UR8][R14.64+0xd0] ;  /* 0x0000d0080e1cb981 */ /* 0x000f22000c1e1100 */
[----:B------:R-:W-:Y:S01]  /*3e990*/  @!P3 IMAD.X R33, R85, 0x1, R33, P5 ;  /* 0x000000015521b824 */ /* 0x000fe200028e0621 */
[----:B------:R-:W-:Y:S02]  /*3e9a0*/  LOP3.LUT P6, RZ, R30, 0x4, RZ, 0xc0, !PT ;  /* 0x000000041eff7812 */ /* 0x000fe400078cc0ff */
[----:B------:R-:W5:Y:S04]  /*3e9b0*/  LDL.LU R85, [R1+0xbc0] ;  /* 0x000bc00001557983 */ /* 0x000f680000300800 */
[----:B------:R-:W5:Y:S01]  /*3e9c0*/  LDL.LU R149, [R1+0xaa0] ;  /* 0x000aa00001957983 */ /* 0x000f620000300800 */
[----:B----4-:R-:W-:-:S04]  /*3e9d0*/  LOP3.LUT R28, R28, 0xff, RZ, 0xc0, !PT ;  /* 0x000000ff1c1c7812 */ /* 0x010fc800078ec0ff */
[----:B------:R-:W-:-:S05]  /*3e9e0*/  F2FP.F16.E4M3.UNPACK_B R28, R28 ;  /* 0x0000001cff1c723e */ /* 0x000fca00020006ff */
[----:B------:R-:W-:-:S05]  /*3e9f0*/  HADD2.F32 R28, -RZ, R28.H0_H0 ;  /* 0x2000001cff1c7230 */ /* 0x000fca0000004100 */
[----:B------:R-:W-:-:S04]  /*3ea00*/  FMUL R28, R28, UR5 ;  /* 0x000000051c1c7c20 */ /* 0x000fc80008400000 */
[----:B---3--:R-:W-:Y:S02]  /*3ea10*/  FFMA R28, R143, UR4, R28 ;  /* 0x000000048f1c7c23 */ /* 0x008fe4000800001c */
[----:B------:R-:W3:Y:S03]  /*3ea20*/  LDL.LU R143, [R1+0xaa4] ;  /* 0x000aa400018f7983 */ /* 0x000ee60000300800 */
[----:B0-----:R-:W-:Y:S02]  /*3ea30*/  F2FP.SATFINITE.E4M3.F32.PACK_AB_MERGE_C R35, RZ, R28, RZ ;  /* 0x0000001cff23723e */ /* 0x001fe400048070ff */
[----:B------:R-:W-:-:S03]  /*3ea40*/  PRMT R28, RZ, 0x7610, R28 ;  /* 0x00007610ff1c7816 */ /* 0x000fc6000000001c */
[----:B------:R0:W-:Y:S04]  /*3ea50*/  @!P3 STG.E.U8 desc[UR8][R32.64+0xd0], R35 ;  /* 0x0000d0232000b986 */ /* 0x0001e8000c101108 */
[----:B------:R-:W4:Y:S01]  /*3ea60*/  @!P2 LDG.E.U8 R28, desc[UR8][R14.64+0xd1] ;  /* 0x0000d1080e1ca981 */ /* 0x000f22000c1e1100 */
[----:B0-----:R-:W0:Y:S02]  /*3ea70*/  @!P2 LDC.64 R32, c[0x0][0x5c0] ;  /* 0x00017000ff20ab82 */ /* 0x001e240000000a00 */
[----:B0-----:R-:W-:Y:S02]  /*3ea80*/  @!P2 IADD3 R32, P5, R86, R32, RZ ;  /* 0x000000205620a210 */ /* 0x001fe40007fbe0ff */
[----:B------:R-:W3:Y:S03]  /*3ea90*/  LDL.LU R86, [R1+0xbbc] ;  /* 0x000bbc0001567983 */ /* 0x000ee60000300800 */
[----:B------:R-:W-:-:S02]  /*3eaa0*/  @!P2 IMAD.X R33, R87, 0x1, R33, P5 ;  /* 0x000000015721a824 */ /* 0x000fc400028e0621 */
[----:B------:R-:W3:Y:S01]  /*3eab0*/  LDL.LU R87, [R1+0xbb8] ;  /* 0x000bb80001577983 */ /* 0x000ee20000300800 */
[----:B----4-:R-:W-:-:S04]  /*3eac0*/  LOP3.LUT R28, R28, 0xff, RZ, 0xc0, !PT ;  /* 0x000000ff1c1c7812 */ /* 0x010fc800078ec0ff */
[----:B------:R-:W-:-:S05]  /*3ead0*/  F2FP.F16.E4M3.UNPACK_B R28, R28 ;  /* 0x0000001cff1c723e */ /* 0x000fca00020006ff */
[----:B------:R-:W-:-:S05]  /*3eae0*/  HADD2.F32 R28, -RZ, R28.H0_H0 ;  /* 0x2000001cff1c7230 */ /* 0x000fca0000004100 */
[----:B------:R-:W-:-:S04]  /*3eaf0*/  FMUL R28, R28, UR5 ;  /* 0x000000051c1c7c20 */ /* 0x000fc80008400000 */
[----:B--2---:R-:W-:Y:S01]  /*3eb00*/  FFMA R28, R142, UR4, R28 ;  /* 0x000000048e1c7c23 */ /* 0x004fe2000800001c */
[C---:B------:R-:W-:Y:S02]  /*3eb10*/  LOP3.LUT P1, RZ, R27.reuse, 0x40000000, RZ, 0xc0, !PT ;  /* 0x400000001bff7812 */ /* 0x040fe4000782c0ff */
[----:B------:R-:W-:Y:S01]  /*3eb20*/  LOP3.LUT P3, RZ, R27, 0x80, RZ, 0xc0, !PT ;  /* 0x000000801bff7812 */ /* 0x000fe2000786c0ff */
[----:B------:R-:W2:Y:S01]  /*3eb30*/  LDL.LU R142, [R1+0xaa8] ;  /* 0x000aa800018e7983 */ /* 0x000ea20000300800 */
        /* <DEDUP_REMOVED lines=10> */
[----:B------:R-:W-:Y:S02]  /*3ebe0*/  LOP3.LUT P2, RZ, R27, 0x10, RZ, 0xc0, !PT ;  /* 0x000000101bff7812 */ /* 0x000fe4000784c0ff */
[----:B0-----:R-:W-:Y:S01]  /*3ebf0*/  @!P3 IADD3 R32, P5, R83, R32, RZ ;  /* 0x000000205320b210 */ /* 0x001fe20007fbe0ff */
[----:B------:R-:W4:Y:S04]  /*3ec00*/  LDL.LU R149, [R1+0xaac] ;  /* 0x000aac0001957983 */ /* 0x000f280000300800 */
[----:B------:R-:W5:Y:S01]  /*3ec10*/  LDL.LU R83, [R1+0xbb4] ;  /* 0x000bb40001537983 */ /* 0x000f620000300800 */
[----:B------:R-:W-:Y:S02]  /*3ec20*/  F2FP.SATFINITE.E4M3.F32.PACK_AB_MERGE_C R39, RZ, R28, RZ ;  /* 0x0000001cff27723e */ /* 0x000fe400048070ff */
[----:B------:R-:W-:-:S03]  /*3ec30*/  PRMT R28, RZ, 0x7610, R28 ;  /* 0x00007610ff1c7816 */ /* 0x000fc6000000001c */
[----:B---3--:R-:W-:Y:S04]  /*3ec40*/  @!P6 STG.E.U8 desc[UR8][R86.64+0xd8], R39 ;  /* 0x0000d8275600e986 */ /* 0x008fe8000c101108 */
[----:B------:R-:W3:Y:S02]  /*3ec50*/  @!P1 LDG.E.U8 R28, desc[UR8][R12.64+0xd9] ;  /* 0x0000d9080c1c9981 */ /* 0x000ee4000c1e1100 */
[----:B---3--:R-:W-:-:S04]  /*3ec60*/  LOP3.LUT R28, R28, 0xff, RZ, 0xc0, !PT ;  /* 0x000000ff1c1c7812 */ /* 0x008fc800078ec0ff */
[----:B------:R-:W-:-:S05]  /*3ec70*/  F2FP.F16.E4M3.UNPACK_B R28, R28 ;  /* 0x0000001cff1c723e */ /* 0x000fca00020006ff */
[----:B------:R-:W-:-:S05]  /*3ec80*/  HADD2.F32 R28, -RZ, R28.H0_H0 ;  /* 0x2000001cff1c7230 */ /* 0x000fca0000004100 */
[----:B------:R-:W-:-:S04]  /*3ec90*/  FMUL R28, R28, UR5 ;  /* 0x000000051c1c7c20 */ /* 0x000fc80008400000 */
[----:B------:R-:W-:Y:S01]  /*3eca0*/  FFMA R28, R143, UR4, R28 ;  /* 0x000000048f1c7c23 */ /* 0x000fe2000800001c */
[----:B------:R-:W-:Y:S01]  /*3ecb0*/  @!P3 IMAD.X R33, R141, 0x1, R33, P5 ;  /* 0x000000018d21b824 */ /* 0x000fe200028e0621 */
[----:B------:R-:W-:Y:S01]  /*3ecc0*/  LOP3.LUT P6, RZ, R27, 0x20000000, RZ, 0xc0, !PT ;  /* 0x200000001bff7812 */ /* 0x000fe200078cc0ff */
[----:B------:R-:W3:Y:S02]  /*3ecd0*/  LDL.LU R143, [R1+0xab0] ;  /* 0x000ab000018f7983 */ /* 0x000ee40000300800 */
[----:B------:R-:W-:Y:S02]  /*3ece0*/  F2FP.SATFINITE.E4M3.F32.PACK_AB_MERGE_C R35, RZ, R28, RZ ;  /* 0x0000001cff23723e */ /* 0x000fe400048070ff */
[----:B------:R-:W-:-:S03]  /*3ecf0*/  PRMT R28, RZ, 0x7610, R28 ;  /* 0x00007610ff1c7816 */ /* 0x000fc6000000001c */
[----:B------:R0:W-:Y:S04]  /*3ed00*/  @!P1 STG.E.U8 desc[UR8][R84.64+0xd9], R35 ;  /* 0x0000d92354009986 */ /* 0x0001e8000c101108 */
[----:B------:R-:W2:Y:S02]  /*3ed10*/  @!P3 LDG.E.U8 R28, desc[UR8][R14.64+0xd8] ;  /* 0x0000d8080e1cb981 */ /* 0x000ea4000c1e1100 */
[----:B--2---:R-:W-:-:S04]  /*3ed20*/  LOP3.LUT R28, R28, 0xff, RZ, 0xc0, !PT ;  /* 0x000000ff1c1c7812 */ /* 0x004fc800078ec0ff */
[----:B------:R-:W-:-:S05]  /*3ed30*/  F2FP.F16.E4M3.UNPACK_B R28, R28 ;  /* 0x0000001cff1c723e */ /* 0x000fca00020006ff */
[----:B------:R-:W-:-:S05]  /*3ed40*/  HADD2.F32 R28, -RZ, R28.H0_H0 ;  /* 0x2000001cff1c7230 */ /* 0x000fca0000004100 */
[----:B------:R-:W-:-:S04]  /*3ed50*/  FMUL R28, R28, UR5 ;  /* 0x000000051c1c7c20 */ /* 0x000fc80008400000 */
[----:B------:R-:W-:Y:S01]  /*3ed60*/  FFMA R28, R142, UR4, R28 ;  /* 0x000000048e1c7c23 */ /* 0x000fe2000800001c */
[----:B------:R-:W-:Y:S01]  /*3ed70*/  LOP3.LUT P1, RZ, R27, 0x8000000, RZ, 0xc0, !PT ;  /* 0x080000001bff7812 */ /* 0x000fe2000782c0ff */
[----:B------:R-:W2:Y:S03]  /*3ed80*/  LDL.LU R142, [R1+0xab4] ;  /* 0x000ab400018e7983 */ /* 0x000ea60000300800 */
[----:B0-----:R-:W-:Y:S02]  /*3ed90*/  F2FP.SATFINITE.E4M3.F32.PACK_AB_MERGE_C R35, RZ, R28, RZ ;  /* 0x0000001cff23723e */ /* 0x001fe400048070ff */
[----:B------:R-:W-:-:S03]  /*3eda0*/  PRMT R28, RZ, 0x7610, R28 ;  /* 0x00007610ff1c7816 */ /* 0x000fc6000000001c */
        /* <DEDUP_REMOVED lines=9> */
[----:B------:R-:W-:Y:S01]  /*3ee40*/  FFMA R28, R149, UR4, R28 ;  /* 0x00000004951c7c23 */ /* 0x000fe2000800001c */
[----:B------:R-:W-:Y:S01]  /*3ee50*/  LOP3.LUT P3, RZ, R0, 0x40, RZ, 0xc0, !PT ;  /* 0x0000004000ff7812 */ /* 0x000fe2000786c0ff */
[----:B------:R-:W4:Y:S03]  /*3ee60*/  LDL.LU R149, [R1+0xab8] ;  /* 0x000ab80001957983 */ /* 0x000f260000300800 */
[----:B------:R-:W-:Y:S02]  /*3ee70*/  F2FP.SATFINITE.E4M3.F32.PACK_AB_MERGE_C R35, RZ, R28, RZ ;  /* 0x0000001cff23723e */ /* 0x000fe400048070ff */
        /* <DEDUP_REMOVED lines=8> */
[----:B---3--:R-:W-:Y:S01]  /*3ef00*/  FFMA R28, R143, UR4, R28 ;  /* 0x000000048f1c7c23 */ /* 0x008fe2000800001c */
[----:B------:R-:W-:Y:S02]  /*3ef10*/  LOP3.LUT P2, RZ, R0, 0x10, RZ, 0xc0, !PT ;  /* 0x0000001000ff7812 */ /* 0x000fe4000784c0ff */
[----:B0-----:R-:W-:Y:S01]  /*3ef20*/  @!P3 IADD3 R32, P5, R129, R32, RZ ;  /* 0x000000208120b210 */ /* 0x001fe20007fbe0ff */
[----:B------:R-:W3:Y:S01]  /*3ef30*/  LDL.LU R143, [R1+0xabc] ;  /* 0x000abc00018f7983 */ /* 0x000ee20000300800 */
        /* <DEDUP_REMOVED lines=8> */
[----:B--2---:R-:W-:Y:S01]  /*3efc0*/  FFMA R28, R142, UR4, R28 ;  /* 0x000000048e1c7c23 */ /* 0x004fe2000800001c */
[----:B------:R-:W-:Y:S01]  /*3efd0*/  @!P3 IMAD.X R33, R128, 0x1, R33, P5 ;  /* 0x000000018021b824 */ /* 0x000fe200028e0621 */
[----:B------:R-:W-:Y:S01]  /*3efe0*/  LOP3.LUT P6, RZ, R27, 0x4000000, RZ, 0xc0, !PT ;  /* 0x040000001bff7812 */ /* 0x000fe200078cc0ff */
[----:B------:R-:W2:Y:S02]  /*3eff0*/  LDL.LU R142, [R1+0xac0] ;  /* 0x000ac000018e7983 */ /* 0x000ea40000300800 */
        /* <DEDUP_REMOVED lines=9> */
[----:B----4-:R-:W-:Y:S01]  /*3f090*/  FFMA R28, R149, UR4, R28 ;  /* 0x00000004951c7c23 */ /* 0x010fe2000800001c */
[----:B0-----:R-:W-:Y:S02]  /*3f0a0*/  @!P2 IADD3 R34, P5, R127, R34, RZ ;  /* 0x000000227f22a210 */ /* 0x001fe40007fbe0ff */
[----:B------:R-:W-:Y:S01]  /*3f0b0*/  LOP3.LUT P1, RZ, R27, 0x2000000, RZ, 0xc0, !PT ;  /* 0x020000001bff7812 */ /* 0x000fe2000782c0ff */
        /* <DEDUP_REMOVED lines=25> */
[----:B------:R-:W2:Y:S01]  /*3f250*/  LDL.LU R142, [R1+0xacc] ;  /* 0x000acc00018e7983 */ /* 0x000ea20000300800 */
        /* <DEDUP_REMOVED lines=8> */
[----:B----4-:R-:W-:-:S05]  /*3f2e0*/  FFMA R28, R149, UR4, R28 ;  /* 0x00000004951c7c23 */ /* 0x010fca000800001c */
[----:B------:R-:W-:Y:S02]  /*3f2f0*/  F2FP.SATFINITE.E4M3.F32.PACK_AB_MERGE_C R33, RZ, R28, RZ ;  /* 0x0000001cff21723e */ /* 0x000fe400048070ff */
[----:B------:R-:W-:-:S03]  /*3f300*/  PRMT R28, RZ, 0x7610, R28 ;  /* 0x00007610ff1c7816 */ /* 0x000fc6000000001c */
[----:B------:R0:W-:Y:S04]  /*3f310*/  @!P1 STG.E.U8 desc[UR8][R76.64+0xd9], R33 ;  /* 0x0000d9214c009986 */ /* 0x0001e8000c101108 */
[----:B------:R-:W4:Y:S01]  /*3f320*/  @!P3 LDG.E.U8 R28, desc[UR8][R18.64+0xd8] ;  /* 0x0000d808121cb981 */ /* 0x000f22000c1e1100 */
[----:B------:R-:W-:Y:S02]  /*3f330*/  @!P3 IMAD.X R123, R51, 0x1, R35, P5 ;  /* 0x00000001337bb824 */ /* 0x000fe400028e0623 */
[----:B------:R-:W1:Y:S01]  /*3f340*/  @!P2 LDC.64 R34, c[0x0][0x5c0] ;  /* 0x00017000ff22ab82 */ /* 0x000e620000000a00 */
[----:B----4-:R-:W-:-:S04]  /*3f350*/  LOP3.LUT R28, R28, 0xff, RZ, 0xc0, !PT ;  /* 0x000000ff1c1c7812 */ /* 0x010fc800078ec0ff */
[----:B------:R-:W-:-:S05]  /*3f360*/  F2FP.F16.E4M3.UNPACK_B R28, R28 ;  /* 0x0000001cff1c723e */ /* 0x000fca00020006ff */
[----:B------:R-:W-:-:S05]  /*3f370*/  HADD2.F32 R28, -RZ, R28.H0_H0 ;  /* 0x2000001cff1c7230 */ /* 0x000fca0000004100 */
[----:B------:R-:W-:-:S04]  /*3f380*/  FMUL R28, R28, UR5 ;  /* 0x000000051c1c7c20 */ /* 0x000fc80008400000 */
[----:B---3--:R-:W-:Y:S01]  /*3f390*/  FFMA R28, R143, UR4, R28 ;  /* 0x000000048f1c7c23 */ /* 0x008fe2000800001c */
[----:B-1----:R-:W-:Y:S01]  /*3f3a0*/  @!P2 IADD3 R50, P5, R50, R34, RZ ;  /* 0x000000223232a210 */ /* 0x002fe20007fbe0ff */
[----:B------:R-:W3:Y:S03]  /*3f3b0*/  LDL.LU R143, [R1+0xad0] ;  /* 0x000ad000018f7983 */ /* 0x000ee60000300800 */
[----:B0-----:R-:W-:Y:S02]  /*3f3c0*/  F2FP.SATFINITE.E4M3.F32.PACK_AB_MERGE_C R33, RZ, R28, RZ ;  /* 0x0000001cff21723e */ /* 0x001fe400048070ff */
[----:B------:R-:W-:-:S03]  /*3f3d0*/  PRMT R28, RZ, 0x7610, R28 ;  /* 0x00007610ff1c7816 */ /* 0x000fc6000000001c */
[----:B------:R0:W-:Y:S04]  /*3f3e0*/  @!P3 STG.E.U8 desc[UR8][R122.64+0xd8], R33 ;  /* 0x0000d8217a00b986 */ /* 0x0001e8000c101108 */
[----:B------:R-:W4:Y:S01]  /*3f3f0*/  @!P2 LDG.E.U8 R28, desc[UR8][R18.64+0xd9] ;  /* 0x0000d908121ca981 */ /* 0x000f22000c1e1100 */
[----:B------:R-:W-:Y:S01]  /*3f400*/  @!P2 IMAD.X R51, R49, 0x1, R35, P5 ;  /* 0x000000013133a824 */ /* 0x000fe200028e0623 */
        /* <DEDUP_REMOVED lines=8> */
[----:B------:R-:W-:-:S03]  /*3f490*/  F2FP.SATFINITE.E4M3.F32.PACK_AB_MERGE_C R35, RZ, R28, RZ ;  /* 0x0000001cff23723e */ /* 0x000fc600048070ff */
[----:B------:R-:W5:Y:S04]  /*3f4a0*/  LDL.LU.64 R146, [R1+0x118] ;  /* 0x0001180001927983 */ /* 0x000f680000300a00 */
[----:B------:R1:W-:Y:S01]  /*3f4b0*/  @!P2 STG.E.U8 desc[UR8][R50.64+0xd9], R35 ;  /* 0x0000d9233200a986 */ /* 0x0003e2000c101108 */
[----:B------:R-:W-:-:S13]  /*3f4c0*/  ISETP.LT.OR P2, PT, R24, 0xd1, !P0 ;  /* 0x000000d11800780c */ /* 0x000fda0004741670 */
[----:B------:R-:W3:Y:S01]  /*3f4d0*/  @!P2 LDC.64 R58, c[0x0][0x5c0] ;  /* 0x00017000ff3aab82 */ /* 0x000ee20000000a00 */
[----:B------:R-:W-:Y:S02]  /*3f4e0*/  @!P2 IMAD.MOV.U32 R32, RZ, RZ, R6 ;  /* 0x000000ffff20a224 */ /* 0x000fe400078e0006 */
[----:B0-----:R-:W-:Y:S02]  /*3f4f0*/  @!P2 IMAD.MOV.U32 R33, RZ, RZ, R25 ;  /* 0x000000ffff21a224 */ /* 0x001fe400078e0019 */
[----:B------:R-:W-:-:S04]  /*3f500*/  @!P2 IMAD.WIDE.U32 R32, R4, 0x180, R32 ;  /* 0x000001800420a825 */ /* 0x000fc800078e0020 */
[----:B------:R-:W-:Y:S01]  /*3f510*/  @!P2 IMAD R28, R5, 0x180, RZ ;  /* 0x00000180051ca824 */ /* 0x000fe200078e02ff */
[----:B---3--:R-:W-:-:S04]  /*3f520*/  @!P2 IADD3 R32, P5, R32, R58, RZ ;  /* 0x0000003a2020a210 */ /* 0x008fc80007fbe0ff */
[--C-:B------:R-:W-:Y:S02]  /*3f530*/  @!P2 IADD3.X R33, R59, R33, R28.reuse, P5, !PT ;  /* 0x000000213b21a210 */ /* 0x100fe40002ffe41c */
[----:B------:R-:W-:-:S06]  /*3f540*/  PRMT R28, RZ, 0x7610, R28 ;  /* 0x00007610ff1c7816 */ /* 0x000fcc000000001c */
[----:B------:R-:W3:Y:S02]  /*3f550*/  @!P2 LDG.E.U8 R28, desc[UR8][R20.64+0xd0] ;  /* 0x0000d008141ca981 */ /* 0x000ee4000c1e1100 */
[----:B---3--:R-:W-:-:S04]  /*3f560*/  LOP3.LUT R28, R28, 0xff, RZ, 0xc0, !PT ;  /* 0x000000ff1c1c7812 */ /* 0x008fc800078ec0ff */
[----:B------:R-:W-:-:S05]  /*3f570*/  F2FP.F16.E4M3.UNPACK_B R28, R28 ;  /* 0x0000001cff1c723e */ /* 0x000fca00020006ff */
[----:B------:R-:W-:-:S05]  /*3f580*/  HADD2.F32 R28, -RZ, R28.H0_H0 ;  /* 0x2000001cff1c7230 */ /* 0x000fca0000004100 */
[----:B------:R-:W-:-:S04]  /*3f590*/  FMUL R28, R28, UR5 ;  /* 0x000000051c1c7c20 */ /* 0x000fc80008400000 */
[----:B------:R-:W-:Y:S01]  /*3f5a0*/  FFMA R28, R143, UR4, R28 ;  /* 0x000000048f1c7c23 */ /* 0x000fe2000800001c */
[----:B------:R-:W-:Y:S01]  /*3f5b0*/  LOP3.LUT P3, RZ, R29, 0x1000, RZ, 0xc0, !PT ;  /* 0x000010001dff7812 */ /* 0x000fe2000786c0ff */
[----:B------:R-:W3:Y:S04]  /*3f5c0*/  LDL.LU R143, [R1+0xadc] ;  /* 0x000adc00018f7983 */ /* 0x000ee80000300800 */
[----:B------:R-:W3:Y:S01]  /*3f5d0*/  LDL.LU.64 R148, [R1+0x110] ;  /* 0x0001100001947983 */ /* 0x000ee20000300a00 */
[----:B------:R-:W-:-:S05]  /*3f5e0*/  F2FP.SATFINITE.E4M3.F32.PACK_AB_MERGE_C R39, RZ, R28, RZ ;  /* 0x0000001cff27723e */ /* 0x000fca00048070ff */
[----:B------:R0:W-:Y:S01]  /*3f5f0*/  @!P2 STG.E.U8 desc[UR8][R32.64+0xd0], R39 ;  /* 0x0000d0272000a986 */ /* 0x0001e2000c101108 */
[----:B------:R-:W-:-:S13]  /*3f600*/  ISETP.LT.OR P2, PT, R24, 0xd2, !P0 ;  /* 0x000000d21800780c */ /* 0x000fda0004741670 */
[----:B-1----:R-:W1:Y:S01]  /*3f610*/  @!P2 LDC.64 R50, c[0x0][0x5c0] ;  /* 0x00017000ff32ab82 */ /* 0x002e620000000a00 */
        /* <DEDUP_REMOVED lines=25> */
[----:B-----5:R1:W-:Y:S04]  /*3f7b0*/  @!P1 STG.E.U8 desc[UR8][R146.64+0xd0], R32 ;  /* 0x0000d02092009986 */ /* 0x0203e8000c101108 */
[----:B------:R-:W4:Y:S01]  /*3f7c0*/  @!P3 LDG.E.U8 R28, desc[UR8][R22.64+0xd1] ;  /* 0x0000d108161cb981 */ /* 0x000f22000c1e1100 */
[----:B------:R-:W-:-:S13]  /*3f7d0*/  ISETP.LT.OR P2, PT, R24, 0xd9, !P0 ;  /* 0x000000d91800780c */ /* 0x000fda0004741670 */
[----:B0-----:R-:W0:Y:S01]  /*3f7e0*/  @!P2 LDC.64 R34, c[0x0][0x5c0] ;  /* 0x00017000ff22ab82 */ /* 0x001e220000000a00 */
[----:B------:R-:W-:Y:S01]  /*3f7f0*/  LOP3.LUT P1, RZ, R29, 0x800, RZ, 0xc0, !PT ;  /* 0x000008001dff7812 */ /* 0x000fe2000782c0ff */
[----:B-1----:R-:W-:Y:S01]  /*3f800*/  @!P2 IMAD R32, R5, 0x180, RZ ;  /* 0x000001800520a824 */ /* 0x002fe200078e02ff */
[----:B----4-:R-:W-:-:S04]  /*3f810*/  LOP3.LUT R28, R28, 0xff, RZ, 0xc0, !PT ;  /* 0x000000ff1c1c7812 */ /* 0x010fc800078ec0ff */
[----:B------:R-:W-:-:S05]  /*3f820*/  F2FP.F16.E4M3.UNPACK_B R28, R28 ;  /* 0x0000001cff1c723e */ /* 0x000fca00020006ff */
[----:B------:R-:W-:-:S05]  /*3f830*/  HADD2.F32 R28, -RZ, R28.H0_H0 ;  /* 0x2000001cff1c7230 */ /* 0x000fca0000004100 */
[----:B------:R-:W-:-:S04]  /*3f840*/  FMUL R28, R28, UR5 ;  /* 0x000000051c1c7c20 */ /* 0x000fc80008400000 */
[----:B---3--:R-:W-:Y:S02]  /*3f850*/  FFMA R28, R143, UR4, R28 ;  /* 0x000000048f1c7c23 */ /* 0x008fe4000800001c */
[----:B------:R-:W3:Y:S04]  /*3f860*/  LDL.LU R143, [R1+0xae4] ;  /* 0x000ae400018f7983 */ /* 0x000ee80000300800 */
[----:B------:R-:W4:Y:S01]  /*3f870*/  LDL.LU R60, [R1+0xae8] ;  /* 0x000ae800013c7983 */ /* 0x000f220000300800 */
[----:B------:R-:W-:Y:S01]  /*3f880*/  F2FP.SATFINITE.E4M3.F32.PACK_AB_MERGE_C R33, RZ, R28, RZ ;  /* 0x0000001cff21723e */ /* 0x000fe200048070ff */
[----:B------:R-:W-:-:S04]  /*3f890*/  @!P2 IMAD.MOV.U32 R28, RZ, RZ, R6 ;  /* 0x000000ffff1ca224 */ /* 0x000fc800078e0006 */
[----:B------:R1:W-:Y:S01]  /*3f8a0*/  @!P3 STG.E.U8 desc[UR8][R148.64+0xd1], R33 ;  /* 0x0000d1219400b986 */ /* 0x0003e2000c101108 */
[----:B------:R-:W-:Y:S01]  /*3f8b0*/  LOP3.LUT P3, RZ, R29, 0x200, RZ, 0xc0, !PT ;  /* 0x000002001dff7812 */ /* 0x000fe2000786c0ff */
[----:B------:R-:W-:Y:S02]  /*3f8c0*/  @!P2 IMAD.MOV.U32 R29, RZ, RZ, R25 ;  /* 0x000000ffff1da224 */ /* 0x000fe400078e0019 */
[----:B------:R-:W-:-:S03]  /*3f8d0*/  @!P2 IMAD.WIDE.U32 R28, R4, 0x180, R28 ;  /* 0x00000180041ca825 */ /* 0x000fc600078e001c */
[----:B0-----:R-:W-:Y:S01]  /*3f8e0*/  @!P2 IADD3 R28, P5, R28, R34, RZ ;  /* 0x000000221c1ca210 */ /* 0x001fe20007fbe0ff */
[----:B-1----:R-:W5:Y:S03]  /*3f8f0*/  LDL.LU.64 R148, [R1+0x108] ;  /* 0x0001080001947983 */ /* 0x002f660000300a00 */
        /* <DEDUP_REMOVED lines=22> */
[----:B------:R-:W-:Y:S02]  /*3fa60*/  PRMT R28, RZ, 0x7610, R28 ;  /* 0x00007610ff1c7816 */ /* 0x000fe4000000001c */
[----:B---3--:R-:W-:-:S04]  /*3fa70*/  LOP3.LUT R34, R34, 0xff, RZ, 0xc0, !PT ;  /* 0x000000ff22227812 */ /* 0x008fc800078ec0ff */
[----:B------:R-:W-:-:S05]  /*3fa80*/  F2FP.F16.E4M3.UNPACK_B R34, R34 ;  /* 0x00000022ff22723e */ /* 0x000fca00020006ff */
[----:B------:R-:W-:-:S05]  /*3fa90*/  HADD2.F32 R34, -RZ, R34.H0_H0 ;  /* 0x20000022ff227230 */ /* 0x000fca0000004100 */
[----:B------:R-:W-:-:S04]  /*3faa0*/  FMUL R34, R34, UR5 ;  /* 0x0000000522227c20 */ /* 0x000fc80008400000 */
[----:B------:R-:W-:Y:S01]  /*3fab0*/  FFMA R34, R143, UR4, R34 ;  /* 0x000000048f227c23 */ /* 0x000fe20008000022 */
[----:B------:R-:W-:Y:S01]  /*3fac0*/  ISETP.GE.AND P6, PT, R3, 0x1, PT ;  /* 0x000000010300780c */ /* 0x000fe20003fc6270 */
[----:B------:R-:W3:Y:S03]  /*3fad0*/  LDL.LU R143, [R1+0xaf0] ;  /* 0x000af000018f7983 */ /* 0x000ee60000300800 */
[----:B------:R-:W-:-:S05]  /*3fae0*/  F2FP.SATFINITE.E4M3.F32.PACK_AB_MERGE_C R29, RZ, R34, RZ ;  /* 0x00000022ff1d723e */ /* 0x000fca00048070ff */
        /* <DEDUP_REMOVED lines=11> */
[----:B------:R-:W-:Y:S02]  /*3fba0*/  ISETP.LT.OR P2, PT, R24, 0xe1, !P6 ;  /* 0x000000e11800780c */ /* 0x000fe40007741670 */
[----:B0-----:R-:W-:Y:S02]  /*3fbb0*/  PRMT R32, RZ, 0x7610, R32 ;  /* 0x00007610ff207816 */ /* 0x001fe40000000020 */
[----:B-1----:R-:W-:Y:S01]  /*3fbc0*/  PRMT R34, RZ, 0x7610, R34 ;  /* 0x00007610ff227816 */ /* 0x002fe20000000022 */
[----:B------:R-:W5:Y:S01]  /*3fbd0*/  LDL.LU R149, [R1+0xaf4] ;  /* 0x000af40001957983 */ /* 0x000f620000300800 */
[----:B----4-:R-:W-:-:S04]  /*3fbe0*/  LOP3.LUT R28, R28, 0xff, RZ, 0xc0, !PT ;  /* 0x000000ff1c1c7812 */ /* 0x010fc800078ec0ff */
[----:B------:R-:W-:-:S05]  /*3fbf0*/  F2FP.F16.E4M3.UNPACK_B R28, R28 ;  /* 0x0000001cff1c723e */ /* 0x000fca00020006ff */
[----:B------:R-:W-:-:S05]  /*3fc00*/  HADD2.F32 R28, -RZ, R28.H0_H0 ;  /* 0x2000001cff1c7230 */ /* 0x000fca0000004100 */
[----:B------:R-:W-:-:S04]  /*3fc10*/  FMUL R28, R28, UR5 ;  /* 0x000000051c1c7c20 */ /* 0x000fc80008400000 */
[----:B--2---:R-:W-:Y:S01]  /*3fc20*/  FFMA R28, R142, UR4, R28 ;  /* 0x000000048e1c7c23 */ /* 0x004fe2000800001c */
[----:B------:R-:W-:Y:S01]  /*3fc30*/  LOP3.LUT P1, RZ, R30, 0x2, RZ, 0xc0, !PT ;  /* 0x000000021eff7812 */ /* 0x000fe2000782c0ff */
[----:B------:R-:W2:Y:S03]  /*3fc40*/  LDL.LU R142, [R1+0xaf8] ;  /* 0x000af800018e7983 */ /* 0x000ea60000300800 */
[----:B------:R-:W-:Y:S02]  /*3fc50*/  F2FP.SATFINITE.E4M3.F32.PACK_AB_MERGE_C R33, RZ, R28, RZ ;  /* 0x0000001cff21723e */ /* 0x000fe400048070ff */
[----:B------:R-:W0:Y:S03]  /*3fc60*/  @!P2 LDC.64 R28, c[0x0][0x5c0] ;  /* 0x00017000ff1cab82 */ /* 0x000e260000000a00 */
[----:B------:R1:W-:Y:S04]  /*3fc70*/  @!P3 STG.E.U8 desc[UR8][R146.64+0xd9], R33 ;  /* 0x0000d9219200b986 */ /* 0x0003e8000c101108 */
[----:B------:R-:W4:Y:S01]  /*3fc80*/  @!P2 LDG.E.U8 R32, desc[UR8][R8.64+0xe0] ;  /* 0x0000e0080820a981 */ /* 0x000f22000c1e1100 */
[----:B0-----:R-:W-:-:S05]  /*3fc90*/  @!P2 IADD3 R28, P5, R6, R28, RZ ;  /* 0x0000001c061ca210 */ /* 0x001fca0007fbe0ff */
[----:B------:R-:W-:Y:S01]  /*3fca0*/  @!P2 IMAD.X R29, R25, 0x1, R29, P5 ;  /* 0x00000001191da824 */ /* 0x000fe200028e061d */
        /* <DEDUP_REMOVED lines=9> */
[----:B------:R-:W-:-:S13]  /*3fd40*/  ISETP.LT.OR P2, PT, R24, 0xe2, !P6 ;  /* 0x000000e21800780c */ /* 0x000fda0007741670 */
[----:B------:R-:W4:Y:S01]  /*3fd50*/  @!P2 LDG.E.U8 R34, desc[UR8][R8.64+0xe1] ;  /* 0x0000e1080822a981 */ /* 0x000f22000c1e1100 */
[----:B-1----:R-:W1:Y:S01]  /*3fd60*/  @!P2 LDC.64 R32, c[0x0][0x5c0] ;  /* 0x00017000ff20ab82 */ /* 0x002e620000000a00 */
[----:B0-----:R-:W-:Y:S02]  /*3fd70*/  PRMT R28, RZ, 0x7610, R28 ;  /* 0x00007610ff1c7816 */ /* 0x001fe4000000001c */
[----:B-1----:R-:W-:-:S05]  /*3fd80*/  @!P2 IADD3 R32, P5, R6, R32, RZ ;  /* 0x000000200620a210 */ /* 0x002fca0007fbe0ff */
[----:B------:R-:W-:Y:S01]  /*3fd90*/  @!P2 IMAD.X R33, R25, 0x1, R33, P5 ;  /* 0x000000011921a824 */ /* 0x000fe200028e0621 */
[----:B----4-:R-:W-:-:S04]  /*3fda0*/  LOP3.LUT R34, R34, 0xff, RZ, 0xc0, !PT ;  /* 0x000000ff22227812 */ /* 0x010fc800078ec0ff */
[----:B------:R-:W-:-:S05]  /*3fdb0*/  F2FP.F16.E4M3.UNPACK_B R34, R34 ;  /* 0x00000022ff22723e */ /* 0x000fca00020006ff */
[----:B------:R-:W-:-:S05]  /*3fdc0*/  HADD2.F32 R34, -RZ, R34.H0_H0 ;  /* 0x20000022ff227230 */ /* 0x000fca0000004100 */
[----:B------:R-:W-:-:S04]  /*3fdd0*/  FMUL R34, R34, UR5 ;  /* 0x0000000522227c20 */ /* 0x000fc80008400000 */
[----:B-----5:R-:W-:Y:S02]  /*3fde0*/  FFMA R34, R149, UR4, R34 ;  /* 0x0000000495227c23 */ /* 0x020fe40008000022 */
[----:B------:R-:W4:Y:S03]  /*3fdf0*/  LDL.LU R149, [R1+0xb00] ;  /* 0x000b000001957983 */ /* 0x000f260000300800 */
[----:B------:R-:W-:-:S05]  /*3fe00*/  F2FP.SATFINITE.E4M3.F32.PACK_AB_MERGE_C R29, RZ, R34, RZ ;  /* 0x00000022ff1d723e */ /* 0x000fca00048070ff */
[----:B------:R0:W-:Y:S04]  /*3fe10*/  @!P2 STG.E.U8 desc[UR8][R32.64+0xe1], R29 ;  /* 0x0000e11d2000a986 */ /* 0x0001e8000c101108 */
[----:B------:R-:W5:Y:S02]  /*3fe20*/  @!P1 LDG.E.U8 R28, desc[UR8][R10.64+0xe0] ;  /* 0x0000e0080a1c9981 */ /* 0x000f64000c1e1100 */
[----:B-----5:R-:W-:-:S04]  /*3fe30*/  LOP3.LUT R28, R28, 0xff, RZ, 0xc0, !PT ;  /* 0x000000ff1c1c7812 */ /* 0x020fc800078ec0ff */
[----:B------:R-:W-:-:S05]  /*3fe40*/  F2FP.F16.E4M3.UNPACK_B R28, R28 ;  /* 0x0000001cff1c723e */ /* 0x000fca00020006ff */
[----:B------:R-:W-:-:S05]  /*3fe50*/  HADD2.F32 R28, -RZ, R28.H0_H0 ;  /* 0x2000001cff1c7230 */ /* 0x000fca0000004100 */
[----:B------:R-:W-:-:S04]  /*3fe60*/  FMUL R28, R28, UR5 ;  /* 0x000000051c1c7c20 */ /* 0x000fc80008400000 */
[----:B--2---:R-:W-:-:S05]  /*3fe70*/  FFMA R28, R142, UR4, R28 ;  /* 0x000000048e1c7c23 */ /* 0x004fca000800001c */
[----:B------:R-:W-:Y:S02]  /*3fe80*/  F2FP.SATFINITE.E4M3.F32.PACK_AB_MERGE_C R35, RZ, R28, RZ ;  /* 0x0000001cff23723e */ /* 0x000fe400048070ff */
[----:B------:R-:W-:-:S03]  /*3fe90*/  PRMT R28, RZ, 0x7610, R28 ;  /* 0x00007610ff1c7816 */ /* 0x000fc6000000001c */
[----:B------:R1:W-:Y:S04]  /*3fea0*/  @!P1 STG.E.U8 desc[UR8][R74.64+0xe0], R35 ;  /* 0x0000e0234a009986 */ /* 0x0003e8000c101108 */
[----:B------:R-:W2:Y:S01]  /*3feb0*/  @!P3 LDG.E.U8 R28, desc[UR8][R10.64+0xe1] ;  /* 0x0000e1080a1cb981 */ /* 0x000ea2000c1e1100 */
[----:B------:R-:W-:Y:S02]  /*3fec0*/  ISETP.LT.OR P2, PT, R24, 0xe9, !P6 ;  /* 0x000000e91800780c */ /* 0x000fe40007741670 */
[----:B--2---:R-:W-:-:S04]  /*3fed0*/  LOP3.LUT R28, R28, 0xff, RZ, 0xc0, !PT ;  /* 0x000000ff1c1c7812 */ /* 0x004fc800078ec0ff */
[----:B------:R-:W-:-:S05]  /*3fee0*/  F2FP.F16.E4M3.UNPACK_B R28, R28 ;  /* 0x0000001cff1c723e */ /* 0x000fca00020006ff */
[----:B------:R-:W-:-:S05]  /*3fef0*/  HADD2.F32 R28, -RZ, R28.H0_H0 ;  /* 0x2000001cff1c7230 */ /* 0x000fca0000004100 */
[----:B------:R-:W-:-:S04]  /*3ff00*/  FMUL R28, R28, UR5 ;  /* 0x000000051c1c7c20 */ /* 0x000fc80008400000 */
[----:B---3--:R-:W-:Y:S02]  /*3ff10*/  FFMA R28, R143, UR4, R28 ;  /* 0x000000048f1c7c23 */ /* 0x008fe4000800001c */
[----:B------:R-:W2:Y:S04]  /*3ff20*/  LDL.LU R143, [R1+0xb04] ;  /* 0x000b0400018f7983 */ /* 0x000ea80000300800 */
[----:B------:R-:W3:Y:S01]  /*3ff30*/  LDL.LU R142, [R1+0xb08] ;  /* 0x000b0800018e7983 */ /* 0x000ee20000300800 */
[----:B0-----:R-:W-:Y:S02]  /*3ff40*/  F2FP.SATFINITE.E4M3.F32.PACK_AB_MERGE_C R33, RZ, R28, RZ ;  /* 0x0000001cff21723e */ /* 0x001fe400048070ff */
[----:B------:R-:W0:Y:S03]  /*3ff50*/  @!P2 LDC.64 R28, c[0x0][0x5c0] ;  /* 0x00017000ff1cab82 */ /* 0x000e260000000a00 */
[----:B------:R5:W-:Y:S01]  /*3ff60*/  @!P3 STG.E.U8 desc[UR8][R72.64+0xe1], R33 ;  /* 0x0000e1214800b986 */ /* 0x000be2000c101108 */
[----:B------:R-:W-:-:S02]  /*3ff70*/  LOP3.LUT P3, RZ, R30, 0x1, RZ, 0xc0, !PT ;  /* 0x000000011eff7812 */ /* 0x000fc4000786c0ff */
[----:B------:R-:W-:-:S06]  /*3ff80*/  PRMT R30, RZ, 0x7610, R30 ;  /* 0x00007610ff1e7816 */ /* 0x000fcc000000001e */
[----:B------:R-:W4:Y:S01]  /*3ff90*/  @!P2 LDG.E.U8 R30, desc[UR8][R8.64+0xe8] ;  /* 0x0000e808081ea981 */ /* 0x000f22000c1e1100 */
        /* <DEDUP_REMOVED lines=9> */
[----:B-1----:R-:W-:-:S05]  /*40030*/  F2FP.SATFINITE.E4M3.F32.PACK_AB_MERGE_C R35, RZ, R30, RZ ;  /* 0x0000001eff23723e */ /* 0x002fca00048070ff */
[----:B------:R0:W-:Y:S01]  /*40040*/  @!P2 STG.E.U8 desc[UR8][R28.64+0xe8], R35 ;  /* 0x0000e8231c00a986 */ /* 0x0001e2000c101108 */
[----:B------:R-:W-:Y:S02]  /*40050*/  ISETP.LT.OR P2, PT, R24, 0xea, !P6 ;  /* 0x000000ea1800780c */ /* 0x000fe40007741670 */
[----:B------:R-:W-:-:S11]  /*40060*/  PRMT R30, RZ, 0x7610, R30 ;  /* 0x00007610ff1e7816 */ /* 0x000fd6000000001e */
[----:B------:R-:W2:Y:S01]  /*40070*/  @!P2 LDG.E.U8 R30, desc[UR8][R8.64+0xe9] ;  /* 0x0000e908081ea981 */ /* 0x000ea2000c1e1100 */
[----:B-----5:R-:W1:Y:S01]  /*40080*/  @!P2 LDC.64 R32, c[0x0][0x5c0] ;  /* 0x00017000ff20ab82 */ /* 0x020e620000000a00 */
[----:B0-----:R-:W-:Y:S02]  /*40090*/  PRMT R28, RZ, 0x7610, R28 ;  /* 0x00007610ff1c7816 */ /* 0x001fe4000000001c */
[----:B-1----:R-:W-:-:S05]  /*400a0*/  @!P2 IADD3 R32, P5, R6, R32, RZ ;  /* 0x000000200620a210 */ /* 0x002fca0007fbe0ff */
[----:B------:R-:W-:Y:S01]  /*400b0*/  @!P2 IMAD.X R33, R25, 0x1, R33, P5 ;  /* 0x000000011921a824 */ /* 0x000fe200028e0621 */
[----:B--2---:R-:W-:-:S04]  /*400c0*/  LOP3.LUT R30, R30, 0xff, RZ, 0xc0, !PT ;  /* 0x000000ff1e1e7812 */ /* 0x004fc800078ec0ff */
[----:B------:R-:W-:-:S05]  /*400d0*/  F2FP.F16.E4M3.UNPACK_B R30, R30 ;  /* 0x0000001eff1e723e */ /* 0x000fca00020006ff */
[----:B------:R-:W-:-:S05]  /*400e0*/  HADD2.F32 R30, -RZ, R30.H0_H0 ;  /* 0x2000001eff1e7230 */ /* 0x000fca0000004100 */
[----:B------:R-:W-:-:S04]  /*400f0*/  FMUL R30, R30, UR5 ;  /* 0x000000051e1e7c20 */ /* 0x000fc80008400000 */
[----:B------:R-:W-:Y:S01]  /*40100*/  FFMA R30, R143, UR4, R30 ;  /* 0x000000048f1e7c23 */ /* 0x000fe2000800001e */
[----:B------:R-:W-:Y:S02]  /*40110*/  PRMT R8, RZ, 0x7610, R8 ;  /* 0x00007610ff087816 */ /* 0x000fe40000000008 */
[----:B------:R-:W-:Y:S01]  /*40120*/  LOP3.LUT P6, RZ, R27, 0x400000, RZ, 0xc0, !PT ;  /* 0x004000001bff7812 */ /* 0x000fe200078cc0ff */
[----:B------:R-:W2:Y:S01]  /*40130*/  LDL.LU R143, [R1+0xb10] ;  /* 0x000b1000018f7983 */ /* 0x000ea20000300800 */
[----:B------:R-:W-:-:S05]  /*40140*/  F2FP.SATFINITE.E4M3.F32.PACK_AB_MERGE_C R29, RZ, R30, RZ ;  /* 0x0000001eff1d723e */ /* 0x000fca00048070ff */
[----:B------:R0:W-:Y:S04]  /*40150*/  @!P2 STG.E.U8 desc[UR8][R32.64+0xe9], R29 ;  /* 0x0000e91d2000a986 */ /* 0x0001e8000c101108 */
        /* <DEDUP_REMOVED lines=9> */
[----:B------:R-:W-:Y:S04]  /*401f0*/  @!P3 STG.E.U8 desc[UR8][R70.64+0xe8], R9 ;  /* 0x0000e8094600b986 */ /* 0x000fe8000c101108 */
        /* <DEDUP_REMOVED lines=30> */
[----:B------:R-:W-:Y:S01]  /*403e0*/  @!P3 IMAD.X R49, R45, 0x1, R29, P2 ;  /* 0x000000012d31b824 */ /* 0x000fe200010e061d */
[----:B------:R-:W-:Y:S01]  /*403f0*/  LOP3.LUT P6, RZ, R27, 0x100000, RZ, 0xc0, !PT ;  /* 0x001000001bff7812 */ /* 0x000fe200078cc0ff */
[----:B------:R-:W3:Y:S02]  /*40400*/  LDL.LU R142, [R1+0xb20] ;  /* 0x000b2000018e7983 */ /* 0x000ee40000300800 */
[----:B------:R-:W-:Y:S02]  /*40410*/  F2FP.SATFINITE.E4M3.F32.PACK_AB_MERGE_C R11, RZ, R8, RZ ;  /* 0x00000008ff0b723e */ /* 0x000fe400048070ff */
[----:B------:R-:W-:-:S03]  /*40420*/  PRMT R8, RZ, 0x7610, R8 ;  /* 0x00007610ff087816 */ /* 0x000fc60000000008 */
[----:B------:R0:W-:Y:S04]  /*40430*/  @!P5 STG.E.U8 desc[UR8][R64.64+0xe1], R11 ;  /* 0x0000e10b4000d986 */ /* 0x0001e8000c101108 */
[----:B------:R-:W5:Y:S01]  /*40440*/  @!P3 LDG.E.U8 R8, desc[UR8][R14.64+0xe0] ;  /* 0x0000e0080e08b981 */ /* 0x000f62000c1e1100 */
[----:B0-----:R-:W0:Y:S02]  /*40450*/  @!P1 LDC.64 R10, c[0x0][0x5c0] ;  /* 0x00017000ff0a9b82 */ /* 0x001e240000000a00 */
[----:B0-----:R-:W-:-:S05]  /*40460*/  @!P1 IADD3 R44, P2, R44, R10, RZ ;  /* 0x0000000a2c2c9210 */ /* 0x001fca0007f5e0ff */
[----:B------:R-:W-:Y:S01]  /*40470*/  @!P1 IMAD.X R45, R43, 0x1, R11, P2 ;  /* 0x000000012b2d9824 */ /* 0x000fe200010e060b */
        /* <DEDUP_REMOVED lines=19> */
[----:B0-----:R-:W-:Y:S02]  /*405b0*/  F2FP.SATFINITE.E4M3.F32.PACK_AB_MERGE_C R9, RZ, R8, RZ ;  /* 0x00000008ff09723e */ /* 0x001fe400048070ff */
[----:B------:R-:W-:-:S03]  /*405c0*/  PRMT R8, RZ, 0x7610, R8 ;  /* 0x00007610ff087816 */ /* 0x000fc60000000008 */
[----:B------:R0:W-:Y:S04]  /*405d0*/  @!P2 STG.E.U8 desc[UR8][R44.64+0xe1], R9 ;  /* 0x0000e1092c00a986 */ /* 0x0001e8000c101108 */
[----:B------:R-:W5:Y:S01]  /*405e0*/  @!P6 LDG.E.U8 R8, desc[UR8][R12.64+0xe8] ;  /* 0x0000e8080c08e981 */ /* 0x000f62000c1e1100 */
[----:B------:R-:W1:Y:S01]  /*405f0*/  @!P3 LDC.64 R28, c[0x0][0x5c0] ;  /* 0x00017000ff1cbb82 */ /* 0x000e620000000a00 */
[----:B-----5:R-:W-:-:S04]  /*40600*/  LOP3.LUT R8, R8, 0xff, RZ, 0xc0, !PT ;  /* 0x000000ff08087812 */ /* 0x020fc800078ec0ff */
[----:B------:R-:W-:-:S05]  /*40610*/  F2FP.F16.E4M3.UNPACK_B R8, R8 ;  /* 0x00000008ff08723e */ /* 0x000fca00020006ff */
[----:B------:R-:W-:-:S05]  /*40620*/  HADD2.F32 R8, -RZ, R8.H0_H0 ;  /* 0x20000008ff087230 */ /* 0x000fca0000004100 */
[----:B------:R-:W-:-:S04]  /*40630*/  FMUL R8, R8, UR5 ;  /* 0x0000000508087c20 */ /* 0x000fc80008400000 */
[----:B---3--:R-:W-:Y:S01]  /*40640*/  FFMA R8, R142, UR4, R8 ;  /* 0x000000048e087c23 */ /* 0x008fe20008000008 */
[----:B-1----:R-:W-:Y:S01]  /*40650*/  @!P3 IADD3 R42, P2, R42, R28, RZ ;  /* 0x0000001c2a2ab210 */ /* 0x002fe20007f5e0ff */
[----:B------:R-:W3:Y:S03]  /*40660*/  LDL.LU R142, [R1+0xb2c] ;  /* 0x000b2c00018e7983 */ /* 0x000ee60000300800 */
[----:B------:R-:W-:Y:S02]  /*40670*/  F2FP.SATFINITE.E4M3.F32.PACK_AB_MERGE_C R11, RZ, R8, RZ ;  /* 0x00000008ff0b723e */ /* 0x000fe400048070ff */
[----:B------:R-:W-:-:S03]  /*40680*/  PRMT R8, RZ, 0x7610, R8 ;  /* 0x00007610ff087816 */ /* 0x000fc60000000008 */
[----:B------:R1:W-:Y:S04]  /*40690*/  @!P6 STG.E.U8 desc[UR8][R62.64+0xe8], R11 ;  /* 0x0000e80b3e00e986 */ /* 0x0003e8000c101108 */
[----:B------:R-:W5:Y:S01]  /*406a0*/  @!P5 LDG.E.U8 R8, desc[UR8][R12.64+0xe9] ;  /* 0x0000e9080c08d981 */ /* 0x000f62000c1e1100 */
[----:B------:R-:W-:Y:S01]  /*406b0*/  @!P3 IMAD.X R43, R41, 0x1, R29, P2 ;  /* 0x00000001292bb824 */ /* 0x000fe200010e061d */
[----:B------:R-:W-:Y:S02]  /*406c0*/  LOP3.LUT P2, RZ, R27, 0x40, RZ, 0xc0, !PT ;  /* 0x000000401bff7812 */ /* 0x000fe4000784c0ff */
[----:B-----5:R-:W-:-:S04]  /*406d0*/  LOP3.LUT R8, R8, 0xff, RZ, 0xc0, !PT ;  /* 0x000000ff08087812 */ /* 0x020fc800078ec0ff */
[----:B------:R-:W-:-:S05]  /*406e0*/  F2FP.F16.E4M3.UNPACK_B R8, R8 ;  /* 0x00000008ff08723e */ /* 0x000fca00020006ff */
[----:B------:R-:W-:-:S05]  /*406f0*/  HADD2.F32 R8, -RZ, R8.H0_H0 ;  /* 0x20000008ff087230 */ /* 0x000fca0000004100 */
[----:B------:R-:W-:-:S04]  /*40700*/  FMUL R8, R8, UR5 ;  /* 0x0000000508087c20 */ /* 0x000fc80008400000 */
[----:B----4-:R-:W-:Y:S01]  /*40710*/  FFMA R8, R149, UR4, R8 ;  /* 0x0000000495087c23 */ /* 0x010fe20008000008 */
[----:B------:R-:W-:Y:S02]  /*40720*/  LOP3.LUT P3, RZ, R2, 0x2, RZ, 0xc0, !PT ;  /* 0x0000000202ff7812 */ /* 0x000fe4000786c0ff */
[----:B------:R-:W-:Y:S01]  /*40730*/  LOP3.LUT P6, RZ, R27, 0x40000, RZ, 0xc0, !PT ;  /* 0x000400001bff7812 */ /* 0x000fe200078cc0ff */
[----:B------:R-:W4:Y:S01]  /*40740*/  LDL.LU R149, [R1+0xb30] ;  /* 0x000b300001957983 */ /* 0x000f220000300800 */
[----:B0-----:R-:W-:Y:S02]  /*40750*/  F2FP.SATFINITE.E4M3.F32.PACK_AB_MERGE_C R9, RZ, R8, RZ ;  /* 0x00000008ff09723e */ /* 0x001fe400048070ff */
[----:B------:R-:W-:-:S03]  /*40760*/  PRMT R8, RZ, 0x7610, R8 ;  /* 0x00007610ff087816 */ /* 0x000fc60000000008 */
[----:B------:R0:W-:Y:S04]  /*40770*/  @!P5 STG.E.U8 desc[UR8][R56.64+0xe9], R9 ;  /* 0x0000e9093800d986 */ /* 0x0001e8000c101108 */
[----:B------:R-:W5:Y:S01]  /*40780*/  @!P2 LDG.E.U8 R8, desc[UR8][R14.64+0xe8] ;  /* 0x0000e8080e08a981 */ /* 0x000f62000c1e1100 */
[----:B-1----:R-:W1:Y:S01]  /*40790*/  @!P3 LDC.64 R10, c[0x0][0x5c0] ;  /* 0x00017000ff0abb82 */ /* 0x002e620000000a00 */
        /* <DEDUP_REMOVED lines=11> */
[----:B-1----:R-:W-:-:S05]  /*40850*/  @!P3 IADD3 R40, P2, R40, R10, RZ ;  /* 0x0000000a2828b210 */ /* 0x002fca0007f5e0ff */
[----:B------:R-:W-:Y:S01]  /*40860*/  @!P3 IMAD.X R41, R38, 0x1, R11, P2 ;  /* 0x000000012629b824 */ /* 0x000fe200010e060b */
        /* <DEDUP_REMOVED lines=8> */
[----:B0-----:R-:W-:Y:S02]  /*408f0*/  F2FP.SATFINITE.E4M3.F32.PACK_AB_MERGE_C R9, RZ, R8, RZ ;  /* 0x00000008ff09723e */ /* 0x001fe400048070ff */
[----:B------:R-:W-:-:S03]  /*40900*/  PRMT R8, RZ, 0x7610, R8 ;  /* 0x00007610ff087816 */ /* 0x000fc60000000008 */
        /* <DEDUP_REMOVED lines=22> */
[----:B------:R-:W1:Y:S03]  /*40a70*/  @!P1 LDC.64 R8, c[0x0][0x5c0] ;  /* 0x00017000ff089b82 */ /* 0x000e660000000a00 */
[----:B------:R5:W-:Y:S04]  /*40a80*/  @!P5 STG.E.U8 desc[UR8][R52.64+0xe1], R13 ;  /* 0x0000e10d3400d986 */ /* 0x000be8000c101108 */
[----:B------:R-:W3:Y:S01]  /*40a90*/  @!P1 LDG.E.U8 R12, desc[UR8][R18.64+0xe0] ;  /* 0x0000e008120c9981 */ /* 0x000ee2000c1e1100 */
[----:B-1----:R-:W-:-:S05]  /*40aa0*/  @!P1 IADD3 R8, P2, R37, R8, RZ ;  /* 0x0000000825089210 */ /* 0x002fca0007f5e0ff */
[----:B------:R-:W-:Y:S01]  /*40ab0*/  @!P1 IMAD.X R9, R36, 0x1, R9, P2 ;  /* 0x0000000124099824 */ /* 0x000fe200010e0609 */
[----:B---3--:R-:W-:-:S04]  /*40ac0*/  LOP3.LUT R12, R12, 0xff, RZ, 0xc0, !PT ;  /* 0x000000ff0c0c7812 */ /* 0x008fc800078ec0ff */
[----:B------:R-:W-:-:S05]  /*40ad0*/  F2FP.F16.E4M3.UNPACK_B R12, R12 ;  /* 0x0000000cff0c723e */ /* 0x000fca00020006ff */
[----:B------:R-:W-:-:S05]  /*40ae0*/  HADD2.F32 R12, -RZ, R12.H0_H0 ;  /* 0x2000000cff0c7230 */ /* 0x000fca0000004100 */
[----:B------:R-:W-:-:S04]  /*40af0*/  FMUL R12, R12, UR5 ;  /* 0x000000050c0c7c20 */ /* 0x000fc80008400000 */
[----:B------:R-:W-:Y:S01]  /*40b00*/  FFMA R12, R142, UR4, R12 ;  /* 0x000000048e0c7c23 */ /* 0x000fe2000800000c */
[----:B0-----:R-:W-:Y:S02]  /*40b10*/  @!P4 IADD3 R10, P2, R31, R10, RZ ;  /* 0x0000000a1f0ac210 */ /* 0x001fe40007f5e0ff */
[----:B------:R-:W-:Y:S01]  /*40b20*/  ISETP.GE.AND P5, PT, R3, 0x101, PT ;  /* 0x000001010300780c */ /* 0x000fe20003fa6270 */
[----:B------:R-:W3:Y:S01]  /*40b30*/  LDL.LU R142, [R1+0xb44] ;  /* 0x000b4400018e7983 */ /* 0x000ee20000300800 */
[----:B-----5:R-:W-:Y:S02]  /*40b40*/  F2FP.SATFINITE.E4M3.F32.PACK_AB_MERGE_C R13, RZ, R12, RZ ;  /* 0x0000000cff0d723e */ /* 0x020fe400048070ff */
        /* <DEDUP_REMOVED lines=13> */
[----:B------:R-:W-:Y:S02]  /*40c20*/  ISETP.LT.OR P2, PT, R24, 0xea, !P5 ;  /* 0x000000ea1800780c */ /* 0x000fe40006f41670 */
[----:B0-----:R-:W-:-:S11]  /*40c30*/  PRMT R8, RZ, 0x7610, R8 ;  /* 0x00007610ff087816 */ /* 0x001fd60000000008 */
[----:B-1----:R-:W0:Y:S01]  /*40c40*/  @!P2 LDC.64 R10, c[0x0][0x5c0] ;  /* 0x00017000ff0aab82 */ /* 0x002e220000000a00 */
[----:B----4-:R-:W-:-:S04]  /*40c50*/  LOP3.LUT R12, R12, 0xff, RZ, 0xc0, !PT ;  /* 0x000000ff0c0c7812 */ /* 0x010fc800078ec0ff */
[----:B------:R-:W-:-:S05]  /*40c60*/  F2FP.F16.E4M3.UNPACK_B R12, R12 ;  /* 0x0000000cff0c723e */ /* 0x000fca00020006ff */
[----:B------:R-:W-:-:S05]  /*40c70*/  HADD2.F32 R12, -RZ, R12.H0_H0 ;  /* 0x2000000cff0c7230 */ /* 0x000fca0000004100 */
[----:B------:R-:W-:-:S04]  /*40c80*/  FMUL R12, R12, UR5 ;  /* 0x000000050c0c7c20 */ /* 0x000fc80008400000 */
[----:B--2---:R-:W-:Y:S02]  /*40c90*/  FFMA R12, R143, UR4, R12 ;  /* 0x000000048f0c7c23 */ /* 0x004fe4000800000c */
[----:B------:R-:W2:Y:S03]  /*40ca0*/  LDL.LU R143, [R1+0xb48] ;  /* 0x000b4800018f7983 */ /* 0x000ea60000300800 */
[----:B------:R-:W-:-:S05]  /*40cb0*/  F2FP.SATFINITE.E4M3.F32.PACK_AB_MERGE_C R13, RZ, R12, RZ ;  /* 0x0000000cff0d723e */ /* 0x000fca00048070ff */
[----:B------:R1:W-:Y:S04]  /*40cc0*/  @!P6 STG.E.U8 desc[UR8][R46.64+0xe8], R13 ;  /* 0x0000e80d2e00e986 */ /* 0x0003e8000c101108 */
[----:B------:R-:W4:Y:S01]  /*40cd0*/  @!P2 LDG.E.U8 R8, desc[UR8][R16.64+0xe9] ;  /* 0x0000e9081008a981 */ /* 0x000f22000c1e1100 */
[----:B------:R-:W-:Y:S02]  /*40ce0*/  ISETP.GE.AND P6, PT, R3, 0x109, PT ;  /* 0x000001090300780c */ /* 0x000fe40003fc6270 */
[----:B----4-:R-:W-:-:S04]  /*40cf0*/  LOP3.LUT R8, R8, 0xff, RZ, 0xc0, !PT ;  /* 0x000000ff08087812 */ /* 0x010fc800078ec0ff */
[----:B------:R-:W-:-:S05]  /*40d00*/  F2FP.F16.E4M3.UNPACK_B R8, R8 ;  /* 0x00000008ff08723e */ /* 0x000fca00020006ff */
[----:B------:R-:W-:Y:S01]  /*40d10*/  HADD2.F32 R9, -RZ, R8.H0_H0 ;  /* 0x20000008ff097230 */ /* 0x000fe20000004100 */
[----:B0-----:R-:W-:-:S04]  /*40d20*/  @!P2 IADD3 R8, P1, P3, R6, UR16, R10 ;  /* 0x000000100608ac10 */ /* 0x001fc8000fb3e00a */
[----:B------:R-:W-:Y:S01]  /*40d30*/  FMUL R10, R9, UR5 ;  /* 0x00000005090a7c20 */ /* 0x000fe20008400000 */
[----:B------:R-:W-:Y:S02]  /*40d40*/  @!P2 IADD3.X R9, R25, UR61, R11, P1, P3 ;  /* 0x0000003d1909ac10 */ /* 0x000fe40008fe640b */
[----:B------:R-:W-:Y:S01]  /*40d50*/  ISETP.LT.OR P1, PT, R24, 0xe9, !P6 ;  /* 0x000000e91800780c */ /* 0x000fe20007721670 */
[----:B---3--:R-:W-:Y:S01]  /*40d60*/  FFMA R10, R142, UR4, R10 ;  /* 0x000000048e0a7c23 */ /* 0x008fe2000800000a */
[----:B-1----:R-:W-:Y:S02]  /*40d70*/  IMAD.U32 R13, RZ, RZ, UR7 ;  /* 0x00000007ff0d7e24 */ /* 0x002fe4000f8e00ff */
[----:B------:R-:W-:Y:S01]  /*40d80*/  IMAD.U32 R12, RZ, RZ, UR6 ;  /* 0x00000006ff0c7e24 */ /* 0x000fe2000f8e00ff */
[----:B------:R-:W-:Y:S01]  /*40d90*/  ISETP.LT.OR P4, PT, R24, 0xea, !P6 ;  /* 0x000000ea1800780c */ /* 0x000fe20007781670 */
[----:B------:R-:W3:Y:S01]  /*40da0*/  LDL.LU R142, [R1+0xb4c] ;  /* 0x000b4c00018e7983 */ /* 0x000ee20000300800 */
[----:B------:R-:W-:-:S02]  /*40db0*/  F2FP.SATFINITE.E4M3.F32.PACK_AB_MERGE_C R11, RZ, R10, RZ ;  /* 0x0000000aff0b723e */ /* 0x000fc400048070ff */
[----:B------:R-:W-:-:S03]  /*40dc0*/  PRMT R10, RZ, 0x7610, R10 ;  /* 0x00007610ff0a7816 */ /* 0x000fc6000000000a */
[----:B------:R0:W-:Y:S04]  /*40dd0*/  @!P2 STG.E.U8 desc[UR8][R8.64+0xe9], R11 ;  /* 0x0000e90b0800a986 */ /* 0x0001e8000c101108 */
[----:B------:R-:W4:Y:S01]  /*40de0*/  @!P1 LDG.E.U8 R10, desc[UR8][R18.64+0xe8] ;  /* 0x0000e808120a9981 */ /* 0x000f22000c1e1100 */
[----:B------:R-:W0:Y:S01]  /*40df0*/  @!P1 LDC.64 R14, c[0x0][0x5c0] ;  /* 0x00017000ff0e9b82 */ /* 0x000e220000000a00 */
[----:B------:R-:W-:-:S04]  /*40e00*/  @!P1 IADD3 R13, P2, P3, R13, UR16, R6 ;  /* 0x000000100d0d9c10 */ /* 0x000fc8000fb5e006 */
[----:B------:R-:W-:Y:S02]  /*40e10*/  @!P1 IADD3.X R12, R12, UR61, R25, P2, P3 ;  /* 0x0000003d0c0c9c10 */ /* 0x000fe400097e6419 */
[----:B0-----:R-:W-:-:S05]  /*40e20*/  @!P1 IADD3 R8, P2, R13, R14, RZ ;  /* 0x0000000e0d089210 */ /* 0x001fca0007f5e0ff */
[----:B------:R-:W-:Y:S02]  /*40e30*/  @!P1 IMAD.X R9, R12, 0x1, R15, P2 ;  /* 0x000000010c099824 */ /* 0x000fe400010e060f */
        /* <DEDUP_REMOVED lines=8> */
[----:B------:R-:W2:Y:S01]  /*40ec0*/  LDL.LU R143, [R1+0xb50] ;  /* 0x000b5000018f7983 */ /* 0x000ea20000300800 */
[----:B------:R-:W-:Y:S02]  /*40ed0*/  F2FP.SATFINITE.E4M3.F32.PACK_AB_MERGE_C R11, RZ, R10, RZ ;  /* 0x0000000aff0b723e */ /* 0x000fe400048070ff */
[----:B------:R-:W-:-:S03]  /*40ee0*/  PRMT R10, RZ, 0x7610, R10 ;  /* 0x00007610ff0a7816 */ /* 0x000fc6000000000a */
[----:B------:R0:W-:Y:S04]  /*40ef0*/  @!P1 STG.E.U8 desc[UR8][R8.64+0xe8], R11 ;  /* 0x0000e80b08009986 */ /* 0x0001e8000c101108 */
[----:B------:R-:W4:Y:S01]  /*40f00*/  @!P4 LDG.E.U8 R10, desc[UR8][R18.64+0xe9] ;  /* 0x0000e908120ac981 */ /* 0x000f22000c1e1100 */
[----:B------:R-:W-:Y:S02]  /*40f10*/  @!P4 IADD3 R13, P2, P3, R13, UR16, R6 ;  /* 0x000000100d0dcc10 */ /* 0x000fe4000fb5e006 */
[----:B------:R-:W-:Y:S02]  /*40f20*/  ISETP.LT.OR P1, PT, R24, 0xe1, !P0 ;  /* 0x000000e11800780c */ /* 0x000fe40004721670 */
[----:B------:R-:W-:Y:S02]  /*40f30*/  @!P4 IADD3.X R12, R12, UR61, R25, P2, P3 ;  /* 0x0000003d0c0ccc10 */ /* 0x000fe400097e6419 */
[----:B0-----:R-:W-:-:S05]  /*40f40*/  @!P4 IADD3 R8, P2, R13, R14, RZ ;  /* 0x0000000e0d08c210 */ /* 0x001fca0007f5e0ff */
[----:B------:R-:W-:-:S04]  /*40f50*/  @!P4 IMAD.X R9, R12, 0x1, R15, P2 ;  /* 0x000000010c09c824 */ /* 0x000fc800010e060f */
[----:B------:R-:W0:Y:S01]  /*40f60*/  @!P1 LDC.64 R14, c[0x0][0x5c0] ;  /* 0x00017000ff0e9b82 */ /* 0x000e220000000a00 */
[----:B----4-:R-:W-:-:S04]  /*40f70*/  LOP3.LUT R10, R10, 0xff, RZ, 0xc0, !PT ;  /* 0x000000ff0a0a7812 */ /* 0x010fc800078ec0ff */
[----:B------:R-:W-:-:S05]  /*40f80*/  F2FP.F16.E4M3.UNPACK_B R10, R10 ;  /* 0x0000000aff0a723e */ /* 0x000fca00020006ff */
[----:B------:R-:W-:-:S05]  /*40f90*/  HADD2.F32 R10, -RZ, R10.H0_H0 ;  /* 0x2000000aff0a7230 */ /* 0x000fca0000004100 */
[----:B------:R-:W-:-:S04]  /*40fa0*/  FMUL R10, R10, UR5 ;  /* 0x000000050a0a7c20 */ /* 0x000fc80008400000 */
[----:B---3--:R-:W-:Y:S01]  /*40fb0*/  FFMA R10, R142, UR4, R10 ;  /* 0x000000048e0a7c23 */ /* 0x008fe2000800000a */
[----:B------:R-:W-:Y:S01]  /*40fc0*/  ISETP.LT.OR P2, PT, R24, 0xe2, !P0 ;  /* 0x000000e21800780c */ /* 0x000fe20004741670 */
[----:B------:R-:W3:Y:S03]  /*40fd0*/  LDL.LU R142, [R1+0xb54] ;  /* 0x000b5400018e7983 */ /* 0x000ee60000300800 */
[----:B------:R-:W-:Y:S02]  /*40fe0*/  F2FP.SATFINITE.E4M3.F32.PACK_AB_MERGE_C R13, RZ, R10, RZ ;  /* 0x0000000aff0d723e */ /* 0x000fe400048070ff */
[----:B------:R-:W-:-:S03]  /*40ff0*/  PRMT R10, RZ, 0x7610, R10 ;  /* 0x00007610ff0a7816 */ /* 0x000fc6000000000a */
[----:B------:R1:W-:Y:S04]  /*41000*/  @!P4 STG.E.U8 desc[UR8][R8.64+0xe9], R13 ;  /* 0x0000e90d0800c986 */ /* 0x0003e8000c101108 */
[----:B------:R-:W4:Y:S01]  /*41010*/  @!P1 LDG.E.U8 R10, desc[UR8][R20.64+0xe0] ;  /* 0x0000e008140a9981 */ /* 0x000f22000c1e1100 */
[----:B-1----:R-:W-:Y:S02]  /*41020*/  @!P1 IMAD.MOV.U32 R8, RZ, RZ, R6 ;  /* 0x000000ffff089224 */ /* 0x002fe400078e0006 */
[----:B------:R-:W-:Y:S01]  /*41030*/  @!P1 IMAD.MOV.U32 R9, RZ, RZ, R25 ;  /* 0x000000ffff099224 */ /* 0x000fe200078e0019 */
[----:B----4-:R-:W-:-:S04]  /*41040*/  LOP3.LUT R10, R10, 0xff, RZ, 0xc0, !PT ;  /* 0x000000ff0a0a7812 */ /* 0x010fc800078ec0ff */
[----:B------:R-:W-:-:S05]  /*41050*/  F2FP.F16.E4M3.UNPACK_B R10, R10 ;  /* 0x0000000aff0a723e */ /* 0x000fca00020006ff */
[----:B------:R-:W-:-:S05]  /*41060*/  HADD2.F32 R10, -RZ, R10.H0_H0 ;  /* 0x2000000aff0a7230 */ /* 0x000fca0000004100 */
[----:B------:R-:W-:Y:S01]  /*41070*/  FMUL R12, R10, UR5 ;  /* 0x000000050a0c7c20 */ /* 0x000fe20008400000 */
[----:B------:R-:W-:-:S04]  /*41080*/  @!P1 IMAD.WIDE.U32 R10, R4, 0x180, R8 ;  /* 0x00000180040a9825 */ /* 0x000fc800078e0008 */
[----:B------:R-:W-:Y:S02]  /*41090*/  @!P1 IMAD R9, R5, 0x180, RZ ;  /* 0x0000018005099824 */ /* 0x000fe400078e02ff */
[----:B--2---:R-:W-:Y:S01]  /*410a0*/  FFMA R12, R143, UR4, R12 ;  /* 0x000000048f0c7c23 */ /* 0x004fe2000800000c */
[----:B0-----:R-:W-:Y:S02]  /*410b0*/  @!P1 IADD3 R8, P3, R10, R14, RZ ;  /* 0x0000000e0a089210 */ /* 0x001fe40007f7e0ff */
[----:B------:R-:W-:Y:S02]  /*410c0*/  PRMT R10, RZ, 0x7610, R10 ;  /* 0x00007610ff0a7816 */ /* 0x000fe4000000000a */
[----:B------:R-:W-:Y:S02]  /*410d0*/  ISETP.GE.AND P6, PT, R3, 0x189, PT ;  /* 0x000001890300780c */ /* 0x000fe40003fc6270 */
[----:B------:R-:W-:Y:S02]  /*410e0*/  F2FP.SATFINITE.E4M3.F32.PACK_AB_MERGE_C R13, RZ, R12, RZ ;  /* 0x0000000cff0d723e */ /* 0x000fe400048070ff */
[----:B------:R-:W-:Y:S01]  /*410f0*/  @!P1 IADD3.X R9, R15, R11, R9, P3, !PT ;  /* 0x0000000b0f099210 */ /* 0x000fe20001ffe409 */
[----:B------:R-:W2:Y:S01]  /*41100*/  LDL.LU R143, [R1+0xb58] ;  /* 0x000b5800018f7983 */ /* 0x000ea20000300800 */
[----:B------:R-:W0:Y:S01]  /*41110*/  @!P2 LDC.64 R14, c[0x0][0x5c0] ;  /* 0x00017000ff0eab82 */ /* 0x000e220000000a00 */
[----:B------:R-:W-:-:S02]  /*41120*/  @!P2 IMAD R3, R5, 0x180, RZ ;  /* 0x000001800503a824 */ /* 0x000fc400078e02ff */
[----:B------:R-:W4:Y:S04]  /*41130*/  LDL.LU R149, [R1+0xb5c] ;  /* 0x000b5c0001957983 */ /* 0x000f280000300800 */
[----:B------:R1:W-:Y:S04]  /*41140*/  @!P1 STG.E.U8 desc[UR8][R8.64+0xe0], R13 ;  /* 0x0000e00d08009986 */ /* 0x0003e8000c101108 */
[----:B------:R-:W5:Y:S01]  /*41150*/  @!P2 LDG.E.U8 R10, desc[UR8][R20.64+0xe1] ;  /* 0x0000e108140aa981 */ /* 0x000f62000c1e1100 */
[----:B------:R-:W-:Y:S01]  /*41160*/  ISETP.LT.OR P1, PT, R24, 0xe1, !P6 ;  /* 0x000000e11800780c */ /* 0x000fe20007721670 */
[----:B-1----:R-:W-:-:S02]  /*41170*/  @!P2 IMAD.MOV.U32 R8, RZ, RZ, R6 ;  /* 0x000000ffff08a224 */ /* 0x002fc400078e0006 */
[----:B------:R-:W-:-:S10]  /*41180*/  @!P2 IMAD.MOV.U32 R9, RZ, RZ, R25 ;  /* 0x000000ffff09a224 */ /* 0x000fd400078e0019 */
[----:B------:R-:W1:Y:S01]  /*41190*/  @!P1 LDC.64 R16, c[0x0][0x5c0] ;  /* 0x00017000ff109b82 */ /* 0x000e620000000a00 */
[----:B-----5:R-:W-:-:S04]  /*411a0*/  LOP3.LUT R10, R10, 0xff, RZ, 0xc0, !PT ;  /* 0x000000ff0a0a7812 */ /* 0x020fc800078ec0ff */
[----:B------:R-:W-:-:S05]  /*411b0*/  F2FP.F16.E4M3.UNPACK_B R10, R10 ;  /* 0x0000000aff0a723e */ /* 0x000fca00020006ff */
[----:B------:R-:W-:-:S05]  /*411c0*/  HADD2.F32 R10, -RZ, R10.H0_H0 ;  /* 0x2000000aff0a7230 */ /* 0x000fca0000004100 */
[----:B------:R-:W-:Y:S01]  /*411d0*/  FMUL R12, R10, UR5 ;  /* 0x000000050a0c7c20 */ /* 0x000fe20008400000 */
[----:B------:R-:W-:-:S04]  /*411e0*/  @!P2 IMAD.WIDE.U32 R10, R4, 0x180, R8 ;  /* 0x00000180040aa825 */ /* 0x000fc800078e0008 */
[----:B---3--:R-:W-:Y:S01]  /*411f0*/  FFMA R12, R142, UR4, R12 ;  /* 0x000000048e0c7c23 */ /* 0x008fe2000800000c */
[----:B0-----:R-:W-:-:S04]  /*41200*/  @!P2 IADD3 R8, P3, R10, R14, RZ ;  /* 0x0000000e0a08a210 */ /* 0x001fc80007f7e0ff */
[----:B------:R-:W-:Y:S02]  /*41210*/  F2FP.SATFINITE.E4M3.F32.PACK_AB_MERGE_C R13, RZ, R12, RZ ;  /* 0x0000000cff0d723e */ /* 0x000fe400048070ff */
[--C-:B------:R-:W-:Y:S02]  /*41220*/  @!P2 IADD3.X R9, R15, R11, R3.reuse, P3, !PT ;  /* 0x0000000b0f09a210 */ /* 0x100fe40001ffe403 */
[----:B------:R-:W-:-:S03]  /*41230*/  PRMT R3, RZ, 0x7610, R3 ;  /* 0x00007610ff037816 */ /* 0x000fc60000000003 */
[----:B------:R0:W-:Y:S04]  /*41240*/  @!P2 STG.E.U8 desc[UR8][R8.64+0xe1], R13 ;  /* 0x0000e10d0800a986 */ /* 0x0001e8000c101108 */
[----:B------:R-:W3:Y:S01]  /*41250*/  @!P1 LDG.E.U8 R3, desc[UR8][R22.64+0xe0] ;  /* 0x0000e00816039981 */ /* 0x000ee2000c1e1100 */
[----:B------:R-:W-:Y:S01]  /*41260*/  @!P1 IMAD R15, R5, 0x180, RZ ;  /* 0x00000180050f9824 */ /* 0x000fe200078e02ff */
[----:B------:R-:W-:Y:S01]  /*41270*/  ISETP.LT.OR P2, PT, R24, 0xe2, !P6 ;  /* 0x000000e21800780c */ /* 0x000fe20007741670 */
[----:B0-----:R-:W-:Y:S02]  /*41280*/  @!P1 IMAD.MOV.U32 R8, RZ, RZ, R6 ;  /* 0x000000ffff089224 */ /* 0x001fe400078e0006 */
[----:B------:R-:W-:Y:S02]  /*41290*/  @!P1 IMAD.MOV.U32 R9, RZ, RZ, R25 ;  /* 0x000000ffff099224 */ /* 0x000fe400078e0019 */
[----:B------:R-:W-:-:S04]  /*412a0*/  @!P1 IMAD.WIDE.U32 R10, R4, 0x180, R8 ;  /* 0x00000180040a9825 */ /* 0x000fc800078e0008 */
[----:B------:R-:W-:Y:S01]  /*412b0*/  @!P1 IMAD.IADD R8, R11, 0x1, R15 ;  /* 0x000000010b089824 */ /* 0x000fe200078e020f */
[----:B-1----:R-:W-:-:S04]  /*412c0*/  @!P1 IADD3 R10, P3, P4, R10, UR7, R16 ;  /* 0x000000070a0a9c10 */ /* 0x002fc8000fc7e010 */
[----:B------:R-:W-:Y:S02]  /*412d0*/  @!P1 IADD3.X R11, R8, UR6, R17, P3, P4 ;  /* 0x00000006080b9c10 */ /* 0x000fe40009fe8411 */
[----:B------:R-:W0:Y:S01]  /*412e0*/  @!P2 LDC.64 R16, c[0x0][0x5c0] ;  /* 0x00017000ff10ab82 */ /* 0x000e220000000a00 */
[----:B---3--:R-:W-:-:S04]  /*412f0*/  LOP3.LUT R3, R3, 0xff, RZ, 0xc0, !PT ;  /* 0x000000ff03037812 */ /* 0x008fc800078ec0ff */
[----:B------:R-:W-:-:S05]  /*41300*/  F2FP.F16.E4M3.UNPACK_B R3, R3 ;  /* 0x00000003ff03723e */ /* 0x000fca00020006ff */
[----:B------:R-:W-:-:S05]  /*41310*/  HADD2.F32 R3, -RZ, R3.H0_H0 ;  /* 0x20000003ff037230 */ /* 0x000fca0000004100 */
[----:B------:R-:W-:-:S04]  /*41320*/  FMUL R3, R3, UR5 ;  /* 0x0000000503037c20 */ /* 0x000fc80008400000 */
[----:B--2---:R-:W-:Y:S01]  /*41330*/  FFMA R3, R143, UR4, R3 ;  /* 0x000000048f037c23 */ /* 0x004fe20008000003 */
[----:B------:R-:W-:Y:S02]  /*41340*/  @!P2 IMAD.MOV.U32 R8, RZ, RZ, R6 ;  /* 0x000000ffff08a224 */ /* 0x000fe400078e0006 */
[----:B------:R-:W-:Y:S02]  /*41350*/  @!P2 IMAD.MOV.U32 R9, RZ, RZ, R25 ;  /* 0x000000ffff09a224 */ /* 0x000fe400078e0019 */
[----:B------:R-:W-:Y:S01]  /*41360*/  @!P2 IMAD R15, R5, 0x180, RZ ;  /* 0x00000180050fa824 */ /* 0x000fe200078e02ff */
[----:B------:R-:W2:Y:S01]  /*41370*/  LDL.LU R143, [R1+0xb60] ;  /* 0x000b6000018f7983 */ /* 0x000ea20000300800 */
[----:B------:R-:W-:Y:S02]  /*41380*/  F2FP.SATFINITE.E4M3.F32.PACK_AB_MERGE_C R13, RZ, R3, RZ ;  /* 0x00000003ff0d723e */ /* 0x000fe400048070ff */
[----:B------:R-:W-:Y:S01]  /*41390*/  PRMT R3, RZ, 0x7610, R3 ;  /* 0x00007610ff037816 */ /* 0x000fe20000000003 */
[----:B------:R-:W-:Y:S01]  /*413a0*/  @!P2 IMAD.WIDE.U32 R8, R4, 0x180, R8 ;  /* 0x000001800408a825 */ /* 0x000fe200078e0008 */
[----:B------:R-:W3:Y:S04]  /*413b0*/  LDL.LU R142, [R1+0xb64] ;  /* 0x000b6400018e7983 */ /* 0x000ee80000300800 */
[----:B------:R1:W-:Y:S04]  /*413c0*/  @!P1 STG.E.U8 desc[UR8][R10.64+0xe0], R13 ;  /* 0x0000e00d0a009986 */ /* 0x0003e8000c101108 */
[----:B------:R-:W5:Y:S01]  /*413d0*/  @!P2 LDG.E.U8 R3, desc[UR8][R22.64+0xe1] ;  /* 0x0000e1081603a981 */ /* 0x000f62000c1e1100 */
[----:B------:R-:W-:-:S02]  /*413e0*/  ISETP.LT.OR P1, PT, R24, 0xe9, !P0 ;  /* 0x000000e91800780c */ /* 0x000fc40004721670 */
[----:B0-----:R-:W-:Y:S01]  /*413f0*/  @!P2 IADD3 R8, P3, P4, R8, UR7, R16 ;  /* 0x000000070808ac10 */ /* 0x001fe2000fc7e010 */
[----:B-1----:R-:W-:-:S10]  /*41400*/  @!P2 IMAD.IADD R10, R9, 0x1, R15 ;  /* 0x00000001090aa824 */ /* 0x002fd400078e020f */
[----:B------:R-:W0:Y:S01]  /*41410*/  @!P1 LDC.64 R14, c[0x0][0x5c0] ;  /* 0x00017000ff0e9b82 */ /* 0x000e220000000a00 */
[----:B------:R-:W-:Y:S02]  /*41420*/  @!P2 IADD3.X R9, R10, UR6, R17, P3, P4 ;  /* 0x000000060a09ac10 */ /* 0x000fe40009fe8411 */
        /* <DEDUP_REMOVED lines=9> */
[----:B------:R-:W-:Y:S01]  /*414c0*/  ISETP.LT.OR P0, PT, R24, 0xea, !P0 ;  /* 0x000000ea1800780c */ /* 0x000fe20004701670 */
[----:B-1----:R-:W-:Y:S02]  /*414d0*/  @!P1 IMAD.MOV.U32 R8, RZ, RZ, R6 ;  /* 0x000000ffff089224 */ /* 0x002fe400078e0006 */
[----:B------:R-:W-:Y:S02]  /*414e0*/  @!P1 IMAD.MOV.U32 R9, RZ, RZ, R25 ;  /* 0x000000ffff099224 */ /* 0x000fe400078e0019 */
[----:B------:R-:W-:-:S04]  /*414f0*/  @!P1 IMAD.WIDE.U32 R10, R4, 0x180, R8 ;  /* 0x00000180040a9825 */ /* 0x000fc800078e0008 */
[----:B------:R-:W-:Y:S01]  /*41500*/  @!P1 IMAD R9, R5, 0x180, RZ ;  /* 0x0000018005099824 */ /* 0x000fe200078e02ff */
[----:B0-----:R-:W-:-:S04]  /*41510*/  @!P1 IADD3 R8, P2, R10, R14, RZ ;  /* 0x0000000e0a089210 */ /* 0x001fc80007f5e0ff */
[----:B------:R-:W-:Y:S02]  /*41520*/  @!P1 IADD3.X R9, R15, R11, R9, P2, !PT ;  /* 0x0000000b0f099210 */ /* 0x000fe400017fe409 */
[----:B------:R-:W0:Y:S01]  /*41530*/  @!P0 LDC.64 R14, c[0x0][0x5c0] ;  /* 0x00017000ff0e8b82 */ /* 0x000e220000000a00 */
[----:B----4-:R-:W-:-:S04]  /*41540*/  LOP3.LUT R3, R3, 0xff, RZ, 0xc0, !PT ;  /* 0x000000ff03037812 */ /* 0x010fc800078ec0ff */
[----:B------:R-:W-:-:S05]  /*41550*/  F2FP.F16.E4M3.UNPACK_B R3, R3 ;  /* 0x00000003ff03723e */ /* 0x000fca00020006ff */
[----:B------:R-:W-:-:S05]  /*41560*/  HADD2.F32 R3, -RZ, R3.H0_H0 ;  /* 0x20000003ff037230 */ /* 0x000fca0000004100 */
[----:B------:R-:W-:-:S04]  /*41570*/  FMUL R3, R3, UR5 ;  /* 0x0000000503037c20 */ /* 0x000fc80008400000 */
[----:B--2---:R-:W-:Y:S02]  /*41580*/  FFMA R3, R143, UR4, R3 ;  /* 0x000000048f037c23 */ /* 0x004fe40008000003 */
[----:B------:R-:W2:Y:S03]  /*41590*/  LDL.LU R143, [R1+0xb68] ;  /* 0x000b6800018f7983 */ /* 0x000ea60000300800 */
[----:B------:R-:W-:Y:S02]  /*415a0*/  F2FP.SATFINITE.E4M3.F32.PACK_AB_MERGE_C R13, RZ, R3, RZ ;  /* 0x00000003ff0d723e */ /* 0x000fe400048070ff */
[----:B------:R-:W-:-:S03]  /*415b0*/  PRMT R3, RZ, 0x7610, R3 ;  /* 0x00007610ff037816 */ /* 0x000fc60000000003 */
[----:B------:R1:W-:Y:S04]  /*415c0*/  @!P1 STG.E.U8 desc[UR8][R8.64+0xe8], R13 ;  /* 0x0000e80d08009986 */ /* 0x0003e8000c101108 */
[----:B------:R-:W4:Y:S01]  /*415d0*/  @!P0 LDG.E.U8 R3, desc[UR8][R20.64+0xe9] ;  /* 0x0000e90814038981 */ /* 0x000f22000c1e1100 */
[----:B------:R-:W-:Y:S01]  /*415e0*/  ISETP.LT.OR P1, PT, R24, 0xe9, !P6 ;  /* 0x000000e91800780c */ /* 0x000fe20007721670 */
[----:B-1----:R-:W-:Y:S02]  /*415f0*/  @!P0 IMAD.MOV.U32 R8, RZ, RZ, R6 ;  /* 0x000000ffff088224 */ /* 0x002fe400078e0006 */
[----:B------:R-:W-:-:S10]  /*41600*/  @!P0 IMAD.MOV.U32 R9, RZ, RZ, R25 ;  /* 0x000000ffff098224 */ /* 0x000fd400078e0019 */
[----:B------:R-:W1:Y:S01]  /*41610*/  @!P1 LDC.64 R16, c[0x0][0x5c0] ;  /* 0x00017000ff109b82 */ /* 0x000e620000000a00 */
[----:B------:R-:W-:-:S04]  /*41620*/  @!P0 IMAD.WIDE.U32 R10, R4, 0x180, R8 ;  /* 0x00000180040a8825 */ /* 0x000fc800078e0008 */
[----:B------:R-:W-:Y:S01]  /*41630*/  @!P0 IMAD R9, R5, 0x180, RZ ;  /* 0x0000018005098824 */ /* 0x000fe200078e02ff */
[----:B0-----:R-:W-:-:S04]  /*41640*/  @!P0 IADD3 R8, P2, R10, R14, RZ ;  /* 0x0000000e0a088210 */ /* 0x001fc80007f5e0ff */
[----:B------:R-:W-:Y:S02]  /*41650*/  @!P0 IADD3.X R9, R15, R11, R9, P2, !PT ;  /* 0x0000000b0f098210 */ /* 0x000fe400017fe409 */
[----:B----4-:R-:W-:-:S04]  /*41660*/  LOP3.LUT R3, R3, 0xff, RZ, 0xc0, !PT ;  /* 0x000000ff03037812 */ /* 0x010fc800078ec0ff */
[----:B------:R-:W-:-:S05]  /*41670*/  F2FP.F16.E4M3.UNPACK_B R3, R3 ;  /* 0x00000003ff03723e */ /* 0x000fca00020006ff */
[----:B------:R-:W-:-:S05]  /*41680*/  HADD2.F32 R3, -RZ, R3.H0_H0 ;  /* 0x20000003ff037230 */ /* 0x000fca0000004100 */
[----:B------:R-:W-:-:S04]  /*41690*/  FMUL R3, R3, UR5 ;  /* 0x0000000503037c20 */ /* 0x000fc80008400000 */
[----:B---3--:R-:W-:-:S05]  /*416a0*/  FFMA R3, R142, UR4, R3 ;  /* 0x000000048e037c23 */ /* 0x008fca0008000003 */
[----:B------:R-:W-:Y:S02]  /*416b0*/  F2FP.SATFINITE.E4M3.F32.PACK_AB_MERGE_C R13, RZ, R3, RZ ;  /* 0x00000003ff0d723e */ /* 0x000fe400048070ff */
[----:B------:R-:W-:-:S03]  /*416c0*/  PRMT R3, RZ, 0x7610, R3 ;  /* 0x00007610ff037816 */ /* 0x000fc60000000003 */
[----:B------:R0:W-:Y:S04]  /*416d0*/  @!P0 STG.E.U8 desc[UR8][R8.64+0xe9], R13 ;  /* 0x0000e90d08008986 */ /* 0x0001e8000c101108 */
[----:B------:R-:W3:Y:S01]  /*416e0*/  @!P1 LDG.E.U8 R3, desc[UR8][R22.64+0xe8] ;  /* 0x0000e80816039981 */ /* 0x000ee2000c1e1100 */
[----:B------:R-:W-:Y:S02]  /*416f0*/  @!P1 IMAD R15, R5, 0x180, RZ ;  /* 0x00000180050f9824 */ /* 0x000fe400078e02ff */
[----:B0-----:R-:W-:Y:S02]  /*41700*/  @!P1 IMAD.MOV.U32 R8, RZ, RZ, R6 ;  /* 0x000000ffff089224 */ /* 0x001fe400078e0006 */
[----:B------:R-:W-:Y:S02]  /*41710*/  @!P1 IMAD.MOV.U32 R9, RZ, RZ, R25 ;  /* 0x000000ffff099224 */ /* 0x000fe400078e0019 */
[----:B------:R-:W-:-:S04]  /*41720*/  @!P1 IMAD.WIDE.U32 R10, R4, 0x180, R8 ;  /* 0x00000180040a9825 */ /* 0x000fc800078e0008 */
[----:B------:R-:W-:Y:S01]  /*41730*/  @!P1 IMAD.IADD R12, R11, 0x1, R15 ;  /* 0x000000010b0c9824 */ /* 0x000fe200078e020f */
[----:B-1----:R-:W-:-:S04]  /*41740*/  @!P1 IADD3 R10, P0, P2, R10, UR7, R16 ;  /* 0x000000070a0a9c10 */ /* 0x002fc8000fa1e010 */
[----:B------:R-:W-:Y:S02]  /*41750*/  @!P1 IADD3.X R11, R12, UR6, R17, P0, P2 ;  /* 0x000000060c0b9c10 */ /* 0x000fe400087e4411 */
[----:B------:R-:W-:Y:S01]  /*41760*/  ISETP.LT.OR P0, PT, R24, 0xea, !P6 ;  /* 0x000000ea1800780c */ /* 0x000fe20007701670 */
[----:B------:R-:W-:Y:S01]  /*41770*/  BSSY B1, `(.L_x_34) ;  /* 0x000000b000017945 */ /* 0x000fe20003800000 */
[----:B---3--:R-:W-:-:S04]  /*41780*/  LOP3.LUT R3, R3, 0xff, RZ, 0xc0, !PT ;  /* 0x000000ff03037812 */ /* 0x008fc800078ec0ff */
[----:B------:R-:W-:-:S05]  /*41790*/  F2FP.F16.E4M3.UNPACK_B R3, R3 ;  /* 0x00000003ff03723e */ /* 0x000fca00020006ff */
[----:B------:R-:W-:-:S05]  /*417a0*/  HADD2.F32 R3, -RZ, R3.H0_H0 ;  /* 0x20000003ff037230 */ /* 0x000fca0000004100 */
[----:B------:R-:W-:-:S04]  /*417b0*/  FMUL R3, R3, UR5 ;  /* 0x0000000503037c20 */ /* 0x000fc80008400000 */
[----:B--2---:R-:W-:-:S05]  /*417c0*/  FFMA R3, R143, UR4, R3 ;  /* 0x000000048f037c23 */ /* 0x004fca0008000003 */
[----:B------:R-:W-:-:S05]  /*417d0*/  F2FP.SATFINITE.E4M3.F32.PACK_AB_MERGE_C R9, RZ, R3, RZ ;  /* 0x00000003ff09723e */ /* 0x000fca00048070ff */
[----:B------:R0:W-:Y:S01]  /*417e0*/  @!P1 STG.E.U8 desc[UR8][R10.64+0xe8], R9 ;  /* 0x0000e8090a009986 */ /* 0x0001e2000c101108 */
[----:B------:R-:W-:Y:S01]  /*417f0*/  PRMT R3, RZ, 0x7610, R3 ;  /* 0x00007610ff037816 */ /* 0x000fe20000000003 */
[----:B------:R-:W-:Y:S06]  /*41800*/  @P0 BRA `(.L_x_35) ;  /* 0x0000000000040947 */ /* 0x000fec0003800000 */
[----:B------:R1:W5:Y:S02]  /*41810*/  LDG.E.U8 R3, desc[UR8][R22.64+0xe9] ;  /* 0x0000e90816037981 */ /* 0x000364000c1e1100 */
.L_x_35:
[----:B------:R-:W-:Y:S05]  /*41820*/  BSYNC B1 ;  /* 0x0000000000017941 */ /* 0x000fea0003800000 */
.L_x_34:
[----:B------:R-:W-:Y:S05]  /*41830*/  @P0 BRA `(.L_x_36) ;  /* 0x0000018c00140947 */ /* 0x000fea0003800000 */
[----:B------:R-:W2:Y:S01]  /*41840*/  LDL.LU R8, [R1+0xb6c] ;  /* 0x000b6c0001087983 */ /* 0x000ea20000300800 */
[----:B-----5:R-:W-:Y:S01]  /*41850*/  LOP3.LUT R3, R3, 0xff, RZ, 0xc0, !PT ;  /* 0x000000ff03037812 */ /* 0x020fe200078ec0ff */
[----:B------:R-:W-:Y:S01]  /*41860*/  IMAD.MOV.U32 R24, RZ, RZ, R6 ;  /* 0x000000ffff187224 */ /* 0x000fe200078e0006 */
[----:B------:R-:W-:Y:S01]  /*41870*/  ULDC.64 UR12, c[0x0][0x5c0] ;  /* 0x00017000000c7ab9 */ /* 0x000fe20000000a00 */
[----:B------:R-:W-:Y:S01]  /*41880*/  IMAD R5, R5, 0x180, RZ ;  /* 0x0000018005057824 */ /* 0x000fe200078e02ff */
[----:B------:R-:W-:Y:S01]  /*41890*/  F2FP.F16.E4M3.UNPACK_B R3, R3 ;  /* 0x00000003ff03723e */ /* 0x000fe200020006ff */
[----:B------:R-:W-:-:S04]  /*418a0*/  IMAD.WIDE.U32 R24, R4, 0x180, R24 ;  /* 0x0000018004187825 */ /* 0x000fc800078e0018 */
[----:B------:R-:W-:Y:S02]  /*418b0*/  HADD2.F32 R3, -RZ, R3.H0_H0 ;  /* 0x20000003ff037230 */ /* 0x000fe40000004100 */
[----:B------:R-:W-:Y:S02]  /*418c0*/  IMAD.U32 R7, RZ, RZ, UR12 ;  /* 0x0000000cff077e24 */ /* 0x000fe4000f8e00ff */
[----:B------:R-:W-:Y:S02]  /*418d0*/  IMAD.IADD R5, R25, 0x1, R5 ;  /* 0x0000000119057824 */ /* 0x000fe400078e0205 */
[----:B------:R-:W-:Y:S01]  /*418e0*/  FMUL R3, R3, UR5 ;  /* 0x0000000503037c20 */ /* 0x000fe20008400000 */
[----:B------:R-:W-:Y:S01]  /*418f0*/  IMAD.U32 R4, RZ, RZ, UR13 ;  /* 0x0000000dff047e24 */ /* 0x000fe2000f8e00ff */
[----:B------:R-:W-:-:S04]  /*41900*/  IADD3 R24, P0, P1, R24, UR7, R7 ;  /* 0x0000000718187c10 */ /* 0x000fc8000f91e007 */
[----:B------:R-:W-:Y:S01]  /*41910*/  IADD3.X R25, R5, UR6, R4, P0, P1 ;  /* 0x0000000605197c10 */ /* 0x000fe200087e2404 */
[----:B--2---:R-:W-:-:S05]  /*41920*/  FFMA R3, R8, UR4, R3 ;  /* 0x0000000408037c23 */ /* 0x004fca0008000003 */
[----:B------:R-:W-:-:S05]  /*41930*/  F2FP.SATFINITE.E4M3.F32.PACK_AB_MERGE_C R3, RZ, R3, RZ ;  /* 0x00000003ff03723e */ /* 0x000fca00048070ff */
[----:B------:R2:W-:Y:S01]  /*41940*/  STG.E.U8 desc[UR8][R24.64+0xe9], R3 ;  /* 0x0000e90318007986 */ /* 0x0005e2000c101108 */
[----:B------:R-:W-:Y:S05]  /*41950*/  BRA `(.L_x_36) ;  /* 0x0000018800cc7947 */ /* 0x000fea0003800000 */
.L_x_33:
[----:B------:R-:W-:Y:S01]  /*41960*/  ISETP.GE.AND P5, PT, R3, 0x1, PT ;  /* 0x000000010300780c */ /* 0x000fe20003fa6270 */
[----:B------:R-:W2:Y:S03]  /*41970*/  LDL.LU R35, [R1+0x440] ;  /* 0x0004400001237983 */ /* 0x000ea60000300800 */
[----:B------:R-:W-:Y:S01]  /*41980*/  ISETP.LT.OR P0, PT, R24, 0x1, !P5 ;  /* 0x000000011800780c */ /* 0x000fe20006f01670 */
[----:B------:R-:W-:Y:S01]  /*41990*/  FMUL R10, R10, UR4 ;  /* 0x000000040a0a7c20 */ /* 0x000fe20008400000 */
[----:B------:R-:W-:Y:S01]  /*419a0*/  ISETP.LT.OR P1, PT, R24, 0x2, !P5 ;  /* 0x000000021800780c */ /* 0x000fe20006f21670 */
[----:B------:R-:W-:Y:S01]  /*419b0*/  FMUL R11, R11, UR4 ;  /* 0x000000040b0b7c20 */ /* 0x000fe20008400000 */
[----:B------:R-:W-:Y:S01]  /*419c0*/  FMUL R12, R12, UR4 ;  /* 0x000000040c0c7c20 */ /* 0x000fe20008400000 */
[----:B------:R-:W3:Y:S08]  /*419d0*/  LDL.LU R34, [R1+0x444] ;  /* 0x0004440001227983 */ /* 0x000ef00000300800 */
[----:B------:R-:W0:Y:S01]  /*419e0*/  @!P0 LDC.64 R8, c[0x0][0x5c0] ;  /* 0x00017000ff088b82 */ /* 0x000e220000000a00 */
[----:B------:R-:W-:Y:S01]  /*419f0*/  F2FP.SATFINITE.E4M3.F32.PACK_AB_MERGE_C R10, RZ, R10, RZ ;  /* 0x0000000aff0a723e */ /* 0x000fe200048070ff */
[----:B------:R-:W4:Y:S01]  /*41a00*/  LDL.LU R39, [R1+0x448] ;  /* 0x0004480001277983 */ /* 0x000f220000300800 */
[----:B------:R-:W-:-:S02]  /*41a10*/  F2FP.SATFINITE.E4M3.F32.PACK_AB_MERGE_C R11, RZ, R11, RZ ;  /* 0x0000000bff0b723e */ /* 0x000fc400048070ff */
[----:B------:R-:W-:Y:S01]  /*41a20*/  F2FP.SATFINITE.E4M3.F32.PACK_AB_MERGE_C R12, RZ, R12, RZ ;  /* 0x0000000cff0c723e */ /* 0x000fe200048070ff */
[----:B------:R-:W5:Y:S01]  /*41a30*/  LDL R79, [R1+0xba0] ;  /* 0x000ba000014f7983 */ /* 0x000f620000100800 */
[----:B------:R-:W-:Y:S01]  /*41a40*/  FMUL R13, R13, UR4 ;  /* 0x000000040d0d7c20 */ /* 0x000fe20008400000 */
[----:B------:R-:W-:Y:S01]  /*41a50*/  LOP3.LUT R0, R0, 0xfffdffff, RZ, 0xc0, !PT ;  /* 0xfffdffff00007812 */ /* 0x000fe200078ec0ff */
[----:B------:R-:W-:Y:S01]  /*41a60*/  FMUL R14, R14, UR4 ;  /* 0x000000040e0e7c20 */ /* 0x000fe20008400000 */
[----:B------:R-:W-:Y:S01]  /*41a70*/  LOP3.LUT R2, R2, 0xfffffffd, RZ, 0xc0, !PT ;  /* 0xfffffffd02027812 */ /* 0x000fe200078ec0ff */
[----:B------:R-:W-:Y:S01]  /*41a80*/  FMUL R15, R15, UR4 ;  /* 0x000000040f0f7c20 */ /* 0x000fe20008400000 */
[----:B------:R-:W-:Y:S01]  /*41a90*/  F2FP.SATFINITE.E4M3.F32.PACK_AB_MERGE_C R13, RZ, R13, RZ ;  /* 0x0000000dff0d723e */ /* 0x000fe200048070ff */
[----:B------:R-:W-:Y:S01]  /*41aa0*/  FMUL R16, R16, UR4 ;  /* 0x0000000410107c20 */ /* 0x000fe20008400000 */
[----:B------:R-:W-:Y:S01]  /*41ab0*/  @P5 LOP3.LUT R0, R0, 0x20000, RZ, 0xfc, !PT ;  /* 0x0002000000005812 */ /* 0x000fe200078efcff */
[----:B------:R-:W-:Y:S01]  /*41ac0*/  FMUL R17, R17, UR4 ;  /* 0x0000000411117c20 */ /* 0x000fe20008400000 */
[----:B------:R-:W-:Y:S01]  /*41ad0*/  F2FP.SATFINITE.E4M3.F32.PACK_AB_MERGE_C R14, RZ, R14, RZ ;  /* 0x0000000eff0e723e */ /* 0x000fe200048070ff */
[----:B------:R-:W-:Y:S01]  /*41ae0*/  FMUL R18, R18, UR4 ;  /* 0x0000000412127c20 */ /* 0x000fe20008400000 */
[----:B------:R-:W-:Y:S01]  /*41af0*/  F2FP.SATFINITE.E4M3.F32.PACK_AB_MERGE_C R15, RZ, R15, RZ ;  /* 0x0000000fff0f723e */ /* 0x000fe200048070ff */
[----:B------:R-:W-:Y:S01]  /*41b00*/  FMUL R19, R19, UR4 ;  /* 0x0000000413137c20 */ /* 0x000fe20008400000 */
[----:B------:R-:W-:Y:S01]  /*41b10*/  F2FP.SATFINITE.E4M3.F32.PACK_AB_MERGE_C R16, RZ, R16, RZ ;  /* 0x00000010ff10723e */ /* 0x000fe200048070ff */
[----:B------:R-:W-:Y:S01]  /*41b20*/  FMUL R20, R20, UR4 ;  /* 0x0000000414147c20 */ /* 0x000fe20008400000 */
[----:B------:R-:W-:Y:S01]  /*41b30*/  F2FP.SATFINITE.E4M3.F32.PACK_AB_MERGE_C R17, RZ, R17, RZ ;  /* 0x00000011ff11723e */ /* 0x000fe200048070ff */
[----:B------:R-:W-:Y:S01]  /*41b40*/  FMUL R21, R21, UR4 ;  /* 0x0000000415157c20 */ /* 0x000fe20008400000 */
[----:B0-----:R-:W-:Y:S01]  /*41b50*/  @!P0 IADD3 R8, P2, R6, R8, RZ ;  /* 0x0000000806088210 */ /* 0x001fe20007f5e0ff */
[----:B------:R-:W-:Y:S01]  /*41b60*/  FMUL R22, R22, UR4 ;  /* 0x0000000416167c20 */ /* 0x000fe20008400000 */
[----:B------:R-:W-:Y:S01]  /*41b70*/  F2FP.SATFINITE.E4M3.F32.PACK_AB_MERGE_C R18, RZ, R18, RZ ;  /* 0x00000012ff12723e */ /* 0x000fe200048070ff */
[----:B------:R-:W-:Y:S01]  /*41b80*/  FMUL R23, R23, UR4 ;  /* 0x0000000417177c20 */ /* 0x000fe20008400000 */
[----:B------:R-:W-:Y:S01]  /*41b90*/  F2FP.SATFINITE.E4M3.F32.PACK_AB_MERGE_C R19, RZ, R19, RZ ;  /* 0x00000013ff13723e */ /* 0x000fe200048070ff */
[----:B------:R-:W-:Y:S01]  /*41ba0*/  @!P0 IMAD.X R9, R25, 0x1, R9, P2 ;  /* 0x0000000119098824 */ /* 0x000fe200010e0609 */
[----:B------:R-:W-:Y:S01]  /*41bb0*/  F2FP.SATFINITE.E4M3.F32.PACK_AB_MERGE_C R20, RZ, R20, RZ ;  /* 0x00000014ff14723e */ /* 0x000fe200048070ff */
[----:B------:R-:W-:Y:S01]  /*41bc0*/  FMUL R232, R232, UR4 ;  /* 0x00000004e8e87c20 */ /* 0x000fe20008400000 */
[----:B------:R-:W-:Y:S01]  /*41bd0*/  F2FP.SATFINITE.E4M3.F32.PACK_AB_MERGE_C R21, RZ, R21, RZ ;  /* 0x00000015ff15723e */ /* 0x000fe200048070ff */
[----:B------:R-:W-:Y:S01]  /*41be0*/  FMUL R233, R233, UR4 ;  /* 0x00000004e9e97c20 */ /* 0x000fe20008400000 */
[----:B------:R0:W-:Y:S01]  /*41bf0*/  @!P0 STG.E.U8 desc[UR8][R8.64], R10 ;  /* 0x0000000a08008986 */ /* 0x0001e2000c101108 */
[----:B------:R-:W-:Y:S01]  /*41c00*/  ISETP.GE.AND P0, PT, R3, 0x9, PT ;  /* 0x000000090300780c */ /* 0x000fe20003f06270 */
[----:B------:R-:W-:Y:S01]  /*41c10*/  FMUL R234, R234, UR4 ;  /* 0x00000004eaea7c20 */ /* 0x000fe20008400000 */
[----:B------:R-:W-:Y:S01]  /*41c20*/  F2FP.SATFINITE.E4M3.F32.PACK_AB_MERGE_C R22, RZ, R22, RZ ;  /* 0x00000016ff16723e */ /* 0x000fe200048070ff */
[----:B------:R-:W-:Y:S01]  /*41c30*/  FMUL R235, R235, UR4 ;  /* 0x00000004ebeb7c20 */ /* 0x000fe20008400000 */
[----:B------:R-:W-:Y:S01]  /*41c40*/  ISETP.LT.OR P3, PT, R24, 0x1, !P0 ;  /* 0x000000011800780c */ /* 0x000fe20004761670 */
[----:B------:R-:W-:Y:S01]  /*41c50*/  FMUL R236, R236, UR4 ;  /* 0x00000004ecec7c20 */ /* 0x000fe20008400000 */
[----:B------:R-:W-:Y:S01]  /*41c60*/  ISETP.LT.OR P2, PT, R24, 0x2, !P0 ;  /* 0x000000021800780c */ /* 0x000fe20004741670 */
[----:B------:R-:W4:Y:S01]  /*41c70*/  LDL.LU R38, [R1+0x44c] ;  /* 0x00044c0001267983 */ /* 0x000f220000300800 */
[----:B------:R-:W-:Y:S01]  /*41c80*/  F2FP.SATFINITE.E4M3.F32.PACK_AB_MERGE_C R23, RZ, R23, RZ ;  /* 0x00000017ff17723e */ /* 0x000fe200048070ff */
[----:B------:R-:W-:Y:S01]  /*41c90*/  FMUL R237, R237, UR4 ;  /* 0x00000004eded7c20 */ /* 0x000fe20008400000 */
[----:B------:R-:W-:Y:S01]  /*41ca0*/  F2FP.SATFINITE.E4M3.F32.PACK_AB_MERGE_C R232, RZ, R232, RZ ;  /* 0x000000e8ffe8723e */ /* 0x000fe200048070ff */
[----:B0-----:R-:W0:Y:S01]  /*41cb0*/  @!P1 LDC.64 R8, c[0x0][0x5c0] ;  /* 0x00017000ff089b82 */ /* 0x001e220000000a00 */
[----:B------:R-:W-:Y:S01]  /*41cc0*/  F2FP.SATFINITE.E4M3.F32.PACK_AB_MERGE_C R233, RZ, R233, RZ ;  /* 0x000000e9ffe9723e */ /* 0x000fe200048070ff */
[----:B------:R-:W4:Y:S01]  /*41cd0*/  LDL.LU R37, [R1+0x450] ;  /* 0x0004500001257983 */ /* 0x000f220000300800 */
[----:B------:R-:W-:-:S02]  /*41ce0*/  @P0 LOP3.LUT R2, R2, 0x2, RZ, 0xfc, !PT ;  /* 0x0000000202020812 */ /* 0x000fc400078efcff */
[----:B------:R-:W-:Y:S01]  /*41cf0*/  F2FP.SATFINITE.E4M3.F32.PACK_AB_MERGE_C R234, RZ, R234, RZ ;  /* 0x000000eaffea723e */ /* 0x000fe200048070ff */
[----:B------:R-:W4:Y:S01]  /*41d00*/  LDL.LU R36, [R1+0x454] ;  /* 0x0004540001247983 */ /* 0x000f220000300800 */
[----:B------:R-:W-:Y:S01]  /*41d10*/  LOP3.LUT R2, R2, 0xfffffffb, RZ, 0xc0, !PT ;  /* 0xfffffffb02027812 */ /* 0x000fe200078ec0ff */
[----:B------:R-:W1:Y:S01]  /*41d20*/  @!P3 LDC.64 R26, c[0x0][0x5c0] ;  /* 0x00017000ff1abb82 */ /* 0x000e620000000a00 */
[----:B------:R-:W-:Y:S02]  /*41d30*/  F2FP.SATFINITE.E4M3.F32.PACK_AB_MERGE_C R235, RZ, R235, RZ ;  /* 0x000000ebffeb723e */ /* 0x000fe400048070ff */
[----:B------:R-:W-:Y:S02]  /*41d40*/  F2FP.SATFINITE.E4M3.F32.PACK_AB_MERGE_C R236, RZ, R236, RZ ;  /* 0x000000ecffec723e */ /* 0x000fe400048070ff */
[----:B------:R-:W-:Y:S02]  /*41d50*/  F2FP.SATFINITE.E4M3.F32.PACK_AB_MERGE_C R237, RZ, R237, RZ ;  /* 0x000000edffed723e */ /* 0x000fe400048070ff */
[----:B0-----:R-:W-:-:S05]  /*41d60*/  @!P1 IADD3 R8, P4, R6, R8, RZ ;  /* 0x0000000806089210 */ /* 0x001fca0007f9e0ff */
[----:B------:R-:W-:-:S05]  /*41d70*/  @!P1 IMAD.X R9, R25, 0x1, R9, P4 ;  /* 0x0000000119099824 */ /* 0x000fca00020e0609 */
[----:B------:R0:W-:Y:S02]  /*41d80*/  @!P1 STG.E.U8 desc[UR8][R8.64+0x1], R11 ;  /* 0x0000010b08009986 */ /* 0x0001e4000c101108 */
[----:B0-----:R-:W0:Y:S01]  /*41d90*/  @!P2 LDC.64 R10, c[0x0][0x5c0] ;  /* 0x00017000ff0aab82 */ /* 0x001e220000000a00 */
[----:B-1----:R-:W-:-:S04]  /*41da0*/  @!P3 IADD3 R8, P1, P4, R6, UR7, R26 ;  /* 0x000000070608bc10 */ /* 0x002fc8000fc3e01a */
[----:B------:R-:W-:Y:S02]  /*41db0*/  @!P3 IADD3.X R9, R25, UR6, R27, P1, P4 ;  /* 0x000000061909bc10 */ /* 0x000fe40008fe841b */
[C---:B------:R-:W-:Y:S02]  /*41dc0*/  ISETP.LT.OR P1, PT, R24.reuse, 0x9, !P5 ;  /* 0x000000091800780c */ /* 0x040fe40006f21670 */
[----:B------:R-:W-:Y:S01]  /*41dd0*/  ISETP.LT.OR P5, PT, R24, 0x9, !P0 ;  /* 0x000000091800780c */ /* 0x000fe200047a1670 */
[----:B------:R0:W-:Y:S02]  /*41de0*/  @!P3 STG.E.U8 desc[UR8][R8.64], R12 ;  /* 0x0000000c0800b986 */ /* 0x0001e4000c101108 */
[----:B0-----:R-:W-:-:S04]  /*41df0*/  @!P2 IADD3 R8, P3, P4, R6, UR7, R10 ;  /* 0x000000070608ac10 */ /* 0x001fc8000fc7e00a */
[----:B------:R-:W-:-:S05]  /*41e00*/  @!P2 IADD3.X R9, R25, UR6, R11, P3, P4 ;  /* 0x000000061909ac10 */ /* 0x000fca0009fe840b */
[----:B------:R0:W-:Y:S01]  /*41e10*/  @!P2 STG.E.U8 desc[UR8][R8.64+0x1], R13 ;  /* 0x0000010d0800a986 */ /* 0x0001e2000c101108 */
[----:B------:R-:W-:Y:S02]  /*41e20*/  ISETP.LT.OR P2, PT, R24, 0xa, !P0 ;  /* 0x0000000a1800780c */ /* 0x000fe40004741670 */
[C---:B------:R-:W-:Y:S02]  /*41e30*/  LOP3.LUT P0, RZ, R0.reuse, 0x20000, RZ, 0xc0, !PT ;  /* 0x0002000000ff7812 */ /* 0x040fe4000780c0ff */
[----:B------:R-:W-:Y:S01]  /*41e40*/  LOP3.LUT R0, R0, 0xfffffffe, RZ, 0xc0, !PT ;  /* 0xfffffffe00007812 */ /* 0x000fe200078ec0ff */
[----:B0-----:R-:W0:Y:S08]  /*41e50*/  @!P1 LDC.64 R8, c[0x0][0x5c0] ;  /* 0x00017000ff089b82 */ /* 0x001e300000000a00 */
[----:B------:R-:W1:Y:S08]  /*41e60*/  @!P5 LDC.64 R12, c[0x0][0x5c0] ;  /* 0x00017000ff0cdb82 */ /* 0x000e700000000a00 */
[----:B------:R-:W1:Y:S01]  /*41e70*/  @!P2 LDC.64 R10, c[0x0][0x5c0] ;  /* 0x00017000ff0aab82 */ /* 0x000e620000000a00 */
[----:B0-----:R-:W-:-:S05]  /*41e80*/  @!P1 IADD3 R8, P3, R6, R8, RZ ;  /* 0x0000000806089210 */ /* 0x001fca0007f7e0ff */
[----:B------:R-:W-:-:S05]  /*41e90*/  @!P1 IMAD.X R9, R25, 0x1, R9, P3 ;  /* 0x0000000119099824 */ /* 0x000fca00018e0609 */
[----:B------:R0:W-:Y:S01]  /*41ea0*/  @!P1 STG.E.U8 desc[UR8][R8.64+0x8], R14 ;  /* 0x0000080e08009986 */ /* 0x0001e2000c101108 */
[----:B-1----:R-:W-:-:S04]  /*41eb0*/  @!P5 IADD3 R12, P1, P3, R6, UR7, R12 ;  /* 0x00000007060cdc10 */ /* 0x002fc8000fb3e00c */
[----:B------:R-:W-:Y:S02]  /*41ec0*/  @!P5 IADD3.X R13, R25, UR6, R13, P1, P3 ;  /* 0x00000006190ddc10 */ /* 0x000fe40008fe640d */
[----:B------:R-:W-:-:S04]  /*41ed0*/  @!P2 IADD3 R28, P1, P3, R6, UR7, R10 ;  /* 0x00000007061cac10 */ /* 0x000fc8000fb3e00a */
[----:B------:R-:W-:Y:S02]  /*41ee0*/  @!P2 IADD3.X R29, R25, UR6, R11, P1, P3 ;  /* 0x00000006191dac10 */ /* 0x000fe40008fe640b */
[----:B------:R-:W-:-:S04]  /*41ef0*/  ISETP.GE.AND P1, PT, R3, 0x81, PT ;  /* 0x000000810300780c */ /* 0x000fc80003f26270 */
[----:B------:R-:W-:-:S09]  /*41f00*/  ISETP.LT.OR P4, PT, R24, 0x1, !P1 ;  /* 0x000000011800780c */ /* 0x000fd20004f81670 */
[----:B------:R-:W-:-:S04]  /*41f10*/  @P1 LOP3.LUT R2, R2, 0x4, RZ, 0xfc, !PT ;  /* 0x0000000402021812 */ /* 0x000fc800078efcff */
[----:B0-----:R-:W0:Y:S01]  /*41f20*/  @!P4 LDC.64 R8, c[0x0][0x5c0] ;  /* 0x00017000ff08cb82 */ /* 0x001e220000000a00 */
[----:B------:R-:W-:Y:S02]  /*41f30*/  LOP3.LUT R2, R2, 0xfffffeff, RZ, 0xc0, !PT ;  /* 0xfffffeff02027812 */ /* 0x000fe400078ec0ff */
[----:B0-----:R-:W-:-:S04]  /*41f40*/  @!P4 IADD3 R26, P3, P6, R6, UR60, R8 ;  /* 0x0000003c061acc10 */ /* 0x001fc8000fe7e008 */
[----:B------:R-:W-:Y:S02]  /*41f50*/  @!P4 IADD3.X R27, R25, UR10, R9, P3, P6 ;  /* 0x0000000a191bcc10 */ /* 0x000fe40009fec409 */
[----:B------:R-:W-:-:S13]  /*41f60*/  ISETP.LT.OR P3, PT, R24, 0xa, !P0 ;  /* 0x0000000a1800780c */ /* 0x000fda0004761670 */
[----:B------:R-:W0:Y:S02]  /*41f70*/  @!P3 LDC.64 R8, c[0x0][0x5c0] ;  /* 0x00017000ff08bb82 */ /* 0x000e240000000a00 */
[----:B0-----:R-:W-:-:S05]  /*41f80*/  @!P3 IADD3 R8, P6, R6, R8, RZ ;  /* 0x000000080608b210 */ /* 0x001fca0007fde0ff */
[----:B------:R-:W-:-:S05]  /*41f90*/  @!P3 IMAD.X R9, R25, 0x1, R9, P6 ;  /* 0x000000011909b824 */ /* 0x000fca00030e0609 */
[----:B------:R0:W-:Y:S01]  /*41fa0*/  @!P3 STG.E.U8 desc[UR8][R8.64+0x9], R15 ;  /* 0x0000090f0800b986 */ /* 0x0001e2000c101108 */
[----:B------:R-:W-:-:S03]  /*41fb0*/  ISETP.LT.OR P3, PT, R24, 0x2, !P1 ;  /* 0x000000021800780c */ /* 0x000fc60004f61670 */
[----:B------:R1:W-:Y:S04]  /*41fc0*/  @!P5 STG.E.U8 desc[UR8][R12.64+0x8], R16 ;  /* 0x000008100c00d986 */ /* 0x0003e8000c101108 */
[----:B------:R-:W-:Y:S04]  /*41fd0*/  @!P2 STG.E.U8 desc[UR8][R28.64+0x9], R17 ;  /* 0x000009111c00a986 */ /* 0x000fe8000c101108 */
[----:B------:R2:W-:Y:S02]  /*41fe0*/  @!P4 STG.E.U8 desc[UR8][R26.64], R18 ;  /* 0x000000121a00c986 */ /* 0x0005e4000c101108 */
[----:B0-----:R-:W0:Y:S01]  /*41ff0*/  @!P3 LDC.64 R8, c[0x0][0x5c0] ;  /* 0x00017000ff08bb82 */ /* 0x001e220000000a00 */
[----:B-1----:R-:W-:-:S02]  /*42000*/  IMAD.U32 R12, RZ, RZ, UR6 ;  /* 0x00000006ff0c7e24 */ /* 0x002fc4000f8e00ff */
[----:B--2---:R-:W-:Y:S02]  /*42010*/  IMAD.U32 R18, RZ, RZ, UR6 ;  /* 0x00000006ff127e24 */ /* 0x004fe4000f8e00ff */
[----:B------:R-:W-:Y:S01]  /*42020*/  IMAD.U32 R26, RZ, RZ, UR6 ;  /* 0x00000006ff1a7e24 */ /* 0x000fe2000f8e00ff */
[----:B-----5:R-:W-:Y:S02]  /*42030*/  R2UR UR12, R79 ;  /* 0x000000004f0c72ca */ /* 0x020fe400000e0000 */
[----:B0-----:R-:W-:-:S04]  /*42040*/  @!P3 IADD3 R10, P0, P6, R6, UR60, R8 ;  /* 0x0000003c060abc10 */ /* 0x001fc8000fe1e008 */
[----:B------:R-:W-:Y:S02]  /*42050*/  @!P3 IADD3.X R11, R25, UR10, R9, P0, P6 ;  /* 0x0000000a190bbc10 */ /* 0x000fe400087ec409 */
[----:B------:R-:W-:-:S03]  /*42060*/  ISETP.LT.OR P0, PT, R24, 0x9, !P1 ;  /* 0x000000091800780c */ /* 0x000fc60004f01670 */
[----:B------:R0:W-:Y:S10]  /*42070*/  @!P3 STG.E.U8 desc[UR8][R10.64+0x1], R19 ;  /* 0x000001130a00b986 */ /* 0x0001f4000c101108 */
[----:B------:R-:W1:Y:S01]  /*42080*/  @!P0 LDC.64 R8, c[0x0][0x5c0] ;  /* 0x00017000ff088b82 */ /* 0x000e620000000a00 */
[----:B------:R-:W-:Y:S01]  /*42090*/  @P0 LOP3.LUT R0, R0, 0x1, RZ, 0xfc, !PT ;  /* 0x0000000100000812 */ /* 0x000fe200078efcff */
[----:B0-----:R-:W-:-:S03]  /*420a0*/  IMAD.U32 R19, RZ, RZ, UR6 ;  /* 0x00000006ff137e24 */ /* 0x001fc6000f8e00ff */
[----:B------:R-:W-:Y:S02]  /*420b0*/  LOP3.LUT R0, R0, 0xffffdfff, RZ, 0xc0, !PT ;  /* 0xffffdfff00007812 */ /* 0x000fe400078ec0ff */
[----:B-1----:R-:W-:-:S04]  /*420c0*/  @!P0 IADD3 R32, P5, P6, R6, UR60, R8 ;  /* 0x0000003c06208c10 */ /* 0x002fc8000febe008 */
[----:B------:R-:W-:Y:S02]  /*420d0*/  @!P0 IADD3.X R33, R25, UR10, R9, P5, P6 ;  /* 0x0000000a19218c10 */ /* 0x000fe4000afec409 */
[----:B------:R-:W-:Y:S02]  /*420e0*/  ISETP.LT.OR P0, PT, R24, 0xa, !P1 ;  /* 0x0000000a1800780c */ /* 0x000fe40004f01670 */
[----:B------:R-:W-:-:S11]  /*420f0*/  ISETP.GE.AND P1, PT, R3, 0x101, PT ;  /* 0x000001010300780c */ /* 0x000fd60003f26270 */
[----:B------:R-:W0:Y:S01]  /*42100*/  @!P0 LDC.64 R8, c[0x0][0x5c0] ;  /* 0x00017000ff088b82 */ /* 0x000e220000000a00 */
[----:B------:R-:W-:Y:S02]  /*42110*/  @P0 LOP3.LUT R2, R2, 0x100, RZ, 0xfc, !PT ;  /* 0x0000010002020812 */ /* 0x000fe400078efcff */
[----:B------:R-:W-:-:S04]  /*42120*/  @P1 LOP3.LUT R0, R0, 0x2000, RZ, 0xfc, !PT ;  /* 0x0000200000001812 */ /* 0x000fc800078efcff */
[----:B------:R-:W-:Y:S02]  /*42130*/  LOP3.LUT R0, R0, 0xffffff7f, RZ, 0xc0, !PT ;  /* 0xffffff7f00007812 */ /* 0x000fe400078ec0ff */
[----:B0-----:R-:W-:-:S04]  /*42140*/  @!P0 IADD3 R30, P5, P6, R6, UR60, R8 ;  /* 0x0000003c061e8c10 */ /* 0x001fc8000febe008 */
[----:B------:R-:W-:Y:S02]  /*42150*/  @!P0 IADD3.X R31, R25, UR10, R9, P5, P6 ;  /* 0x0000000a191f8c10 */ /* 0x000fe4000afec409 */
[C---:B------:R-:W-:Y:S02]  /*42160*/  ISETP.LT.OR P6, PT, R24.reuse, 0x1, !P1 ;  /* 0x000000011800780c */ /* 0x040fe40004fc1670 */
[----:B------:R-:W-:-:S11]  /*42170*/  ISETP.LT.OR P0, PT, R24, 0x2, !P1 ;  /* 0x000000021800780c */ /* 0x000fd60004f01670 */
[----:B------:R-:W0:Y:S01]  /*42180*/  @!P6 LDC.64 R8, c[0x0][0x5c0] ;  /* 0x00017000ff08eb82 */ /* 0x000e220000000a00 */
[----:B------:R-:W-:-:S04]  /*42190*/  @P6 LOP3.LUT R0, R0, 0x80, RZ, 0xfc, !PT ;  /* 0x0000008000006812 */ /* 0x000fc800078efcff */
[----:B------:R-:W-:-:S04]  /*421a0*/  LOP3.LUT R0, R0, 0xffffffbf, RZ, 0xc0, !PT ;  /* 0xffffffbf00007812 */ /* 0x000fc800078ec0ff */
[----:B------:R-:W-:-:S04]  /*421b0*/  @P0 LOP3.LUT R0, R0, 0x40, RZ, 0xfc, !PT ;  /* 0x0000004000000812 */ /* 0x000fc800078efcff */
[----:B------:R-:W-:Y:S02]  /*421c0*/  LOP3.LUT R0, R0, 0xffffffdf, RZ, 0xc0, !PT ;  /* 0xffffffdf00007812 */ /* 0x000fe400078ec0ff */
[----:B0-----:R-:W-:-:S04]  /*421d0*/  @!P6 IADD3 R28, P2, P5, R6, UR12, R8 ;  /* 0x0000000c061cec10 */ /* 0x001fc8000fd5e008 */
[----:B------:R-:W-:Y:S02]  /*421e0*/  @!P6 IADD3.X R29, R25, UR61, R9, P2, P5 ;  /* 0x0000003d191dec10 */ /* 0x000fe400097ea409 */
[----:B------:R-:W0:Y:S02]  /*421f0*/  @!P0 LDC.64 R8, c[0x0][0x5c0] ;  /* 0x00017000ff088b82 */ /* 0x000e240000000a00 */
[----:B0-----:R-:W-:Y:S01]  /*42200*/  @!P0 IADD3 R14, P2, P4, R6, UR12, R8 ;  /* 0x0000000c060e8c10 */ /* 0x001fe2000fc5e008 */
[----:B------:R-:W-:-:S03]  /*42210*/  IMAD.U32 R8, RZ, RZ, UR7 ;  /* 0x00000007ff087e24 */ /* 0x000fc6000f8e00ff */
[----:B------:R-:W-:Y:S02]  /*42220*/  @!P0 IADD3.X R15, R25, UR61, R9, P2, P4 ;  /* 0x0000003d190f8c10 */ /* 0x000fe400097e8409 */
[----:B------:R-:W-:Y:S02]  /*42230*/  ISETP.GE.AND P2, PT, R3, 0x89, PT ;  /* 0x000000890300780c */ /* 0x000fe40003f46270 */
[C---:B------:R-:W-:Y:S02]  /*42240*/  ISETP.LT.OR P0, PT, R24.reuse, 0x9, !P1 ;  /* 0x000000091800780c */ /* 0x040fe40004f01670 */
[C---:B------:R-:W-:Y:S02]  /*42250*/  ISETP.LT.OR P4, PT, R24.reuse, 0x1, !P2 ;  /* 0x000000011800780c */ /* 0x040fe40005781670 */
[----:B------:R-:W-:-:S09]  /*42260*/  ISETP.LT.OR P1, PT, R24, 0xa, !P1 ;  /* 0x0000000a1800780c */ /* 0x000fd20004f21670 */
[----:B------:R-:W-:Y:S02]  /*42270*/  @P0 LOP3.LUT R0, R0, 0x20, RZ, 0xfc, !PT ;  /* 0x0000002000000812 */ /* 0x000fe400078efcff */
[----:B------:R-:W0:Y:S01]  /*42280*/  @!P4 LDC.64 R10, c[0x0][0x5c0] ;  /* 0x00017000ff0acb82 */ /* 0x000e220000000a00 */
[----:B------:R-:W-:-:S04]  /*42290*/  @!P4 IADD3 R8, P5, P6, R8, UR60, R6 ;  /* 0x0000003c0808cc10 */ /* 0x000fc8000febe006 */
[----:B------:R-:W-:Y:S02]  /*422a0*/  @!P4 IADD3.X R12, R12, UR10, R25, P5, P6 ;  /* 0x0000000a0c0ccc10 */ /* 0x000fe4000afec419 */
[----:B0-----:R-:W-:Y:S02]  /*422b0*/  @!P4 IADD3 R10, P3, R8, R10, RZ ;  /* 0x0000000a080ac210 */ /* 0x001fe40007f7e0ff */
[----:B------:R-:W0:Y:S03]  /*422c0*/  @!P0 LDC.64 R8, c[0x0][0x5c0] ;  /* 0x00017000ff088b82 */ /* 0x000e260000000a00 */
[----:B------:R-:W-:Y:S01]  /*422d0*/  @!P4 IMAD.X R11, R12, 0x1, R11, P3 ;  /* 0x000000010c0bc824 */ /* 0x000fe200018e060b */
[----:B------:R-:W-:-:S04]  /*422e0*/  ISETP.LT.OR P3, PT, R24, 0x2, !P2 ;  /* 0x000000021800780c */ /* 0x000fc80005761670 */
[----:B------:R1:W-:Y:S02]  /*422f0*/  @!P4 STG.E.U8 desc[UR8][R10.64], R20 ;  /* 0x000000140a00c986 */ /* 0x0003e4000c101108 */
[----:B-1----:R-:W-:Y:S02]  /*42300*/  IMAD.U32 R10, RZ, RZ, UR7 ;  /* 0x00000007ff0a7e24 */ /* 0x002fe4000f8e00ff */
[----:B------:R-:W-:Y:S01]  /*42310*/  IMAD.U32 R11, RZ, RZ, UR6 ;  /* 0x00000006ff0b7e24 */ /* 0x000fe2000f8e00ff */
[----:B0-----:R-:W-:Y:S01]  /*42320*/  @!P0 IADD3 R16, P5, P6, R6, UR12, R8 ;  /* 0x0000000c06108c10 */ /* 0x001fe2000febe008 */
[----:B------:R-:W-:-:S03]  /*42330*/  IMAD.U32 R20, RZ, RZ, UR7 ;  /* 0x00000007ff147e24 */ /* 0x000fc6000f8e00ff */
[----:B------:R-:W-:Y:S02]  /*42340*/  @!P0 IADD3.X R17, R25, UR61, R9, P5, P6 ;  /* 0x0000003d19118c10 */ /* 0x000fe4000afec409 */
[----:B------:R-:W0:Y:S01]  /*42350*/  @!P3 LDC.64 R8, c[0x0][0x5c0] ;  /* 0x00017000ff08bb82 */ /* 0x000e220000000a00 */
[----:B------:R-:W-:Y:S02]  /*42360*/  @!P3 IADD3 R10, P4, P5, R10, UR60, R6 ;  /* 0x0000003c0a0abc10 */ /* 0x000fe4000fd9e006 */
[C---:B------:R-:W-:Y:S02]  /*42370*/  LOP3.LUT P0, RZ, R2.reuse, 0x100, RZ, 0xc0, !PT ;  /* 0x0000010002ff7812 */ /* 0x040fe4000780c0ff */
[----:B------:R-:W-:Y:S02]  /*42380*/  @!P3 IADD3.X R11, R11, UR10, R25, P4, P5 ;  /* 0x0000000a0b0bbc10 */ /* 0x000fe4000a7ea419 */
[----:B------:R-:W-:Y:S02]  /*42390*/  LOP3.LUT R2, R2, 0xfffffff7, RZ, 0xc0, !PT ;  /* 0xfffffff702027812 */ /* 0x000fe400078ec0ff */
[----:B------:R-:W-:-:S02]  /*423a0*/  LOP3.LUT P6, RZ, R0, 0x1, RZ, 0xc0, !PT ;  /* 0x0000000100ff7812 */ /* 0x000fc400078cc0ff */
[----:B------:R-:W-:Y:S02]  /*423b0*/  @P1 LOP3.LUT R2, R2, 0x8, RZ, 0xfc, !PT ;  /* 0x0000000802021812 */ /* 0x000fe400078efcff */
[----:B------:R-:W-:Y:S02]  /*423c0*/  LOP3.LUT R0, R0, 0xfffffffe, RZ, 0xc0, !PT ;  /* 0xfffffffe00007812 */ /* 0x000fe400078ec0ff */
[----:B------:R-:W-:-:S04]  /*423d0*/  LOP3.LUT R2, R2, 0xffffffef, RZ, 0xc0, !PT ;  /* 0xffffffef02027812 */ /* 0x000fc800078ec0ff */
[----:B------:R-:W-:-:S04]  /*423e0*/  @P2 LOP3.LUT R2, R2, 0x10, RZ, 0xfc, !PT ;  /* 0x0000001002022812 */ /* 0x000fc800078efcff */
[----:B------:R-:W-:Y:S02]  /*423f0*/  LOP3.LUT R2, R2, 0xffffffdf, RZ, 0xc0, !PT ;  /* 0xffffffdf02027812 */ /* 0x000fe400078ec0ff */
[----:B0-----:R-:W-:-:S05]  /*42400*/  @!P3 IADD3 R10, P4, R10, R8, RZ ;  /* 0x000000080a0ab210 */ /* 0x001fca0007f9e0ff */
[----:B------:R-:W-:Y:S02]  /*42410*/  @!P3 IMAD.X R11, R11, 0x1, R9, P4 ;  /* 0x000000010b0bb824 */ /* 0x000fe400020e0609 */
[----:B------:R-:W0:Y:S03]  /*42420*/  @!P1 LDC.64 R8, c[0x0][0x5c0] ;  /* 0x00017000ff089b82 */ /* 0x000e260000000a00 */
[----:B------:R1:W-:Y:S04]  /*42430*/  @!P3 STG.E.U8 desc[UR8][R10.64+0x1], R21 ;  /* 0x000001150a00b986 */ /* 0x0003e8000c101108 */
[----:B------:R2:W-:Y:S04]  /*42440*/  @!P6 STG.E.U8 desc[UR8][R32.64+0x8], R22 ;  /* 0x000008162000e986 */ /* 0x0005e8000c101108 */
[----:B------:R5:W-:Y:S01]  /*42450*/  @!P0 STG.E.U8 desc[UR8][R30.64+0x9], R23 ;  /* 0x000009171e008986 */ /* 0x000be2000c101108 */
[----:B-1----:R-:W-:-:S02]  /*42460*/  IMAD.U32 R10, RZ, RZ, UR7 ;  /* 0x00000007ff0a7e24 */ /* 0x002fc4000f8e00ff */
[----:B------:R-:W-:Y:S02]  /*42470*/  IMAD.U32 R11, RZ, RZ, UR7 ;  /* 0x00000007ff0b7e24 */ /* 0x000fe4000f8e00ff */
[----:B--2---:R-:W-:Y:S02]  /*42480*/  IMAD.U32 R22, RZ, RZ, UR6 ;  /* 0x00000006ff167e24 */ /* 0x004fe4000f8e00ff */
[----:B------:R-:W-:Y:S02]  /*42490*/  IMAD.U32 R21, RZ, RZ, UR6 ;  /* 0x00000006ff157e24 */ /* 0x000fe4000f8e00ff */
[----:B-----5:R-:W-:Y:S01]  /*424a0*/  IMAD.U32 R23, RZ, RZ, UR7 ;  /* 0x00000007ff177e24 */ /* 0x020fe2000f8e00ff */
[----:B0-----:R-:W-:-:S04]  /*424b0*/  @!P1 IADD3 R12, P4, P5, R6, UR12, R8 ;  /* 0x0000000c060c9c10 */ /* 0x001fc8000fd9e008 */
[----:B------:R-:W-:Y:S02]  /*424c0*/  @!P1 IADD3.X R13, R25, UR61, R9, P4, P5 ;  /* 0x0000003d190d9c10 */ /* 0x000fe4000a7ea409 */
[C---:B------:R-:W-:Y:S02]  /*424d0*/  ISETP.LT.OR P5, PT, R24.reuse, 0x9, !P2 ;  /* 0x000000091800780c */ /* 0x040fe400057a1670 */
[----:B------:R-:W-:-:S11]  /*424e0*/  ISETP.LT.OR P1, PT, R24, 0xa, !P2 ;  /* 0x0000000a1800780c */ /* 0x000fd60005721670 */
[--C-:B------:R-:W-:Y:S01]  /*424f0*/  @!P5 IADD3 R10, P3, P4, R10, UR60, R6.reuse ;  /* 0x0000003c0a0adc10 */ /* 0x100fe2000fc7e006 */
[----:B------:R-:W0:Y:S01]  /*42500*/  @!P5 LDC.64 R8, c[0x0][0x5c0] ;  /* 0x00017000ff08db82 */ /* 0x000e220000000a00 */
[----:B------:R-:W-:Y:S02]  /*42510*/  @P1 LOP3.LUT R0, R0, 0x1, RZ, 0xfc, !PT ;  /* 0x0000000100001812 */ /* 0x000fe400078efcff */
[--C-:B------:R-:W-:Y:S02]  /*42520*/  @!P5 IADD3.X R18, R18, UR10, R25.reuse, P3, P4 ;  /* 0x0000000a1212dc10 */ /* 0x100fe40009fe8419 */
[----:B------:R-:W-:Y:S02]  /*42530*/  @!P1 IADD3 R11, P3, P4, R11, UR60, R6 ;  /* 0x0000003c0b0b9c10 */ /* 0x000fe4000fc7e006 */
[----:B------:R-:W-:Y:S02]  /*42540*/  LOP3.LUT P2, RZ, R0, 0x80, RZ, 0xc0, !PT ;  /* 0x0000008000ff7812 */ /* 0x000fe4000784c0ff */
[----:B------:R-:W-:-:S02]  /*42550*/  @!P1 IADD3.X R19, R19, UR10, R25, P3, P4 ;  /* 0x0000000a13139c10 */ /* 0x000fc40009fe8419 */
[----:B------:R-:W-:-:S04]  /*42560*/  ISETP.GE.AND P3, PT, R3, 0x109, PT ;  /* 0x000001090300780c */ /* 0x000fc80003f66270 */
[----:B------:R-:W-:Y:S02]  /*42570*/  ISETP.LT.OR P4, PT, R24, 0x1, !P3 ;  /* 0x000000011800780c */ /* 0x000fe40005f81670 */
[----:B0-----:R-:W-:-:S11]  /*42580*/  @!P5 IADD3 R8, P0, R10, R8, RZ ;  /* 0x000000080a08d210 */ /* 0x001fd60007f1e0ff */
[----:B------:R-:W-:Y:S01]  /*42590*/  @!P4 IADD3 R20, P1, P6, R20, UR12, R6 ;  /* 0x0000000c1414cc10 */ /* 0x000fe2000fe3e006 */
[----:B------:R-:W-:Y:S01]  /*425a0*/  @!P5 IMAD.X R9, R18, 0x1, R9, P0 ;  /* 0x000000011209d824 */ /* 0x000fe200000e0609 */
[----:B------:R-:W-:Y:S01]  /*425b0*/  @P4 LOP3.LUT R2, R2, 0x20, RZ, 0xfc, !PT ;  /* 0x0000002002024812 */ /* 0x000fe200078efcff */
[----:B------:R-:W-:Y:S01]  /*425c0*/  IMAD.U32 R18, RZ, RZ, UR7 ;  /* 0x00000007ff127e24 */ /* 0x000fe2000f8e00ff */
[----:B------:R-:W-:Y:S02]  /*425d0*/  @!P4 IADD3.X R22, R22, UR61, R25, P1, P6 ;  /* 0x0000003d1616cc10 */ /* 0x000fe40008fec419 */
[C---:B------:R-:W-:Y:S01]  /*425e0*/  LOP3.LUT P4, RZ, R0.reuse, 0x1, RZ, 0xc0, !PT ;  /* 0x0000000100ff7812 */ /* 0x040fe2000788c0ff */
[----:B------:R0:W-:Y:S01]  /*425f0*/  @!P5 STG.E.U8 desc[UR8][R8.64+0x8], R232 ;  /* 0x000008e80800d986 */ /* 0x0001e2000c101108 */
[----:B------:R-:W-:Y:S02]  /*42600*/  LOP3.LUT P1, RZ, R0, 0x40, RZ, 0xc0, !PT ;  /* 0x0000004000ff7812 */ /* 0x000fe4000782c0ff */
[----:B------:R-:W-:-:S02]  /*42610*/  LOP3.LUT R2, R2, 0xffffffbf, RZ, 0xc0, !PT ;  /* 0xffffffbf02027812 */ /* 0x000fc400078ec0ff */
[----:B------:R-:W-:Y:S02]  /*42620*/  ISETP.LT.OR P6, PT, R24, 0x2, !P3 ;  /* 0x000000021800780c */ /* 0x000fe40005fc1670 */
[----:B------:R-:W-:Y:S02]  /*42630*/  @P2 LOP3.LUT R2, R2, 0x40, RZ, 0xfc, !PT ;  /* 0x0000004002022812 */ /* 0x000fe400078efcff */
[----:B------:R-:W-:Y:S02]  /*42640*/  ISETP.LT.OR P5, PT, R24, 0x9, !P3 ;  /* 0x000000091800780c */ /* 0x000fe40005fa1670 */
[----:B------:R-:W-:Y:S01]  /*42650*/  LOP3.LUT R2, R2, 0xffffff7f, RZ, 0xc0, !PT ;  /* 0xffffff7f02027812 */ /* 0x000fe200078ec0ff */
[----:B0-----:R-:W0:Y:S03]  /*42660*/  @!P4 LDC.64 R8, c[0x0][0x5c0] ;  /* 0x00017000ff08cb82 */ /* 0x001e260000000a00 */
[----:B------:R-:W-:-:S03]  /*42670*/  @P1 LOP3.LUT R2, R2, 0x80, RZ, 0xfc, !PT ;  /* 0x0000008002021812 */ /* 0x000fc600078efcff */
[----:B------:R-:W-:Y:S01]  /*42680*/  @!P6 IADD3 R10, P2, P1, R23, UR12, R6 ;  /* 0x0000000c170aec10 */ /* 0x000fe2000f95e006 */
[----:B------:R-:W-:-:S03]  /*42690*/  IMAD.U32 R23, RZ, RZ, UR6 ;  /* 0x00000006ff177e24 */ /* 0x000fc6000f8e00ff */
[----:B------:R-:W-:Y:S02]  /*426a0*/  @!P6 IADD3.X R21, R21, UR61, R25, P2, P1 ;  /* 0x0000003d1515ec10 */ /* 0x000fe400097e2419 */
[----:B------:R-:W-:-:S04]  /*426b0*/  @!P5 IADD3 R18, P0, P1, R18, UR12, R6 ;  /* 0x0000000c1212dc10 */ /* 0x000fc8000f91e006 */
[----:B------:R-:W-:Y:S02]  /*426c0*/  @!P5 IADD3.X R23, R23, UR61, R25, P0, P1 ;  /* 0x0000003d1717dc10 */ /* 0x000fe400087e2419 */
[----:B0-----:R-:W-:-:S05]  /*426d0*/  @!P4 IADD3 R8, P0, R11, R8, RZ ;  /* 0x000000080b08c210 */ /* 0x001fca0007f1e0ff */
[----:B------:R-:W-:Y:S01]  /*426e0*/  @!P4 IMAD.X R9, R19, 0x1, R9, P0 ;  /* 0x000000011309c824 */ /* 0x000fe200000e0609 */
[----:B------:R-:W-:Y:S01]  /*426f0*/  ISETP.LT.OR P0, PT, R24, 0xa, !P3 ;  /* 0x0000000a1800780c */ /* 0x000fe20005f01670 */
[----:B------:R-:W-:-:S03]  /*42700*/  IMAD.U32 R19, RZ, RZ, UR7 ;  /* 0x00000007ff137e24 */ /* 0x000fc6000f8e00ff */
[----:B------:R0:W-:Y:S01]  /*42710*/  @!P4 STG.E.U8 desc[UR8][R8.64+0x9], R233 ;  /* 0x000009e90800c986 */ /* 0x0001e2000c101108 */
[----:B------:R-:W-:-:S08]  /*42720*/  LOP3.LUT P4, RZ, R2, 0x20, RZ, 0xc0, !PT ;  /* 0x0000002002ff7812 */ /* 0x000fd0000788c0ff */
[----:B------:R-:W-:-:S04]  /*42730*/  @!P0 IADD3 R19, P2, P1, R19, UR12, R6 ;  /* 0x0000000c13138c10 */ /* 0x000fc8000f95e006 */
[----:B------:R-:W-:Y:S01]  /*42740*/  @!P0 IADD3.X R26, R26, UR61, R25, P2, P1 ;  /* 0x0000003d1a1a8c10 */ /* 0x000fe200097e2419 */
[----:B0-----:R-:W0:Y:S01]  /*42750*/  @!P4 LDC.64 R8, c[0x0][0x5c0] ;  /* 0x00017000ff08cb82 */ /* 0x001e220000000a00 */
[C---:B------:R-:W-:Y:S02]  /*42760*/  LOP3.LUT P2, RZ, R2.reuse, 0x40, RZ, 0xc0, !PT ;  /* 0x0000004002ff7812 */ /* 0x040fe4000784c0ff */
[----:B------:R-:W-:-:S11]  /*42770*/  LOP3.LUT P1, RZ, R2, 0x80, RZ, 0xc0, !PT ;  /* 0x0000008002ff7812 */ /* 0x000fd6000782c0ff */
[----:B------:R-:W-:Y:S01]  /*42780*/  @!P2 STG.E.U8 desc[UR8][R28.64], R234 ;  /* 0x000000ea1c00a986 */ /* 0x000fe2000c101108 */
[----:B------:R-:W-:Y:S01]  /*42790*/  BSSY B1, `(.L_x_37) ;  /* 0x000004c000017945 */ /* 0x000fe20003800000 */
[----:B------:R-:W-:Y:S02]  /*427a0*/  LOP3.LUT P2, RZ, R2, 0x10, RZ, 0xc0, !PT ;  /* 0x0000001002ff7812 */ /* 0x000fe4000784c0ff */
[----:B------:R-:W-:Y:S01]  /*427b0*/  @!P1 STG.E.U8 desc[UR8][R14.64+0x1], R235 ;  /* 0x000001eb0e009986 */ /* 0x000fe2000c101108 */
[----:B0-----:R-:W-:-:S05]  /*427c0*/  @!P4 IADD3 R8, P1, R20, R8, RZ ;  /* 0x000000081408c210 */ /* 0x001fca0007f3e0ff */
[----:B------:R-:W-:Y:S01]  /*427d0*/  @!P4 IMAD.X R9, R22, 0x1, R9, P1 ;  /* 0x000000011609c824 */ /* 0x000fe200008e0609 */
[----:B------:R-:W-:-:S04]  /*427e0*/  LOP3.LUT P1, RZ, R2, 0x8, RZ, 0xc0, !PT ;  /* 0x0000000802ff7812 */ /* 0x000fc8000782c0ff */
[----:B------:R0:W-:Y:S02]  /*427f0*/  @!P4 STG.E.U8 desc[UR8][R8.64], R236 ;  /* 0x000000ec0800c986 */ /* 0x0001e4000c101108 */
[----:B0-----:R-:W0:Y:S02]  /*42800*/  @!P6 LDC.64 R8, c[0x0][0x5c0] ;  /* 0x00017000ff08eb82 */ /* 0x001e240000000a00 */
[----:B0-----:R-:W-:-:S05]  /*42810*/  @!P6 IADD3 R8, P4, R10, R8, RZ ;  /* 0x000000080a08e210 */ /* 0x001fca0007f9e0ff */
[----:B------:R-:W-:Y:S01]  /*42820*/  @!P6 IMAD.X R9, R21, 0x1, R9, P4 ;  /* 0x000000011509e824 */ /* 0x000fe200020e0609 */
[----:B------:R-:W-:-:S04]  /*42830*/  LOP3.LUT P4, RZ, R0, 0x20, RZ, 0xc0, !PT ;  /* 0x0000002000ff7812 */ /* 0x000fc8000788c0ff */
[----:B------:R0:W-:Y:S02]  /*42840*/  @!P6 STG.E.U8 desc[UR8][R8.64+0x1], R237 ;  /* 0x000001ed0800e986 */ /* 0x0001e4000c101108 */
[----:B0-----:R-:W-:Y:S02]  /*42850*/  FMUL R8, R35, UR4 ;  /* 0x0000000423087c20 */ /* 0x001fe40008400000 */
[----:B------:R-:W2:Y:S03]  /*42860*/  LDL.LU R35, [R1+0x458] ;  /* 0x0004580001237983 */ /* 0x000ea60000300800 */
[----:B------:R-:W-:-:S05]  /*42870*/  F2FP.SATFINITE.E4M3.F32.PACK_AB_MERGE_C R8, RZ, R8, RZ ;  /* 0x00000008ff08723e */ /* 0x000fca00048070ff */
[----:B------:R3:W-:Y:S02]  /*42880*/  @!P4 STG.E.U8 desc[UR8][R16.64+0x8], R8 ;  /* 0x000008081000c986 */ /* 0x0007e4000c101108 */
[----:B---3--:R-:W-:Y:S02]  /*42890*/  FMUL R8, R34, UR4 ;  /* 0x0000000422087c20 */ /* 0x008fe40008400000 */
[----:B------:R-:W3:Y:S01]  /*428a0*/  LDL.LU R34, [R1+0x45c] ;  /* 0x00045c0001227983 */ /* 0x000ee20000300800 */
[----:B------:R-:W-:-:S04]  /*428b0*/  ISETP.GE.AND P4, PT, R3, 0x181, PT ;  /* 0x000001810300780c */ /* 0x000fc80003f86270 */
[----:B------:R-:W-:Y:S02]  /*428c0*/  ISETP.LT.OR P6, PT, R24, 0x1, !P4 ;  /* 0x000000011800780c */ /* 0x000fe400067c1670 */
[----:B------:R-:W-:-:S05]  /*428d0*/  F2FP.SATFINITE.E4M3.F32.PACK_AB_MERGE_C R8, RZ, R8, RZ ;  /* 0x00000008ff08723e */ /* 0x000fca00048070ff */
[----:B------:R0:W-:Y:S06]  /*428e0*/  @!P1 STG.E.U8 desc[UR8][R12.64+0x9], R8 ;  /* 0x000009080c009986 */ /* 0x0001ec000c101108 */
        /* <DEDUP_REMOVED lines=8> */
[----:B----4-:R-:W-:-:S05]  /*42970*/  FMUL R10, R39, UR4 ;  /* 0x00000004270a7c20 */ /* 0x010fca0008400000 */
[----:B------:R-:W-:Y:S02]  /*42980*/  F2FP.SATFINITE.E4M3.F32.PACK_AB_MERGE_C R10, RZ, R10, RZ ;  /* 0x0000000aff0a723e */ /* 0x000fe400048070ff */
[----:B0-----:R-:W-:-:S05]  /*42990*/  @!P5 IADD3 R8, P1, R18, R8, RZ ;  /* 0x000000081208d210 */ /* 0x001fca0007f3e0ff */
[----:B------:R-:W-:-:S05]  /*429a0*/  @!P5 IMAD.X R9, R23, 0x1, R9, P1 ;  /* 0x000000011709d824 */ /* 0x000fca00008e0609 */
        /* <DEDUP_REMOVED lines=10> */
[----:B------:R-:W-:-:S05]  /*42a50*/  FMUL R14, R38, UR4 ;  /* 0x00000004260e7c20 */ /* 0x000fca0008400000 */
[----:B------:R-:W-:Y:S02]  /*42a60*/  F2FP.SATFINITE.E4M3.F32.PACK_AB_MERGE_C R14, RZ, R14, RZ ;  /* 0x0000000eff0e723e */ /* 0x000fe400048070ff */
[----:B0-----:R-:W-:-:S05]  /*42a70*/  @!P0 IADD3 R8, P1, R19, R8, RZ ;  /* 0x0000000813088210 */ /* 0x001fca0007f3e0ff */
[----:B------:R-:W-:-:S05]  /*42a80*/  @!P0 IMAD.X R9, R26, 0x1, R9, P1 ;  /* 0x000000011a098824 */ /* 0x000fca00008e0609 */
[----:B------:R0:W-:Y:S02]  /*42a90*/  @!P0 STG.E.U8 desc[UR8][R8.64+0x9], R14 ;  /* 0x0000090e08008986 */ /* 0x0001e4000c101108 */
[----:B0-----:R-:W-:-:S05]  /*42aa0*/  FMUL R8, R37, UR4 ;  /* 0x0000000425087c20 */ /* 0x001fca0008400000 */
[----:B------:R-:W-:-:S05]  /*42ab0*/  F2FP.SATFINITE.E4M3.F32.PACK_AB_MERGE_C R8, RZ, R8, RZ ;  /* 0x00000008ff08723e */ /* 0x000fca00048070ff */
[----:B------:R0:W-:Y:S01]  /*42ac0*/  @!P6 STG.E.U8 desc[UR8][R12.64], R8 ;  /* 0x000000080c00e986 */ /* 0x0001e2000c101108 */
[----:B------:R-:W-:Y:S01]  /*42ad0*/  ISETP.GE.AND P6, PT, R3, 0x189, PT ;  /* 0x000001890300780c */ /* 0x000fe20003fc6270 */
[----:B0-----:R-:W-:-:S05]  /*42ae0*/  FMUL R8, R36, UR4 ;  /* 0x0000000424087c20 */ /* 0x001fca0008400000 */
[----:B------:R-:W-:-:S05]  /*42af0*/  F2FP.SATFINITE.E4M3.F32.PACK_AB_MERGE_C R8, RZ, R8, RZ ;  /* 0x00000008ff08723e */ /* 0x000fca00048070ff */
[----:B------:R2:W-:Y:S01]  /*42b00*/  @!P5 STG.E.U8 desc[UR8][R10.64+0x1], R8 ;  /* 0x000001080a00d986 */ /* 0x0005e2000c101108 */
[----:B------:R-:W-:Y:S02]  /*42b10*/  ISETP.LT.OR P5, PT, R24, 0x1, !P6 ;  /* 0x000000011800780c */ /* 0x000fe400077a1670 */
[----:B------:R-:W-:Y:S02]  /*42b20*/  LOP3.LUT R0, R0, 0xffbfffff, RZ, 0xc0, !PT ;  /* 0xffbfffff00007812 */ /* 0x000fe400078ec0ff */
[C---:B------:R-:W-:Y:S02]  /*42b30*/  LOP3.LUT P1, RZ, R2.reuse, 0x4, RZ, 0xc0, !PT ;  /* 0x0000000402ff7812 */ /* 0x040fe4000782c0ff */
[----:B------:R-:W-:Y:S02]  /*42b40*/  LOP3.LUT P0, RZ, R2, 0x2, RZ, 0xc0, !PT ;  /* 0x0000000202ff7812 */ /* 0x000fe4000780c0ff */
[----:B------:R-:W-:Y:S01]  /*42b50*/  @P6 LOP3.LUT R0, R0, 0x400000, RZ, 0xfc, !PT ;  /* 0x0040000000006812 */ /* 0x000fe200078efcff */
[----:B--2---:R-:W-:-:S05]  /*42b60*/  FMUL R8, R35, UR4 ;  /* 0x0000000423087c20 */ /* 0x004fca0008400000 */
[----:B------:R-:W-:Y:S01]  /*42b70*/  F2FP.SATFINITE.E4M3.F32.PACK_AB_MERGE_C R11, RZ, R8, RZ ;  /* 0x00000008ff0b723e */ /* 0x000fe200048070ff */
[----:B---3--:R-:W-:Y:S01]  /*42b80*/  FMUL R10, R34, UR4 ;  /* 0x00000004220a7c20 */ /* 0x008fe20008400000 */
[----:B------:R-:W-:Y:S06]  /*42b90*/  @P5 BRA `(.L_x_38) ;  /* 0x00000000002c5947 */ /* 0x000fec0003800000 */
[----:B------:R-:W-:Y:S01]  /*42ba0*/  IMAD.MOV.U32 R8, RZ, RZ, R6 ;  /* 0x000000ffff087224 */ /* 0x000fe200078e0006 */
[----:B------:R-:W-:Y:S01]  /*42bb0*/  ULDC.64 UR12, c[0x0][0x5c0] ;  /* 0x00017000000c7ab9 */ /* 0x000fe20000000a00 */
[----:B------:R-:W-:Y:S02]  /*42bc0*/  IMAD.MOV.U32 R9, RZ, RZ, R25 ;  /* 0x000000ffff097224 */ /* 0x000fe400078e0019 */
[----:B------:R-:W-:Y:S02]  /*42bd0*/  IMAD.U32 R3, RZ, RZ, UR12 ;  /* 0x0000000cff037e24 */ /* 0x000fe4000f8e00ff */
[----:B------:R-:W-:-:S04]  /*42be0*/  IMAD.WIDE.U32 R8, R4, 0x180, R8 ;  /* 0x0000018004087825 */ /* 0x000fc800078e0008 */
[----:B------:R-:W-:Y:S01]  /*42bf0*/  IMAD R12, R5, 0x180, RZ ;  /* 0x00000180050c7824 */ /* 0x000fe200078e02ff */
[----:B------:R-:W-:Y:S01]  /*42c00*/  IADD3 R8, P5, P6, R8, UR7, R3 ;  /* 0x0000000708087c10 */ /* 0x000fe2000febe003 */
[----:B------:R-:W-:Y:S02]  /*42c10*/  IMAD.U32 R3, RZ, RZ, UR13 ;  /* 0x0000000dff037e24 */ /* 0x000fe4000f8e00ff */
[----:B------:R-:W-:-:S05]  /*42c20*/  IMAD.IADD R9, R9, 0x1, R12 ;  /* 0x0000000109097824 */ /* 0x000fca00078e020c */
[----:B------:R-:W-:-:S05]  /*42c30*/  IADD3.X R9, R9, UR6, R3, P5, P6 ;  /* 0x0000000609097c10 */ /* 0x000fca000afec403 */
[----:B------:R0:W-:Y:S02]  /*42c40*/  STG.E.U8 desc[UR8][R8.64], R11 ;  /* 0x0000000b08007986 */ /* 0x0001e4000c101108 */
.L_x_38:
[----:B------:R-:W-:Y:S05]  /*42c50*/  BSYNC B1 ;  /* 0x0000000000017941 */ /* 0x000fea0003800000 */
.L_x_37:
[----:B------:R-:W-:Y:S01]  /*42c60*/  LOP3.LUT P5, RZ, R0, 0x400000, RZ, 0xc0, !PT ;  /* 0x0040000000ff7812 */ /* 0x000fe200078ac0ff */
[----:B------:R-:W-:Y:S01]  /*42c70*/  BSSY B1, `(.L_x_39) ;  /* 0x000000f000017945 */ /* 0x000fe20003800000 */
[----:B------:R-:W-:Y:S02]  /*42c80*/  F2FP.SATFINITE.E4M3.F32.PACK_AB_MERGE_C R10, RZ, R10, RZ ;  /* 0x0000000aff0a723e */ /* 0x000fe400048070ff */
[----:B------:R-:W-:-:S13]  /*42c90*/  ISETP.LT.OR P5, PT, R24, 0x2, !P5 ;  /* 0x000000021800780c */ /* 0x000fda0006fa1670 */
[----:B------:R-:W-:Y:S05]  /*42ca0*/  @P5 BRA `(.L_x_40) ;  /* 0x00000000002c5947 */ /* 0x000fea0003800000 */
[----:B0-----:R-:W-:Y:S01]  /*42cb0*/  IMAD.MOV.U32 R8, RZ, RZ, R6 ;  /* 0x000000ffff087224 */ /* 0x001fe200078e0006 */
        /* <DEDUP_REMOVED lines=10> */
.L_x_40:
[----:B------:R-:W-:Y:S05]  /*42d60*/  BSYNC B1 ;  /* 0x0000000000017941 */ /* 0x000fea0003800000 */
.L_x_39:
[----:B------:R-:W2:Y:S04]  /*42d70*/  LDL.LU R17, [R1+0x460] ;  /* 0x0004600001117983 */ /* 0x000ea80000300800 */
[----:B------:R-:W3:Y:S04]  /*42d80*/  LDL.LU R16, [R1+0x464] ;  /* 0x0004640001107983 */ /* 0x000ee80000300800 */
[----:B------:R-:W4:Y:S04]  /*42d90*/  LDL.LU R15, [R1+0x468] ;  /* 0x00046800010f7983 */ /* 0x000f280000300800 */
[----:B------:R-:W5:Y:S01]  /*42da0*/  LDL.LU R14, [R1+0x46c] ;  /* 0x00046c00010e7983 */ /* 0x000f620000300800 */
[----:B------:R-:W-:Y:S01]  /*42db0*/  ISETP.LT.OR P6, PT, R24, 0x9, !P4 ;  /* 0x000000091800780c */ /* 0x000fe200067c1670 */
[----:B------:R-:W-:Y:S01]  /*42dc0*/  BSSY B1, `(.L_x_41) ;  /* 0x000002b000017945 */ /* 0x000fe20003800000 */
[----:B------:R-:W-:-:S04]  /*42dd0*/  LOP3.LUT R2, R2, 0xfffffffd, RZ, 0xc0, !PT ;  /* 0xfffffffd02027812 */ /* 0x000fc800078ec0ff */
[----:B------:R-:W-:-:S07]  /*42de0*/  @P0 LOP3.LUT R2, R2, 0x2, RZ, 0xfc, !PT ;  /* 0x0000000202020812 */ /* 0x000fce00078efcff */
[----:B01----:R-:W0:Y:S01]  /*42df0*/  @!P6 LDC.64 R8, c[0x0][0x5c0] ;  /* 0x00017000ff08eb82 */ /* 0x003e220000000a00 */
[----:B------:R-:W-:Y:S02]  /*42e00*/  @!P6 IMAD.MOV.U32 R10, RZ, RZ, R6 ;  /* 0x000000ffff0ae224 */ /* 0x000fe400078e0006 */
[----:B------:R-:W-:Y:S02]  /*42e10*/  @!P6 IMAD.MOV.U32 R11, RZ, RZ, R25 ;  /* 0x000000ffff0be224 */ /* 0x000fe400078e0019 */
[----:B------:R-:W-:Y:S02]  /*42e20*/  @!P6 IMAD R3, R5, 0x180, RZ ;  /* 0x000001800503e824 */ /* 0x000fe400078e02ff */
[----:B------:R-:W-:-:S03]  /*42e30*/  @!P6 IMAD.WIDE.U32 R10, R4, 0x180, R10 ;  /* 0x00000180040ae825 */ /* 0x000fc600078e000a */
[----:B0-----:R-:W-:-:S04]  /*42e40*/  @!P6 IADD3 R12, P5, R10, R8, RZ ;  /* 0x000000080a0ce210 */ /* 0x001fc80007fbe0ff */
[----:B------:R-:W-:Y:S02]  /*42e50*/  @!P6 IADD3.X R13, R9, R11, R3, P5, !PT ;  /* 0x0000000b090de210 */ /* 0x000fe40002ffe403 */
[----:B------:R-:W-:-:S13]  /*42e60*/  ISETP.LT.OR P5, PT, R24, 0xa, !P4 ;  /* 0x0000000a1800780c */ /* 0x000fda00067a1670 */
[----:B------:R-:W0:Y:S01]  /*42e70*/  @!P5 LDC.64 R10, c[0x0][0x5c0] ;  /* 0x00017000ff0adb82 */ /* 0x000e220000000a00 */
[----:B------:R-:W-:Y:S02]  /*42e80*/  @!P5 IMAD.MOV.U32 R8, RZ, RZ, R6 ;  /* 0x000000ffff08d224 */ /* 0x000fe400078e0006 */
[----:B------:R-:W-:Y:S02]  /*42e90*/  @!P5 IMAD.MOV.U32 R9, RZ, RZ, R25 ;  /* 0x000000ffff09d224 */ /* 0x000fe400078e0019 */
[----:B------:R-:W-:Y:S02]  /*42ea0*/  @!P5 IMAD R3, R5, 0x180, RZ ;  /* 0x000001800503d824 */ /* 0x000fe400078e02ff */
[----:B------:R-:W-:-:S03]  /*42eb0*/  @!P5 IMAD.WIDE.U32 R8, R4, 0x180, R8 ;  /* 0x000001800408d825 */ /* 0x000fc600078e0008 */
[----:B0-----:R-:W-:-:S04]  /*42ec0*/  @!P5 IADD3 R8, P0, R8, R10, RZ ;  /* 0x0000000a0808d210 */ /* 0x001fc80007f1e0ff */
[----:B------:R-:W-:Y:S02]  /*42ed0*/  @!P5 IADD3.X R9, R11, R9, R3, P0, !PT ;  /* 0x000000090b09d210 */ /* 0x000fe400007fe403 */
[----:B------:R-:W-:Y:S01]  /*42ee0*/  LOP3.LUT P0, RZ, R2, 0x2, RZ, 0xc0, !PT ;  /* 0x0000000202ff7812 */ /* 0x000fe2000780c0ff */
[----:B--2---:R-:W-:-:S05]  /*42ef0*/  FMUL R3, R17, UR4 ;  /* 0x0000000411037c20 */ /* 0x004fca0008400000 */
[----:B------:R-:W-:-:S05]  /*42f00*/  F2FP.SATFINITE.E4M3.F32.PACK_AB_MERGE_C R3, RZ, R3, RZ ;  /* 0x00000003ff03723e */ /* 0x000fca00048070ff */
[----:B------:R3:W-:Y:S01]  /*42f10*/  @!P6 STG.E.U8 desc[UR8][R12.64+0x8], R3 ;  /* 0x000008030c00e986 */ /* 0x0007e2000c101108 */
[----:B------:R-:W-:Y:S01]  /*42f20*/  LOP3.LUT P6, RZ, R0, 0x400000, RZ, 0xc0, !PT ;  /* 0x0040000000ff7812 */ /* 0x000fe200078cc0ff */
[----:B---3--:R-:W-:-:S05]  /*42f30*/  FMUL R3, R16, UR4 ;  /* 0x0000000410037c20 */ /* 0x008fca0008400000 */
[----:B------:R-:W-:-:S05]  /*42f40*/  F2FP.SATFINITE.E4M3.F32.PACK_AB_MERGE_C R3, RZ, R3, RZ ;  /* 0x00000003ff03723e */ /* 0x000fca00048070ff */
[----:B------:R4:W-:Y:S01]  /*42f50*/  @!P5 STG.E.U8 desc[UR8][R8.64+0x9], R3 ;  /* 0x000009030800d986 */ /* 0x0009e2000c101108 */
[----:B------:R-:W-:Y:S01]  /*42f60*/  ISETP.LT.OR P5, PT, R24, 0x9, !P6 ;  /* 0x000000091800780c */ /* 0x000fe200077a1670 */
[----:B----4-:R-:W-:Y:S01]  /*42f70*/  FMUL R8, R15, UR4 ;  /* 0x000000040f087c20 */ /* 0x010fe20008400000 */
[----:B-----5:R-:W-:-:S04]  /*42f80*/  FMUL R3, R14, UR4 ;  /* 0x000000040e037c20 */ /* 0x020fc80008400000 */
[----:B------:R-:W-:Y:S02]  /*42f90*/  F2FP.SATFINITE.E4M3.F32.PACK_AB_MERGE_C R11, RZ, R8, RZ ;  /* 0x00000008ff0b723e */ /* 0x000fe400048070ff */
[----:B------:R-:W-:-:S05]  /*42fa0*/  F2FP.SATFINITE.E4M3.F32.PACK_AB_MERGE_C R10, RZ, R3, RZ ;  /* 0x00000003ff0a723e */ /* 0x000fca00048070ff */
[----:B------:R-:W-:Y:S05]  /*42fb0*/  @P5 BRA `(.L_x_42) ;  /* 0x00000000002c5947 */ /* 0x000fea0003800000 */
        /* <DEDUP_REMOVED lines=11> */
.L_x_42:
[----:B------:R-:W-:Y:S05]  /*43070*/  BSYNC B1 ;  /* 0x0000000000017941 */ /* 0x000fea0003800000 */
.L_x_41:
[----:B------:R-:W-:Y:S01]  /*43080*/  LOP3.LUT P5, RZ, R0, 0x400000, RZ, 0xc0, !PT ;  /* 0x0040000000ff7812 */ /* 0x000fe200078ac0ff */
[----:B------:R-:W-:Y:S03]  /*43090*/  BSSY B1, `(.L_x_43) ;  /* 0x000000e000017945 */ /* 0x000fe60003800000 */
        /* <DEDUP_REMOVED lines=13> */
.L_x_44:
[----:B------:R-:W-:Y:S05]  /*43170*/  BSYNC B1 ;  /* 0x0000000000017941 */ /* 0x000fea0003800000 */
.L_x_43:
[----:B------:R-:W-:Y:S01]  /*43180*/  LOP3.LUT R2, R2, 0xffffefff, RZ, 0xc0, !PT ;  /* 0xffffefff02027812 */ /* 0x000fe200078ec0ff */
[----:B------:R-:W2:Y:S03]  /*43190*/  LDL.LU R3, [R1+0x470] ;  /* 0x0004700001037983 */ /* 0x000ea60000300800 */
[----:B------:R-:W-:Y:S01]  /*431a0*/  @P3 LOP3.LUT R2, R2, 0x1000, RZ, 0xfc, !PT ;  /* 0x0000100002023812 */ /* 0x000fe200078efcff */
[----:B------:R-:W3:Y:S01]  /*431b0*/  LDL.LU R42, [R1+0x474] ;  /* 0x00047400012a7983 */ /* 0x000ee20000300800 */
[----:B------:R-:W-:Y:S02]  /*431c0*/  ISETP.LT.OR P3, PT, R24, 0x11, !P0 ;  /* 0x000000111800780c */ /* 0x000fe40004761670 */
[----:B------:R-:W-:Y:S01]  /*431d0*/  LOP3.LUT R0, R0, 0xffffff7f, RZ, 0xc0, !PT ;  /* 0xffffff7f00007812 */ /* 0x000fe200078ec0ff */
[----:B------:R-:W4:Y:S01]  /*431e0*/  LDL.LU R50, [R1+0x478] ;  /* 0x0004780001327983 */ /* 0x000f220000300800 */
[----:B------:R-:W-:Y:S01]  /*431f0*/  LOP3.LUT R2, R2, 0xfffffff7, RZ, 0xc0, !PT ;  /* 0xfffffff702027812 */ /* 0x000fe200078ec0ff */
[----:B------:R-:W-:Y:S01]  /*43200*/  IMAD.U32 R36, RZ, RZ, UR7 ;  /* 0x00000007ff247e24 */ /* 0x000fe2000f8e00ff */
[----:B------:R-:W-:Y:S01]  /*43210*/  R2UR UR12, R79 ;  /* 0x000000004f0c72ca */ /* 0x000fe200000e0000 */
[----:B------:R-:W-:Y:S01]  /*43220*/  IMAD.U32 R37, RZ, RZ, UR6 ;  /* 0x00000006ff257e24 */ /* 0x000fe2000f8e00ff */
[----:B------:R-:W-:Y:S01]  /*43230*/  @P4 LOP3.LUT R2, R2, 0x8, RZ, 0xfc, !PT ;  /* 0x0000000802024812 */ /* 0x000fe200078efcff */
[----:B------:R-:W-:Y:S01]  /*43240*/  IMAD.U32 R38, RZ, RZ, UR7 ;  /* 0x00000007ff267e24 */ /* 0x000fe2000f8e00ff */
[----:B------:R-:W5:Y:S01]  /*43250*/  LDL.LU R52, [R1+0x47c] ;  /* 0x00047c0001347983 */ /* 0x000f620000300800 */
[----:B------:R-:W-:Y:S01]  /*43260*/  IMAD.U32 R39, RZ, RZ, UR6 ;  /* 0x00000006ff277e24 */ /* 0x000fe2000f8e00ff */
[----:B------:R-:W-:Y:S01]  /*43270*/  LOP3.LUT R2, R2, 0xfffffffd, RZ, 0xc0, !PT ;  /* 0xfffffffd02027812 */ /* 0x000fe200078ec0ff */
[----:B01----:R-:W0:Y:S01]  /*43280*/  @!P3 LDC.64 R8, c[0x0][0x5c0] ;  /* 0x00017000ff08bb82 */ /* 0x003e220000000a00 */
[----:B------:R-:W-:Y:S01]  /*43290*/  @P3 LOP3.LUT R0, R0, 0x80, RZ, 0xfc, !PT ;  /* 0x0000008000003812 */ /* 0x000fe200078efcff */
[----:B------:R-:W-:Y:S01]  /*432a0*/  IMAD.U32 R40, RZ, RZ, UR7 ;  /* 0x00000007ff287e24 */ /* 0x000fe2000f8e00ff */
[----:B------:R-:W-:Y:S01]  /*432b0*/  @P0 LOP3.LUT R2, R2, 0x2, RZ, 0xfc, !PT ;  /* 0x0000000202020812 */ /* 0x000fe200078efcff */
[----:B------:R-:W-:Y:S01]  /*432c0*/  IMAD.U32 R41, RZ, RZ, UR6 ;  /* 0x00000006ff297e24 */ /* 0x000fe2000f8e00ff */
[C---:B------:R-:W-:Y:S01]  /*432d0*/  LOP3.LUT P4, RZ, R0.reuse, 0x2000, RZ, 0xc0, !PT ;  /* 0x0000200000ff7812 */ /* 0x040fe2000788c0ff */
[----:B------:R-:W-:Y:S01]  /*432e0*/  IMAD.U32 R43, RZ, RZ, UR7 ;  /* 0x00000007ff2b7e24 */ /* 0x000fe2000f8e00ff */
[----:B------:R-:W-:Y:S01]  /*432f0*/  LOP3.LUT R0, R0, 0xfff7ffff, RZ, 0xc0, !PT ;  /* 0xfff7ffff00007812 */ /* 0x000fe200078ec0ff */
[----:B------:R-:W-:Y:S01]  /*43300*/  IMAD.U32 R45, RZ, RZ, UR6 ;  /* 0x00000006ff2d7e24 */ /* 0x000fe2000f8e00ff */
[----:B------:R-:W5:Y:S01]  /*43310*/  LDL.LU R51, [R1+0x480] ;  /* 0x0004800001337983 */ /* 0x000f620000300800 */
[----:B------:R-:W-:-:S02]  /*43320*/  IMAD.U32 R47, RZ, RZ, UR7 ;  /* 0x00000007ff2f7e24 */ /* 0x000fc4000f8e00ff */
[----:B------:R-:W-:Y:S01]  /*43330*/  IMAD.U32 R49, RZ, RZ, UR6 ;  /* 0x00000006ff317e24 */ /* 0x000fe2000f8e00ff */
[----:B0-----:R-:W-:-:S04]  /*43340*/  @!P3 IADD3 R16, P5, P6, R6, UR7, R8 ;  /* 0x000000070610bc10 */ /* 0x001fc8000febe008 */
[----:B------:R-:W-:Y:S02]  /*43350*/  @!P3 IADD3.X R17, R25, UR6, R9, P5, P6 ;  /* 0x000000061911bc10 */ /* 0x000fe4000afec409 */
[----:B------:R-:W-:-:S13]  /*43360*/  ISETP.LT.OR P3, PT, R24, 0x12, !P0 ;  /* 0x000000121800780c */ /* 0x000fda0004761670 */
[----:B------:R-:W0:Y:S01]  /*43370*/  @!P3 LDC.64 R8, c[0x0][0x5c0] ;  /* 0x00017000ff08bb82 */ /* 0x000e220000000a00 */
[----:B------:R-:W-:-:S04]  /*43380*/  @P3 LOP3.LUT R0, R0, 0x80000, RZ, 0xfc, !PT ;  /* 0x0008000000003812 */ /* 0x000fc800078efcff */
[----:B------:R-:W-:Y:S02]  /*43390*/  LOP3.LUT R0, R0, 0xffefffff, RZ, 0xc0, !PT ;  /* 0xffefffff00007812 */ /* 0x000fe400078ec0ff */
        /* <DEDUP_REMOVED lines=17> */
[----:B------:R-:W0:Y:S01]  /*434b0*/  @!P0 LDC.64 R8, c[0x0][0x5c0] ;  /* 0x00017000ff088b82 */ /* 0x000e220000000a00 */
[C---:B------:R-:W-:Y:S02]  /*434c0*/  LOP3.LUT P3, RZ, R2.reuse, 0x1000, RZ, 0xc0, !PT ;  /* 0x0000100002ff7812 */ /* 0x040fe4000786c0ff */
[----:B------:R-:W-:-:S04]  /*434d0*/  LOP3.LUT R2, R2, 0xfffffffb, RZ, 0xc0, !PT ;  /* 0xfffffffb02027812 */ /* 0x000fc800078ec0ff */
        /* <DEDUP_REMOVED lines=17> */
[----:B------:R-:W-:Y:S01]  /*435f0*/  ISETP.LT.OR P1, PT, R24, 0x1a, !P4 ;  /* 0x0000001a1800780c */ /* 0x000fe20006721670 */
[----:B--2---:R-:W-:-:S05]  /*43600*/  FMUL R3, R3, UR4 ;  /* 0x0000000403037c20 */ /* 0x004fca0008400000 */
[----:B------:R-:W-:-:S05]  /*43610*/  F2FP.SATFINITE.E4M3.F32.PACK_AB_MERGE_C R3, RZ, R3, RZ ;  /* 0x00000003ff03723e */ /* 0x000fca00048070ff */
[----:B------:R-:W0:Y:S01]  /*43620*/  @!P0 LDC.64 R8, c[0x0][0x5c0] ;  /* 0x00017000ff088b82 */ /* 0x000e220000000a00 */
[----:B------:R-:W-:Y:S02]  /*43630*/  @P0 LOP3.LUT R0, R0, 0x1000, RZ, 0xfc, !PT ;  /* 0x0000100000000812 */ /* 0x000fe400078efcff */
[----:B------:R-:W-:Y:S02]  /*43640*/  @P1 LOP3.LUT R2, R2, 0x10, RZ, 0xfc, !PT ;  /* 0x0000001002021812 */ /* 0x000fe400078efcff */
[----:B------:R-:W-:Y:S02]  /*43650*/  LOP3.LUT R0, R0, 0xfffff7ff, RZ, 0xc0, !PT ;  /* 0xfffff7ff00007812 */ /* 0x000fe400078ec0ff */
[----:B------:R-:W-:-:S04]  /*43660*/  LOP3.LUT R2, R2, 0xffffffdf, RZ, 0xc0, !PT ;  /* 0xffffffdf02027812 */ /* 0x000fc800078ec0ff */
[----:B------:R-:W-:Y:S01]  /*43670*/  @P2 LOP3.LUT R2, R2, 0x20, RZ, 0xfc, !PT ;  /* 0x0000002002022812 */ /* 0x000fe200078efcff */
[----:B------:R-:W-:-:S03]  /*43680*/  IMAD.U32 R44, RZ, RZ, UR6 ;  /* 0x00000006ff2c7e24 */ /* 0x000fc6000f8e00ff */
        /* <DEDUP_REMOVED lines=18> */
[----:B------:R-:W-:Y:S02]  /*437b0*/  @P0 LOP3.LUT R0, R0, 0x200, RZ, 0xfc, !PT ;  /* 0x0000020000000812 */ /* 0x000fe400078efcff */
[----:B------:R-:W-:Y:S02]  /*437c0*/  @P4 LOP3.LUT R2, R2, 0x40, RZ, 0xfc, !PT ;  /* 0x0000004002024812 */ /* 0x000fe400078efcff */
[----:B0-----:R-:W-:-:S04]  /*437d0*/  @!P0 IADD3 R32, P5, P6, R6, UR12, R8 ;  /* 0x0000000c06208c10 */ /* 0x001fc8000febe008 */
[----:B------:R-:W-:Y:S02]  /*437e0*/  @!P0 IADD3.X R33, R25, UR61, R9, P5, P6 ;  /* 0x0000003d19218c10 */ /* 0x000fe4000afec409 */
[----:B------:R-:W0:Y:S01]  /*437f0*/  @!P1 LDC.64 R8, c[0x0][0x5c0] ;  /* 0x00017000ff089b82 */ /* 0x000e220000000a00 */
[----:B------:R-:W-:Y:S02]  /*43800*/  ISETP.LT.OR P0, PT, R24, 0x11, !P2 ;  /* 0x000000111800780c */ /* 0x000fe40005701670 */
[----:B0-----:R-:W-:-:S04]  /*43810*/  @!P1 IADD3 R34, P5, P6, R6, UR12, R8 ;  /* 0x0000000c06229c10 */ /* 0x001fc8000febe008 */
[----:B------:R-:W-:Y:S02]  /*43820*/  @!P1 IADD3.X R35, R25, UR61, R9, P5, P6 ;  /* 0x0000003d19239c10 */ /* 0x000fe4000afec409 */
[C---:B------:R-:W-:Y:S02]  /*43830*/  LOP3.LUT P1, RZ, R0.reuse, 0x20000, RZ, 0xc0, !PT ;  /* 0x0002000000ff7812 */ /* 0x040fe4000782c0ff */
[----:B------:R-:W-:-:S03]  /*43840*/  LOP3.LUT R0, R0, 0xffffffef, RZ, 0xc0, !PT ;  /* 0xffffffef00007812 */ /* 0x000fc600078ec0ff */
[----:B------:R-:W-:Y:S02]  /*43850*/  @!P0 IADD3 R36, P6, P5, R36, UR60, R6 ;  /* 0x0000003c24248c10 */ /* 0x000fe4000fdde006 */
[----:B------:R-:W-:Y:S02]  /*43860*/  @P0 LOP3.LUT R0, R0, 0x10, RZ, 0xfc, !PT ;  /* 0x0000001000000812 */ /* 0x000fe400078efcff */
[----:B------:R-:W-:Y:S02]  /*43870*/  @!P0 IADD3.X R37, R37, UR10, R25, P6, P5 ;  /* 0x0000000a25258c10 */ /* 0x000fe4000b7ea419 */
[----:B------:R-:W-:Y:S02]  /*43880*/  ISETP.LT.OR P0, PT, R24, 0x12, !P2 ;  /* 0x000000121800780c */ /* 0x000fe40005701670 */
[----:B------:R-:W-:-:S11]  /*43890*/  LOP3.LUT R0, R0, 0xfffffff7, RZ, 0xc0, !PT ;  /* 0xfffffff700007812 */ /* 0x000fd600078ec0ff */
        /* <DEDUP_REMOVED lines=10> */
[--C-:B------:R-:W-:Y:S02]  /*43940*/  @!P0 IADD3 R43, P6, P5, R43, UR60, R6.reuse ;  /* 0x0000003c2b2b8c10 */ /* 0x100fe4000fdde006 */
[----:B------:R-:W-:Y:S02]  /*43950*/  @P0 LOP3.LUT R0, R0, 0x2, RZ, 0xfc, !PT ;  /* 0x0000000200000812 */ /* 0x000fe400078efcff */
[--C-:B------:R-:W-:Y:S02]  /*43960*/  @!P0 IADD3.X R45, R45, UR10, R25.reuse, P6, P5 ;  /* 0x0000000a2d2d8c10 */ /* 0x100fe4000b7ea419 */
[----:B------:R-:W-:Y:S02]  /*43970*/  @!P4 IADD3 R47, P6, P5, R47, UR12, R6 ;  /* 0x0000000c2f2fcc10 */ /* 0x000fe4000fdde006 */
[----:B------:R-:W-:Y:S02]  /*43980*/  LOP3.LUT P0, RZ, R0, 0x80, RZ, 0xc0, !PT ;  /* 0x0000008000ff7812 */ /* 0x000fe4000780c0ff */
[----:B------:R-:W-:-:S02]  /*43990*/  @!P4 IADD3.X R49, R49, UR61, R25, P6, P5 ;  /* 0x0000003d3131cc10 */ /* 0x000fc4000b7ea419 */
[----:B------:R-:W-:-:S13]  /*439a0*/  ISETP.LT.OR P5, PT, R24, 0x11, !P1 ;  /* 0x000000111800780c */ /* 0x000fda0004fa1670 */
[----:B------:R-:W0:Y:S02]  /*439b0*/  @!P5 LDC.64 R8, c[0x0][0x5c0] ;  /* 0x00017000ff08db82 */ /* 0x000e240000000a00 */
[----:B0-----:R-:W-:-:S05]  /*439c0*/  @!P5 IADD3 R8, P6, R6, R8, RZ ;  /* 0x000000080608d210 */ /* 0x001fca0007fde0ff */
[----:B------:R-:W-:-:S05]  /*439d0*/  @!P5 IMAD.X R9, R25, 0x1, R9, P6 ;  /* 0x000000011909d824 */ /* 0x000fca00030e0609 */
[----:B------:R3:W-:Y:S01]  /*439e0*/  @!P5 STG.E.U8 desc[UR8][R8.64+0x10], R3 ;  /* 0x000010030800d986 */ /* 0x0007e2000c101108 */
[----:B------:R-:W-:Y:S02]  /*439f0*/  ISETP.LT.OR P5, PT, R24, 0x12, !P1 ;  /* 0x000000121800780c */ /* 0x000fe40004fa1670 */
[----:B------:R-:W-:Y:S01]  /*43a00*/  LOP3.LUT R2, R2, 0xffffff7f, RZ, 0xc0, !PT ;  /* 0xffffff7f02027812 */ /* 0x000fe200078ec0ff */
[----:B------:R-:W-:Y:S01]  /*43a10*/  IMAD.U32 R46, RZ, RZ, UR7 ;  /* 0x00000007ff2e7e24 */ /* 0x000fe2000f8e00ff */
[----:B------:R-:W-:Y:S01]  /*43a20*/  LOP3.LUT P1, RZ, R0, 0x80000, RZ, 0xc0, !PT ;  /* 0x0008000000ff7812 */ /* 0x000fe2000782c0ff */
[----:B---3--:R-:W-:-:S08]  /*43a30*/  FMUL R3, R42, UR4 ;  /* 0x000000042a037c20 */ /* 0x008fd00008400000 */
[----:B------:R-:W0:Y:S01]  /*43a40*/  @!P5 LDC.64 R8, c[0x0][0x5c0] ;  /* 0x00017000ff08db82 */ /* 0x000e220000000a00 */
[----:B------:R-:W-:Y:S02]  /*43a50*/  F2FP.SATFINITE.E4M3.F32.PACK_AB_MERGE_C R3, RZ, R3, RZ ;  /* 0x00000003ff03723e */ /* 0x000fe400048070ff */
[----:B0-----:R-:W-:-:S05]  /*43a60*/  @!P5 IADD3 R8, P6, R6, R8, RZ ;  /* 0x000000080608d210 */ /* 0x001fca0007fde0ff */
[----:B------:R-:W-:-:S05]  /*43a70*/  @!P5 IMAD.X R9, R25, 0x1, R9, P6 ;  /* 0x000000011909d824 */ /* 0x000fca00030e0609 */
[----:B------:R4:W-:Y:S02]  /*43a80*/  @!P5 STG.E.U8 desc[UR8][R8.64+0x11], R3 ;  /* 0x000011030800d986 */ /* 0x0009e4000c101108 */
[----:B----4-:R-:W-:Y:S02]  /*43a90*/  FMUL R3, R50, UR4 ;  /* 0x0000000432037c20 */ /* 0x010fe40008400000 */
[----:B------:R-:W2:Y:S01]  /*43aa0*/  LDL.LU R50, [R1+0x484] ;  /* 0x0004840001327983 */ /* 0x000ea20000300800 */
[----:B------:R-:W-:Y:S01]  /*43ab0*/  ISETP.LT.OR P5, PT, R24, 0x12, !P3 ;  /* 0x000000121800780c */ /* 0x000fe20005fa1670 */
[----:B------:R-:W-:Y:S02]  /*43ac0*/  IMAD.U32 R42, RZ, RZ, UR7 ;  /* 0x00000007ff2a7e24 */ /* 0x000fe4000f8e00ff */
[----:B------:R-:W3:Y:S01]  /*43ad0*/  LDL.LU R53, [R1+0x488] ;  /* 0x0004880001357983 */ /* 0x000ee20000300800 */
[----:B------:R-:W-:-:S09]  /*43ae0*/  F2FP.SATFINITE.E4M3.F32.PACK_AB_MERGE_C R3, RZ, R3, RZ ;  /* 0x00000003ff03723e */ /* 0x000fd200048070ff */
[----:B------:R-:W-:-:S04]  /*43af0*/  @!P5 IADD3 R42, P2, P6, R42, UR12, R6 ;  /* 0x0000000c2a2adc10 */ /* 0x000fc8000fe5e006 */
[----:B------:R-:W-:Y:S02]  /*43b00*/  @!P5 IADD3.X R44, R44, UR61, R25, P2, P6 ;  /* 0x0000003d2c2cdc10 */ /* 0x000fe400097ec419 */
[----:B------:R-:W-:Y:S02]  /*43b10*/  ISETP.LT.OR P6, PT, R24, 0x19, !P3 ;  /* 0x000000191800780c */ /* 0x000fe40005fc1670 */
[----:B------:R-:W-:Y:S01]  /*43b20*/  @P5 LOP3.LUT R2, R2, 0x80, RZ, 0xfc, !PT ;  /* 0x0000008002025812 */ /* 0x000fe200078efcff */
[----:B------:R5:W-:Y:S03]  /*43b30*/  @!P0 STG.E.U8 desc[UR8][R16.64+0x10], R3 ;  /* 0x0000100310008986 */ /* 0x000be6000c101108 */
[----:B------:R-:W-:Y:S02]  /*43b40*/  LOP3.LUT R2, R2, 0xfffffeff, RZ, 0xc0, !PT ;  /* 0xfffffeff02027812 */ /* 0x000fe400078ec0ff */
[----:B------:R-:W-:Y:S01]  /*43b50*/  ISETP.LT.OR P0, PT, R24, 0x1a, !P3 ;  /* 0x0000001a1800780c */ /* 0x000fe20005f01670 */
[----:B-----5:R-:W-:-:S02]  /*43b60*/  FMUL R3, R52, UR4 ;  /* 0x0000000434037c20 */ /* 0x020fc40008400000 */
[----:B------:R-:W4:Y:S02]  /*43b70*/  LDL.LU R52, [R1+0x48c] ;  /* 0x00048c0001347983 */ /* 0x000f240000300800 */
[----:B------:R-:W-:Y:S01]  /*43b80*/  @P6 LOP3.LUT R2, R2, 0x100, RZ, 0xfc, !PT ;  /* 0x0000010002026812 */ /* 0x000fe200078efcff */
[----:B------:R-:W-:Y:S01]  /*43b90*/  IMAD.U32 R48, RZ, RZ, UR6 ;  /* 0x00000006ff307e24 */ /* 0x000fe2000f8e00ff */
[----:B------:R-:W-:Y:S01]  /*43ba0*/  @!P6 IADD3 R46, P2, P4, R46, UR12, R6 ;  /* 0x0000000c2e2eec10 */ /* 0x000fe2000fc5e006 */
[----:B------:R-:W-:Y:S01]  /*43bb0*/  IMAD.U32 R16, RZ, RZ, UR7 ;  /* 0x00000007ff107e24 */ /* 0x000fe2000f8e00ff */
[----:B------:R-:W-:Y:S01]  /*43bc0*/  LOP3.LUT R2, R2, 0xfffffdff, RZ, 0xc0, !PT ;  /* 0xfffffdff02027812 */ /* 0x000fe200078ec0ff */
[----:B------:R-:W5:Y:S03]  /*43bd0*/  LDL.LU R55, [R1+0x490] ;  /* 0x0004900001377983 */ /* 0x000f660000300800 */
[----:B------:R-:W-:Y:S01]  /*43be0*/  @P3 LOP3.LUT R2, R2, 0x200, RZ, 0xfc, !PT ;  /* 0x0000020002023812 */ /* 0x000fe200078efcff */
[----:B------:R-:W-:Y:S01]  /*43bf0*/  IMAD.U32 R17, RZ, RZ, UR6 ;  /* 0x00000006ff117e24 */ /* 0x000fe2000f8e00ff */
[----:B------:R-:W-:-:S02]  /*43c00*/  @!P6 IADD3.X R48, R48, UR61, R25, P2, P4 ;  /* 0x0000003d3030ec10 */ /* 0x000fc400097e8419 */
[----:B------:R-:W-:Y:S02]  /*43c10*/  @!P0 IADD3 R16, P2, P4, R16, UR12, R6 ;  /* 0x0000000c10108c10 */ /* 0x000fe4000fc5e006 */
[----:B------:R-:W-:Y:S02]  /*43c20*/  LOP3.LUT R2, R2, 0xfffffbff, RZ, 0xc0, !PT ;  /* 0xfffffbff02027812 */ /* 0x000fe400078ec0ff */
[----:B------:R-:W-:Y:S02]  /*43c30*/  LOP3.LUT P6, RZ, R0, 0x20000, RZ, 0xc0, !PT ;  /* 0x0002000000ff7812 */ /* 0x000fe400078cc0ff */
[----:B------:R-:W-:Y:S02]  /*43c40*/  F2FP.SATFINITE.E4M3.F32.PACK_AB_MERGE_C R3, RZ, R3, RZ ;  /* 0x00000003ff03723e */ /* 0x000fe400048070ff */
[----:B------:R-:W-:Y:S02]  /*43c50*/  @!P0 IADD3.X R17, R17, UR61, R25, P2, P4 ;  /* 0x0000003d11118c10 */ /* 0x000fe400097e8419 */
[----:B------:R-:W-:Y:S01]  /*43c60*/  @P0 LOP3.LUT R2, R2, 0x400, RZ, 0xfc, !PT ;  /* 0x0000040002020812 */ /* 0x000fe200078efcff */
[----:B------:R0:W-:Y:S01]  /*43c70*/  @!P1 STG.E.U8 desc[UR8][R12.64+0x11], R3 ;  /* 0x000011030c009986 */ /* 0x0001e2000c101108 */
[----:B------:R-:W-:Y:S01]  /*43c80*/  ISETP.LT.OR P0, PT, R24, 0x19, !P6 ;  /* 0x000000191800780c */ /* 0x000fe20007701670 */
[----:B0-----:R-:W-:-:S02]  /*43c90*/  FMUL R3, R51, UR4 ;  /* 0x0000000433037c20 */ /* 0x001fc40008400000 */
[----:B------:R-:W5:Y:S10]  /*43ca0*/  LDL.LU R51, [R1+0x494] ;  /* 0x0004940001337983 */ /* 0x000f740000300800 */
[----:B------:R-:W0:Y:S01]  /*43cb0*/  @!P0 LDC.64 R8, c[0x0][0x5c0] ;  /* 0x00017000ff088b82 */ /* 0x000e220000000a00 */
[----:B------:R-:W-:-:S02]  /*43cc0*/  F2FP.SATFINITE.E4M3.F32.PACK_AB_MERGE_C R3, RZ, R3, RZ ;  /* 0x00000003ff03723e */ /* 0x000fc400048070ff */
[----:B0-----:R-:W-:-:S05]  /*43cd0*/  @!P0 IADD3 R8, P3, R6, R8, RZ ;  /* 0x0000000806088210 */ /* 0x001fca0007f7e0ff */
[----:B------:R-:W-:-:S05]  /*43ce0*/  @!P0 IMAD.X R9, R25, 0x1, R9, P3 ;  /* 0x0000000119098824 */ /* 0x000fca00018e0609 */
[----:B------:R0:W-:Y:S01]  /*43cf0*/  @!P0 STG.E.U8 desc[UR8][R8.64+0x18], R3 ;  /* 0x0000180308008986 */ /* 0x0001e2000c101108 */
[----:B------:R-:W-:-:S13]  /*43d00*/  ISETP.LT.OR P3, PT, R24, 0x1a, !P6 ;  /* 0x0000001a1800780c */ /* 0x000fda0007761670 */
[----:B0-----:R-:W0:Y:S01]  /*43d10*/  @!P3 LDC.64 R8, c[0x0][0x5c0] ;  /* 0x00017000ff08bb82 */ /* 0x001e220000000a00 */
[----:B--2---:R-:W-:Y:S02]  /*43d20*/  FMUL R3, R50, UR4 ;  /* 0x0000000432037c20 */ /* 0x004fe40008400000 */
[----:B------:R-:W2:Y:S01]  /*43d30*/  LDL.LU R50, [R1+0x498] ;  /* 0x0004980001327983 */ /* 0x000ea20000300800 */
[----:B0-----:R-:W-:Y:S02]  /*43d40*/  @!P3 IADD3 R8, P6, R6, R8, RZ ;  /* 0x000000080608b210 */ /* 0x001fe40007fde0ff */
[----:B------:R-:W-:Y:S01]  /*43d50*/  F2FP.SATFINITE.E4M3.F32.PACK_AB_MERGE_C R3, RZ, R3, RZ ;  /* 0x00000003ff03723e */ /* 0x000fe200048070ff */
[----:B------:R-:W2:Y:S02]  /*43d60*/  LDL.LU R54, [R1+0x49c] ;  /* 0x00049c0001367983 */ /* 0x000ea40000300800 */
[----:B------:R-:W-:Y:S01]  /*43d70*/  @!P3 IMAD.X R9, R25, 0x1, R9, P6 ;  /* 0x000000011909b824 */ /* 0x000fe200030e0609 */
[----:B------:R-:W-:-:S04]  /*43d80*/  LOP3.LUT P5, RZ, R0, 0x100000, RZ, 0xc0, !PT ;  /* 0x0010000000ff7812 */ /* 0x000fc800078ac0ff */
[----:B------:R3:W-:Y:S01]  /*43d90*/  @!P3 STG.E.U8 desc[UR8][R8.64+0x19], R3 ;  /* 0x000019030800b986 */ /* 0x0007e2000c101108 */
[----:B------:R-:W-:Y:S01]  /*43da0*/  LOP3.LUT P4, RZ, R0, 0x40000, RZ, 0xc0, !PT ;  /* 0x0004000000ff7812 */ /* 0x000fe2000788c0ff */
[----:B---3--:R-:W-:Y:S02]  /*43db0*/  FMUL R3, R53, UR4 ;  /* 0x0000000435037c20 */ /* 0x008fe40008400000 */
[----:B------:R-:W3:Y:S03]  /*43dc0*/  LDL.LU R53, [R1+0x4a0] ;  /* 0x0004a00001357983 */ /* 0x000ee60000300800 */
[----:B------:R-:W-:-:S05]  /*43dd0*/  F2FP.SATFINITE.E4M3.F32.PACK_AB_MERGE_C R3, RZ, R3, RZ ;  /* 0x00000003ff03723e */ /* 0x000fca00048070ff */
[----:B------:R4:W-:Y:S01]  /*43de0*/  @!P5 STG.E.U8 desc[UR8][R26.64+0x18], R3 ;  /* 0x000018031a00d986 */ /* 0x0009e2000c101108 */
[----:B------:R-:W-:Y:S01]  /*43df0*/  LOP3.LUT P2, RZ, R0, 0x10000, RZ, 0xc0, !PT ;  /* 0x0001000000ff7812 */ /* 0x000fe2000784c0ff */
[----:B----4-:R-:W-:Y:S02]  /*43e00*/  FMUL R3, R52, UR4 ;  /* 0x0000000434037c20 */ /* 0x010fe40008400000 */
[----:B------:R-:W4:Y:S03]  /*43e10*/  LDL.LU R52, [R1+0x4a4] ;  /* 0x0004a40001347983 */ /* 0x000f260000300800 */
[----:B------:R-:W-:-:S05]  /*43e20*/  F2FP.SATFINITE.E4M3.F32.PACK_AB_MERGE_C R3, RZ, R3, RZ ;  /* 0x00000003ff03723e */ /* 0x000fca00048070ff */
[----:B------:R5:W-:Y:S02]  /*43e30*/  @!P4 STG.E.U8 desc[UR8][R20.64+0x19], R3 ;  /* 0x000019031400c986 */ /* 0x000be4000c101108 */
[----:B-----5:R-:W-:-:S05]  /*43e40*/  FMUL R3, R55, UR4 ;  /* 0x0000000437037c20 */ /* 0x020fca0008400000 */
[----:B------:R-:W-:-:S05]  /*43e50*/  F2FP.SATFINITE.E4M3.F32.PACK_AB_MERGE_C R3, RZ, R3, RZ ;  /* 0x00000003ff03723e */ /* 0x000fca00048070ff */
[----:B------:R0:W-:Y:S02]  /*43e60*/  @!P2 STG.E.U8 desc[UR8][R14.64+0x10], R3 ;  /* 0x000010030e00a986 */ /* 0x0001e4000c101108 */
[----:B0-----:R-:W-:Y:S02]  /*43e70*/  FMUL R3, R51, UR4 ;  /* 0x0000000433037c20 */ /* 0x001fe40008400000 */
[----:B------:R-:W5:Y:S01]  /*43e80*/  LDL.LU R51, [R1+0x4a8] ;  /* 0x0004a80001337983 */ /* 0x000f620000300800 */
[----:B------:R-:W-:-:S03]  /*43e90*/  LOP3.LUT P1, RZ, R0, 0x8000, RZ, 0xc0, !PT ;  /* 0x0000800000ff7812 */ /* 0x000fc6000782c0ff */
[----:B------:R-:W5:Y:S01]  /*43ea0*/  LDL.LU R55, [R1+0x4ac] ;  /* 0x0004ac0001377983 */ /* 0x000f620000300800 */
[----:B------:R-:W-:-:S09]  /*43eb0*/  F2FP.SATFINITE.E4M3.F32.PACK_AB_MERGE_C R3, RZ, R3, RZ ;  /* 0x00000003ff03723e */ /* 0x000fd200048070ff */
[----:B------:R2:W-:Y:S01]  /*43ec0*/  @!P1 STG.E.U8 desc[UR8][R10.64+0x11], R3 ;  /* 0x000011030a009986 */ /* 0x0005e2000c101108 */
[----:B------:R-:W-:Y:S02]  /*43ed0*/  LOP3.LUT P3, RZ, R0, 0x4000, RZ, 0xc0, !PT ;  /* 0x0000400000ff7812 */ /* 0x000fe4000786c0ff */
[----:B------:R-:W-:-:S11]  /*43ee0*/  LOP3.LUT R2, R2, 0xfffff7ff, RZ, 0xc0, !PT ;  /* 0xfffff7ff02027812 */ /* 0x000fd600078ec0ff */
[----:B------:R-:W-:Y:S02]  /*43ef0*/  @P3 LOP3.LUT R2, R2, 0x800, RZ, 0xfc, !PT ;  /* 0x0000080002023812 */ /* 0x000fe400078efcff */
[----:B------:R-:W-:-:S13]  /*43f00*/  LOP3.LUT P3, RZ, R0, 0x10, RZ, 0xc0, !PT ;  /* 0x0000001000ff7812 */ /* 0x000fda000786c0ff */
[----:B------:R-:W0:Y:S01]  /*43f10*/  @!P3 LDC.64 R8, c[0x0][0x5c0] ;  /* 0x00017000ff08bb82 */ /* 0x000e220000000a00 */
[----:B--2---:R-:W-:Y:S02]  /*43f20*/  FMUL R3, R50, UR4 ;  /* 0x0000000432037c20 */ /* 0x004fe40008400000 */
[----:B------:R-:W2:Y:S01]  /*43f30*/  LDL.LU R50, [R1+0x4b0] ;  /* 0x0004b00001327983 */ /* 0x000ea20000300800 */
[----:B------:R-:W-:Y:S02]  /*43f40*/  LOP3.LUT P0, RZ, R0, 0x8, RZ, 0xc0, !PT ;  /* 0x0000000800ff7812 */ /* 0x000fe4000780c0ff */
[----:B0-----:R-:W-:Y:S02]  /*43f50*/  @!P3 IADD3 R8, P1, R36, R8, RZ ;  /* 0x000000082408b210 */ /* 0x001fe40007f3e0ff */
[----:B------:R-:W-:-:S03]  /*43f60*/  F2FP.SATFINITE.E4M3.F32.PACK_AB_MERGE_C R3, RZ, R3, RZ ;  /* 0x00000003ff03723e */ /* 0x000fc600048070ff */
[----:B------:R-:W-:-:S05]  /*43f70*/  @!P3 IMAD.X R9, R37, 0x1, R9, P1 ;  /* 0x000000012509b824 */ /* 0x000fca00008e0609 */
[----:B------:R0:W-:Y:S02]  /*43f80*/  @!P3 STG.E.U8 desc[UR8][R8.64+0x10], R3 ;  /* 0x000010030800b986 */ /* 0x0001e4000c101108 */
[----:B0-----:R-:W0:Y:S01]  /*43f90*/  @!P0 LDC.64 R8, c[0x0][0x5c0] ;  /* 0x00017000ff088b82 */ /* 0x001e220000000a00 */
[----:B------:R-:W-:Y:S01]  /*43fa0*/  LOP3.LUT P5, RZ, R0, 0x4, RZ, 0xc0, !PT ;  /* 0x0000000400ff7812 */ /* 0x000fe200078ac0ff */
[----:B------:R-:W-:Y:S02]  /*43fb0*/  FMUL R3, R54, UR4 ;  /* 0x0000000436037c20 */ /* 0x000fe40008400000 */
[----:B------:R-:W2:Y:S03]  /*43fc0*/  LDL.LU R54, [R1+0x4b4] ;  /* 0x0004b40001367983 */ /* 0x000ea60000300800 */
[----:B------:R-:W-:Y:S02]  /*43fd0*/  F2FP.SATFINITE.E4M3.F32.PACK_AB_MERGE_C R3, RZ, R3, RZ ;  /* 0x00000003ff03723e */ /* 0x000fe400048070ff */
[----:B0-----:R-:W-:-:S05]  /*43fe0*/  @!P0 IADD3 R8, P3, R38, R8, RZ ;  /* 0x0000000826088210 */ /* 0x001fca0007f7e0ff */
[----:B------:R-:W-:Y:S01]  /*43ff0*/  @!P0 IMAD.X R9, R39, 0x1, R9, P3 ;  /* 0x0000000127098824 */ /* 0x000fe200018e0609 */
[----:B------:R-:W-:-:S04]  /*44000*/  LOP3.LUT P3, RZ, R2, 0x800, RZ, 0xc0, !PT ;  /* 0x0000080002ff7812 */ /* 0x000fc8000786c0ff */
[----:B------:R0:W-:Y:S01]  /*44010*/  @!P0 STG.E.U8 desc[UR8][R8.64+0x11], R3 ;  /* 0x0000110308008986 */ /* 0x0001e2000c101108 */
[----:B------:R-:W-:Y:S01]  /*44020*/  LOP3.LUT P6, RZ, R0, 0x1000, RZ, 0xc0, !PT ;  /* 0x0000100000ff7812 */ /* 0x000fe200078cc0ff */
[----:B0-----:R-:W0:Y:S01]  /*44030*/  @!P5 LDC.64 R8, c[0x0][0x5c0] ;  /* 0x00017000ff08db82 */ /* 0x001e220000000a00 */
        /* <DEDUP_REMOVED lines=8> */
[----:B------:R5:W-:Y:S01]  /*440c0*/  @!P6 STG.E.U8 desc[UR8][R18.64+0x19], R3 ;  /* 0x000019031200e986 */ /* 0x000be2000c101108 */
[----:B0-----:R-:W-:-:S05]  /*440d0*/  @!P5 IADD3 R8, P6, R40, R8, RZ ;  /* 0x000000082808d210 */ /* 0x001fca0007fde0ff */
[----:B------:R-:W-:Y:S02]  /*440e0*/  @!P5 IMAD.X R9, R41, 0x1, R9, P6 ;  /* 0x000000012909d824 */ /* 0x000fe400030e0609 */
[----:B-----5:R-:W-:Y:S02]  /*440f0*/  FMUL R3, R51, UR4 ;  /* 0x0000000433037c20 */ /* 0x020fe40008400000 */
[----:B------:R-:W5:Y:S03]  /*44100*/  LDL.LU R51, [R1+0x4c0] ;  /* 0x0004c00001337983 */ /* 0x000f660000300800 */
[----:B------:R-:W-:-:S05]  /*44110*/  F2FP.SATFINITE.E4M3.F32.PACK_AB_MERGE_C R3, RZ, R3, RZ ;  /* 0x00000003ff03723e */ /* 0x000fca00048070ff */
[----:B------:R0:W-:Y:S02]  /*44120*/  @!P5 STG.E.U8 desc[UR8][R8.64+0x18], R3 ;  /* 0x000018030800d986 */ /* 0x0001e4000c101108 */
[----:B0-----:R-:W0:Y:S01]  /*44130*/  @!P4 LDC.64 R8, c[0x0][0x5c0] ;  /* 0x00017000ff08cb82 */ /* 0x001e220000000a00 */
[----:B------:R-:W-:-:S05]  /*44140*/  FMUL R3, R55, UR4 ;  /* 0x0000000437037c20 */ /* 0x000fca0008400000 */
[----:B------:R-:W-:Y:S02]  /*44150*/  F2FP.SATFINITE.E4M3.F32.PACK_AB_MERGE_C R3, RZ, R3, RZ ;  /* 0x00000003ff03723e */ /* 0x000fe400048070ff */
[----:B0-----:R-:W-:-:S05]  /*44160*/  @!P4 IADD3 R8, P5, R43, R8, RZ ;  /* 0x000000082b08c210 */ /* 0x001fca0007fbe0ff */
[----:B------:R-:W-:-:S05]  /*44170*/  @!P4 IMAD.X R9, R45, 0x1, R9, P5 ;  /* 0x000000012d09c824 */ /* 0x000fca00028e0609 */
[----:B------:R2:W-:Y:S02]  /*44180*/  @!P4 STG.E.U8 desc[UR8][R8.64+0x19], R3 ;  /* 0x000019030800c986 */ /* 0x0005e4000c101108 */
[----:B--2---:R-:W-:Y:S02]  /*44190*/  FMUL R3, R50, UR4 ;  /* 0x0000000432037c20 */ /* 0x004fe40008400000 */
[----:B------:R-:W2:Y:S01]  /*441a0*/  LDL.LU R50, [R1+0x4c4] ;  /* 0x0004c40001327983 */ /* 0x000ea20000300800 */
[----:B------:R-:W-:-:S03]  /*441b0*/  LOP3.LUT P4, RZ, R2, 0x40, RZ, 0xc0, !PT ;  /* 0x0000004002ff7812 */ /* 0x000fc6000788c0ff */
[----:B------:R-:W2:Y:S01]  /*441c0*/  LDL.LU R55, [R1+0x4c8] ;  /* 0x0004c80001377983 */ /* 0x000ea20000300800 */
[----:B------:R-:W-:Y:S02]  /*441d0*/  LOP3.LUT P2, RZ, R0, 0x800, RZ, 0xc0, !PT ;  /* 0x0000080000ff7812 */ /* 0x000fe4000784c0ff */
[----:B------:R-:W-:-:S07]  /*441e0*/  F2FP.SATFINITE.E4M3.F32.PACK_AB_MERGE_C R3, RZ, R3, RZ ;  /* 0x00000003ff03723e */ /* 0x000fce00048070ff */
[----:B------:R-:W0:Y:S01]  /*441f0*/  @!P4 LDC.64 R8, c[0x0][0x5c0] ;  /* 0x00017000ff08cb82 */ /* 0x000e220000000a00 */
[----:B------:R-:W-:-:S03]  /*44200*/  LOP3.LUT P1, RZ, R0, 0x400, RZ, 0xc0, !PT ;  /* 0x0000040000ff7812 */ /* 0x000fc6000782c0ff */
[----:B------:R1:W-:Y:S01]  /*44210*/  @!P2 STG.E.U8 desc[UR8][R30.64+0x10], R3 ;  /* 0x000010031e00a986 */ /* 0x0003e2000c101108 */
[----:B------:R-:W-:Y:S01]  /*44220*/  LOP3.LUT P5, RZ, R2, 0x80, RZ, 0xc0, !PT ;  /* 0x0000008002ff7812 */ /* 0x000fe200078ac0ff */
[----:B-1----:R-:W-:Y:S02]  /*44230*/  FMUL R3, R54, UR4 ;  /* 0x0000000436037c20 */ /* 0x002fe40008400000 */
[----:B------:R-:W2:Y:S03]  /*44240*/  LDL.LU R54, [R1+0x4cc] ;  /* 0x0004cc0001367983 */ /* 0x000ea60000300800 */
[----:B------:R-:W-:-:S05]  /*44250*/  F2FP.SATFINITE.E4M3.F32.PACK_AB_MERGE_C R3, RZ, R3, RZ ;  /* 0x00000003ff03723e */ /* 0x000fca00048070ff */
[----:B------:R3:W-:Y:S01]  /*44260*/  @!P1 STG.E.U8 desc[UR8][R28.64+0x11], R3 ;  /* 0x000011031c009986 */ /* 0x0007e2000c101108 */
[----:B0-----:R-:W-:-:S05]  /*44270*/  @!P4 IADD3 R8, P1, R47, R8, RZ ;  /* 0x000000082f08c210 */ /* 0x001fca0007f3e0ff */
[----:B------:R-:W-:Y:S02]  /*44280*/  @!P4 IMAD.X R9, R49, 0x1, R9, P1 ;  /* 0x000000013109c824 */ /* 0x000fe400008e0609 */
[----:B---3--:R-:W-:Y:S02]  /*44290*/  FMUL R3, R53, UR4 ;  /* 0x0000000435037c20 */ /* 0x008fe40008400000 */
[----:B------:R-:W3:Y:S03]  /*442a0*/  LDL.LU R53, [R1+0x4d0] ;  /* 0x0004d00001357983 */ /* 0x000ee60000300800 */
[----:B------:R-:W-:-:S05]  /*442b0*/  F2FP.SATFINITE.E4M3.F32.PACK_AB_MERGE_C R3, RZ, R3, RZ ;  /* 0x00000003ff03723e */ /* 0x000fca00048070ff */
[----:B------:R0:W-:Y:S02]  /*442c0*/  @!P4 STG.E.U8 desc[UR8][R8.64+0x10], R3 ;  /* 0x000010030800c986 */ /* 0x0001e4000c101108 */
[----:B0-----:R-:W0:Y:S01]  /*442d0*/  @!P5 LDC.64 R8, c[0x0][0x5c0] ;  /* 0x00017000ff08db82 */ /* 0x001e220000000a00 */
[----:B----4-:R-:W-:Y:S02]  /*442e0*/  FMUL R3, R52, UR4 ;  /* 0x0000000434037c20 */ /* 0x010fe40008400000 */
[----:B------:R-:W4:Y:S03]  /*442f0*/  LDL.LU R52, [R1+0x4d4] ;  /* 0x0004d40001347983 */ /* 0x000f260000300800 */
[----:B------:R-:W-:Y:S02]  /*44300*/  F2FP.SATFINITE.E4M3.F32.PACK_AB_MERGE_C R3, RZ, R3, RZ ;  /* 0x00000003ff03723e */ /* 0x000fe400048070ff */
[----:B0-----:R-:W-:-:S05]  /*44310*/  @!P5 IADD3 R8, P4, R42, R8, RZ ;  /* 0x000000082a08d210 */ /* 0x001fca0007f9e0ff */
[----:B------:R-:W-:-:S05]  /*44320*/  @!P5 IMAD.X R9, R44, 0x1, R9, P4 ;  /* 0x000000012c09d824 */ /* 0x000fca00020e0609 */
[----:B------:R5:W-:Y:S01]  /*44330*/  @!P5 STG.E.U8 desc[UR8][R8.64+0x11], R3 ;  /* 0x000011030800d986 */ /* 0x000be2000c101108 */
[----:B------:R-:W-:Y:S01]  /*44340*/  LOP3.LUT P5, RZ, R0, 0x200, RZ, 0xc0, !PT ;  /* 0x0000020000ff7812 */ /* 0x000fe200078ac0ff */
[----:B-----5:R-:W-:Y:S02]  /*44350*/  FMUL R3, R51, UR4 ;  /* 0x0000000433037c20 */ /* 0x020fe40008400000 */
[----:B------:R-:W5:Y:S03]  /*44360*/  LDL.LU R51, [R1+0x4d8] ;  /* 0x0004d80001337983 */ /* 0x000f660000300800 */
[----:B------:R-:W-:-:S07]  /*44370*/  F2FP.SATFINITE.E4M3.F32.PACK_AB_MERGE_C R3, RZ, R3, RZ ;  /* 0x00000003ff03723e */ /* 0x000fce00048070ff */
[----:B------:R2:W-:Y:S01]  /*44380*/  @!P5 STG.E.U8 desc[UR8][R32.64+0x18], R3 ;  /* 0x000018032000d986 */ /* 0x0005e2000c101108 */
[----:B------:R-:W-:-:S13]  /*44390*/  LOP3.LUT P6, RZ, R2, 0x100, RZ, 0xc0, !PT ;  /* 0x0000010002ff7812 */ /* 0x000fda00078cc0ff */
[----:B------:R-:W0:Y:S01]  /*443a0*/  @!P6 LDC.64 R8, c[0x0][0x5c0] ;  /* 0x00017000ff08eb82 */ /* 0x000e220000000a00 */
[----:B------:R-:W-:Y:S01]  /*443b0*/  LOP3.LUT P0, RZ, R2, 0x400, RZ, 0xc0, !PT ;  /* 0x0000040002ff7812 */ /* 0x000fe2000780c0ff */
[----:B--2---:R-:W-:Y:S02]  /*443c0*/  FMUL R3, R50, UR4 ;  /* 0x0000000432037c20 */ /* 0x004fe40008400000 */
[----:B------:R-:W2:Y:S01]  /*443d0*/  LDL.LU R50, [R1+0x4dc] ;  /* 0x0004dc0001327983 */ /* 0x000ea20000300800 */
[----:B0-----:R-:W-:-:S05]  /*443e0*/  @!P6 IADD3 R14, P5, R46, R8, RZ ;  /* 0x000000082e0ee210 */ /* 0x001fca0007fbe0ff */
[----:B------:R-:W-:-:S04]  /*443f0*/  @!P6 IMAD.X R15, R48, 0x1, R9, P5 ;  /* 0x00000001300fe824 */ /* 0x000fc800028e0609 */
[----:B------:R-:W0:Y:S01]  /*44400*/  @!P0 LDC.64 R8, c[0x0][0x5c0] ;  /* 0x00017000ff088b82 */ /* 0x000e220000000a00 */
[----:B------:R-:W-:Y:S02]  /*44410*/  LOP3.LUT P4, RZ, R2, 0x8, RZ, 0xc0, !PT ;  /* 0x0000000802ff7812 */ /* 0x000fe4000788c0ff */
[----:B0-----:R-:W-:-:S05]  /*44420*/  @!P0 IADD3 R16, P5, R16, R8, RZ ;  /* 0x0000000810108210 */ /* 0x001fca0007fbe0ff */
[----:B------:R-:W-:Y:S01]  /*44430*/  @!P0 IMAD.X R17, R17, 0x1, R9, P5 ;  /* 0x0000000111118824 */ /* 0x000fe200028e0609 */
[----:B------:R-:W-:Y:S02]  /*44440*/  ISETP.LT.OR P5, PT, R24, 0x11, !P4 ;  /* 0x000000111800780c */ /* 0x000fe400067a1670 */
[----:B------:R-:W-:-:S11]  /*44450*/  LOP3.LUT P1, RZ, R2, 0x10, RZ, 0xc0, !PT ;  /* 0x0000001002ff7812 */ /* 0x000fd6000782c0ff */
[----:B------:R-:W0:Y:S01]  /*44460*/  @!P5 LDC.64 R8, c[0x0][0x5c0] ;  /* 0x00017000ff08db82 */ /* 0x000e220000000a00 */
[----:B------:R-:W-:Y:S02]  /*44470*/  @!P5 IMAD.MOV.U32 R10, RZ, RZ, R6 ;  /* 0x000000ffff0ad224 */ /* 0x000fe400078e0006 */
[----:B------:R-:W-:Y:S01]  /*44480*/  @!P5 IMAD.MOV.U32 R11, RZ, RZ, R25 ;  /* 0x000000ffff0bd224 */ /* 0x000fe200078e0019 */
[----:B------:R-:W-:Y:S01]  /*44490*/  F2FP.SATFINITE.E4M3.F32.PACK_AB_MERGE_C R3, RZ, R3, RZ ;  /* 0x00000003ff03723e */ /* 0x000fe200048070ff */
[----:B------:R-:W-:-:S04]  /*444a0*/  @!P5 IMAD.WIDE.U32 R10, R4, 0x180, R10 ;  /* 0x00000180040ad825 */ /* 0x000fc800078e000a */
[----:B------:R1:W-:Y:S02]  /*444b0*/  @!P1 STG.E.U8 desc[UR8][R34.64+0x19], R3 ;  /* 0x0000190322009986 */ /* 0x0003e4000c101108 */
[----:B-1----:R-:W-:Y:S01]  /*444c0*/  @!P5 IMAD R3, R5, 0x180, RZ ;  /* 0x000001800503d824 */ /* 0x002fe200078e02ff */
[----:B0-----:R-:W-:-:S04]  /*444d0*/  @!P5 IADD3 R12, P1, R10, R8, RZ ;  /* 0x000000080a0cd210 */ /* 0x001fc80007f3e0ff */
[----:B------:R-:W-:Y:S01]  /*444e0*/  @!P5 IADD3.X R13, R9, R11, R3, P1, !PT ;  /* 0x0000000b090dd210 */ /* 0x000fe20000ffe403 */
[----:B------:R-:W-:-:S05]  /*444f0*/  FMUL R3, R55, UR4 ;  /* 0x0000000437037c20 */ /* 0x000fca0008400000 */
        /* <DEDUP_REMOVED lines=9> */
[----:B------:R-:W-:Y:S01]  /*44590*/  @!P6 IADD3.X R9, R11, R9, R3, P1, !PT ;  /* 0x000000090b09e210 */ /* 0x000fe20000ffe403 */
[----:B------:R-:W-:-:S05]  /*445a0*/  FMUL R3, R54, UR4 ;  /* 0x0000000436037c20 */ /* 0x000fca0008400000 */
[----:B------:R-:W-:-:S05]  /*445b0*/  F2FP.SATFINITE.E4M3.F32.PACK_AB_MERGE_C R3, RZ, R3, RZ ;  /* 0x00000003ff03723e */ /* 0x000fca00048070ff */
[----:B------:R3:W-:Y:S02]  /*445c0*/  @!P0 STG.E.U8 desc[UR8][R16.64+0x19], R3 ;  /* 0x0000190310008986 */ /* 0x0007e4000c101108 */
[----:B---3--:R-:W-:-:S05]  /*445d0*/  FMUL R3, R53, UR4 ;  /* 0x0000000435037c20 */ /* 0x008fca0008400000 */
[----:B------:R-:W-:-:S05]  /*445e0*/  F2FP.SATFINITE.E4M3.F32.PACK_AB_MERGE_C R3, RZ, R3, RZ ;  /* 0x00000003ff03723e */ /* 0x000fca00048070ff */
[----:B------:R4:W-:Y:S01]  /*445f0*/  @!P5 STG.E.U8 desc[UR8][R12.64+0x10], R3 ;  /* 0x000010030c00d986 */ /* 0x0009e2000c101108 */
[----:B------:R-:W-:-:S04]  /*44600*/  LOP3.LUT P5, RZ, R0, 0x400000, RZ, 0xc0, !PT ;  /* 0x0040000000ff7812 */ /* 0x000fc800078ac0ff */
[----:B------:R-:W-:Y:S01]  /*44610*/  ISETP.LT.OR P5, PT, R24, 0x11, !P5 ;  /* 0x000000111800780c */ /* 0x000fe20006fa1670 */
[----:B----4-:R-:W-:-:S05]  /*44620*/  FMUL R3, R52, UR4 ;  /* 0x0000000434037c20 */ /* 0x010fca0008400000 */
[----:B------:R-:W-:Y:S01]  /*44630*/  F2FP.SATFINITE.E4M3.F32.PACK_AB_MERGE_C R3, RZ, R3, RZ ;  /* 0x00000003ff03723e */ /* 0x000fe200048070ff */
[----:B------:R-:W-:Y:S04]  /*44640*/  BSSY B1, `(.L_x_45) ;  /* 0x0000016000017945 */ /* 0x000fe80003800000 */
[----:B------:R5:W-:Y:S01]  /*44650*/  @!P6 STG.E.U8 desc[UR8][R8.64+0x11], R3 ;  /* 0x000011030800e986 */ /* 0x000be2000c101108 */
[C---:B------:R-:W-:Y:S02]  /*44660*/  LOP3.LUT P3, RZ, R2.reuse, 0x200, RZ, 0xc0, !PT ;  /* 0x0000020002ff7812 */ /* 0x040fe4000786c0ff */
[C---:B------:R-:W-:Y:S02]  /*44670*/  LOP3.LUT P2, RZ, R2.reuse, 0x20, RZ, 0xc0, !PT ;  /* 0x0000002002ff7812 */ /* 0x040fe4000784c0ff */
[----:B------:R-:W-:-:S02]  /*44680*/  LOP3.LUT P1, RZ, R2, 0x4, RZ, 0xc0, !PT ;  /* 0x0000000402ff7812 */ /* 0x000fc4000782c0ff */
[----:B------:R-:W-:Y:S01]  /*44690*/  LOP3.LUT P0, RZ, R2, 0x2, RZ, 0xc0, !PT ;  /* 0x0000000202ff7812 */ /* 0x000fe2000780c0ff */
[----:B-----5:R-:W-:-:S05]  /*446a0*/  FMUL R8, R51, UR4 ;  /* 0x0000000433087c20 */ /* 0x020fca0008400000 */
[----:B------:R-:W-:Y:S01]  /*446b0*/  F2FP.SATFINITE.E4M3.F32.PACK_AB_MERGE_C R11, RZ, R8, RZ ;  /* 0x00000008ff0b723e */ /* 0x000fe200048070ff */
[----:B--2---:R-:W-:-:S05]  /*446c0*/  FMUL R3, R50, UR4 ;  /* 0x0000000432037c20 */ /* 0x004fca0008400000 */
[----:B------:R-:W-:Y:S01]  /*446d0*/  F2FP.SATFINITE.E4M3.F32.PACK_AB_MERGE_C R10, RZ, R3, RZ ;  /* 0x00000003ff0a723e */ /* 0x000fe200048070ff */
        /* <DEDUP_REMOVED lines=12> */
.L_x_46:
[----:B------:R-:W-:Y:S05]  /*447a0*/  BSYNC B1 ;  /* 0x0000000000017941 */ /* 0x000fea0003800000 */
.L_x_45:
        /* <DEDUP_REMOVED lines=15> */
.L_x_48:
[----:B------:R-:W-:Y:S05]  /*448a0*/  BSYNC B1 ;  /* 0x0000000000017941 */ /* 0x000fea0003800000 */
.L_x_47:
        /* <DEDUP_REMOVED lines=48> */
.L_x_50:
[----:B------:R-:W-:Y:S05]  /*44bb0*/  BSYNC B1 ;  /* 0x0000000000017941 */ /* 0x000fea0003800000 */
.L_x_49:
        /* <DEDUP_REMOVED lines=15> */
.L_x_52:
[----:B------:R-:W-:Y:S05]  /*44cb0*/  BSYNC B1 ;  /* 0x0000000000017941 */ /* 0x000fea0003800000 */
.L_x_51:
[----:B------:R-:W-:Y:S01]  /*44cc0*/  LOP3.LUT R2, R2, 0xffffefff, RZ, 0xc0, !PT ;  /* 0xffffefff02027812 */ /* 0x000fe200078ec0ff */
[----:B------:R-:W2:Y:S03]  /*44cd0*/  LDL.LU R3, [R1+0x4f0] ;  /* 0x0004f00001037983 */ /* 0x000ea60000300800 */
[----:B------:R-:W-:Y:S01]  /*44ce0*/  @P3 LOP3.LUT R2, R2, 0x1000, RZ, 0xfc, !PT ;  /* 0x0000100002023812 */ /* 0x000fe200078efcff */
[----:B------:R-:W3:Y:S01]  /*44cf0*/  LDL.LU R56, [R1+0x4f4] ;  /* 0x0004f40001387983 */ /* 0x000ee20000300800 */
[----:B------:R-:W-:Y:S02]  /*44d00*/  ISETP.LT.OR P3, PT, R24, 0x21, !P0 ;  /* 0x000000211800780c */ /* 0x000fe40004761670 */
[----:B------:R-:W-:Y:S01]  /*44d10*/  LOP3.LUT R0, R0, 0xffdfffff, RZ, 0xc0, !PT ;  /* 0xffdfffff00007812 */ /* 0x000fe200078ec0ff */
[----:B------:R-:W4:Y:S01]  /*44d20*/  LDL.LU R55, [R1+0x4f8] ;  /* 0x0004f80001377983 */ /* 0x000f220000300800 */
[----:B------:R-:W-:-:S02]  /*44d30*/  LOP3.LUT R2, R2, 0xfffffff7, RZ, 0xc0, !PT ;  /* 0xfffffff702027812 */ /* 0x000fc400078ec0ff */
[----:B------:R-:W-:Y:S01]  /*44d40*/  R2UR UR12, R79 ;  /* 0x000000004f0c72ca */ /* 0x000fe200000e0000 */
[----:B------:R-:W5:Y:S06]  /*44d50*/  LDL.LU R54, [R1+0x4fc] ;  /* 0x0004fc0001367983 */ /* 0x000f6c0000300800 */
[----:B01----:R-:W0:Y:S01]  /*44d60*/  @!P3 LDC.64 R8, c[0x0][0x5c0] ;  /* 0x00017000ff08bb82 */ /* 0x003e220000000a00 */
[----:B------:R-:W-:Y:S01]  /*44d70*/  @P3 LOP3.LUT R0, R0, 0x200000, RZ, 0xfc, !PT ;  /* 0x0020000000003812 */ /* 0x000fe200078efcff */
[----:B------:R-:W5:Y:S01]  /*44d80*/  LDL.LU R53, [R1+0x500] ;  /* 0x0005000001357983 */ /* 0x000f620000300800 */
[----:B------:R-:W-:Y:S01]  /*44d90*/  @P4 LOP3.LUT R2, R2, 0x8, RZ, 0xfc, !PT ;  /* 0x0000000802024812 */ /* 0x000fe200078efcff */
[----:B------:R-:W-:Y:S01]  /*44da0*/  IMAD.U32 R36, RZ, RZ, UR7 ;  /* 0x00000007ff247e24 */ /* 0x000fe2000f8e00ff */
[C---:B------:R-:W-:Y:S01]  /*44db0*/  LOP3.LUT P4, RZ, R0.reuse, 0x2000, RZ, 0xc0, !PT ;  /* 0x0000200000ff7812 */ /* 0x040fe2000788c0ff */
[----:B------:R-:W5:Y:S01]  /*44dc0*/  LDL.LU R52, [R1+0x504] ;  /* 0x0005040001347983 */ /* 0x000f620000300800 */
[----:B------:R-:W-:Y:S01]  /*44dd0*/  LOP3.LUT R0, R0, 0xfff7ffff, RZ, 0xc0, !PT ;  /* 0xfff7ffff00007812 */ /* 0x000fe200078ec0ff */
[----:B------:R-:W-:Y:S01]  /*44de0*/  IMAD.U32 R37, RZ, RZ, UR6 ;  /* 0x00000006ff257e24 */ /* 0x000fe2000f8e00ff */
[----:B------:R-:W-:Y:S01]  /*44df0*/  LOP3.LUT R2, R2, 0xfffffffd, RZ, 0xc0, !PT ;  /* 0xfffffffd02027812 */ /* 0x000fe200078ec0ff */
[----:B------:R-:W-:-:S02]  /*44e00*/  IMAD.U32 R38, RZ, RZ, UR7 ;  /* 0x00000007ff267e24 */ /* 0x000fc4000f8e00ff */
[----:B------:R-:W-:Y:S01]  /*44e10*/  IMAD.U32 R39, RZ, RZ, UR6 ;  /* 0x00000006ff277e24 */ /* 0x000fe2000f8e00ff */
[----:B------:R-:W-:Y:S01]  /*44e20*/  @P0 LOP3.LUT R2, R2, 0x2, RZ, 0xfc, !PT ;  /* 0x0000000202020812 */ /* 0x000fe200078efcff */
[----:B------:R-:W-:Y:S02]  /*44e30*/  IMAD.U32 R40, RZ, RZ, UR7 ;  /* 0x00000007ff287e24 */ /* 0x000fe4000f8e00ff */
[----:B------:R-:W-:Y:S02]  /*44e40*/  IMAD.U32 R41, RZ, RZ, UR6 ;  /* 0x00000006ff297e24 */ /* 0x000fe4000f8e00ff */
[----:B------:R-:W-:Y:S02]  /*44e50*/  IMAD.U32 R42, RZ, RZ, UR7 ;  /* 0x00000007ff2a7e24 */ /* 0x000fe4000f8e00ff */
[----:B------:R-:W-:Y:S02]  /*44e60*/  IMAD.U32 R43, RZ, RZ, UR6 ;  /* 0x00000006ff2b7e24 */ /* 0x000fe4000f8e00ff */
[----:B------:R-:W-:Y:S01]  /*44e70*/  IMAD.U32 R44, RZ, RZ, UR7 ;  /* 0x00000007ff2c7e24 */ /* 0x000fe2000f8e00ff */
[----:B0-----:R-:W-:Y:S01]  /*44e80*/  @!P3 IADD3 R16, P5, P6, R6, UR7, R8 ;  /* 0x000000070610bc10 */ /* 0x001fe2000febe008 */
[----:B------:R-:W-:-:S02]  /*44e90*/  IMAD.U32 R45, RZ, RZ, UR6 ;  /* 0x00000006ff2d7e24 */ /* 0x000fc4000f8e00ff */
[----:B------:R-:W-:Y:S01]  /*44ea0*/  IMAD.U32 R46, RZ, RZ, UR7 ;  /* 0x00000007ff2e7e24 */ /* 0x000fe2000f8e00ff */
[----:B------:R-:W-:Y:S01]  /*44eb0*/  @!P3 IADD3.X R17, R25, UR6, R9, P5, P6 ;  /* 0x000000061911bc10 */ /* 0x000fe2000afec409 */
[----:B------:R-:W-:Y:S01]  /*44ec0*/  IMAD.U32 R47, RZ, RZ, UR6 ;  /* 0x00000006ff2f7e24 */ /* 0x000fe2000f8e00ff */
[----:B------:R-:W-:Y:S01]  /*44ed0*/  ISETP.LT.OR P3, PT, R24, 0x22, !P0 ;  /* 0x000000221800780c */ /* 0x000fe20004761670 */
[----:B------:R-:W-:Y:S02]  /*44ee0*/  IMAD.U32 R48, RZ, RZ, UR7 ;  /* 0x00000007ff307e24 */ /* 0x000fe4000f8e00ff */
[----:B------:R-:W-:Y:S02]  /*44ef0*/  IMAD.U32 R49, RZ, RZ, UR6 ;  /* 0x00000006ff317e24 */ /* 0x000fe4000f8e00ff */
[----:B------:R-:W-:Y:S02]  /*44f00*/  IMAD.U32 R50, RZ, RZ, UR7 ;  /* 0x00000007ff327e24 */ /* 0x000fe4000f8e00ff */
[----:B------:R-:W-:-:S06]  /*44f10*/  IMAD.U32 R51, RZ, RZ, UR6 ;  /* 0x00000006ff337e24 */ /* 0x000fcc000f8e00ff */
        /* <DEDUP_REMOVED lines=41> */
[----:B--2---:R-:W-:-:S10]  /*451b0*/  FMUL R3, R3, UR4 ;  /* 0x0000000403037c20 */ /* 0x004fd40008400000 */
[----:B------:R-:W0:Y:S01]  /*451c0*/  @!P0 LDC.64 R8, c[0x0][0x5c0] ;  /* 0x00017000ff088b82 */ /* 0x000e220000000a00 */
[----:B------:R-:W-:Y:S02]  /*451d0*/  @P0 LOP3.LUT R0, R0, 0x1000, RZ, 0xfc, !PT ;  /* 0x0000100000000812 */ /* 0x000fe400078efcff */
[----:B------:R-:W-:Y:S02]  /*451e0*/  @P1 LOP3.LUT R2, R2, 0x10, RZ, 0xfc, !PT ;  /* 0x0000001002021812 */ /* 0x000fe400078efcff */
[----:B------:R-:W-:Y:S02]  /*451f0*/  LOP3.LUT R0, R0, 0xfffff7ff, RZ, 0xc0, !PT ;  /* 0xfffff7ff00007812 */ /* 0x000fe400078ec0ff */
        /* <DEDUP_REMOVED lines=22> */
[----:B------:R-:W-:Y:S02]  /*45360*/  LOP3.LUT R0, R0, 0xffffffef, RZ, 0xc0, !PT ;  /* 0xffffffef00007812 */ /* 0x000fe400078ec0ff */
[----:B------:R-:W-:Y:S02]  /*45370*/  LOP3.LUT R2, R2, 0xffffff7f, RZ, 0xc0, !PT ;  /* 0xffffff7f02027812 */ /* 0x000fe400078ec0ff */
[----:B0-----:R-:W-:-:S04]  /*45380*/  @!P0 IADD3 R32, P5, P6, R6, UR12, R8 ;  /* 0x0000000c06208c10 */ /* 0x001fc8000febe008 */
[----:B------:R-:W-:Y:S02]  /*45390*/  @!P0 IADD3.X R33, R25, UR61, R9, P5, P6 ;  /* 0x0000003d19218c10 */ /* 0x000fe4000afec409 */
[----:B------:R-:W0:Y:S01]  /*453a0*/  @!P1 LDC.64 R8, c[0x0][0x5c0] ;  /* 0x00017000ff089b82 */ /* 0x000e220000000a00 */
[----:B------:R-:W-:-:S13]  /*453b0*/  ISETP.LT.OR P0, PT, R24, 0x21, !P2 ;  /* 0x000000211800780c */ /* 0x000fda0005701670 */
[----:B------:R-:W-:-:S04]  /*453c0*/  @P0 LOP3.LUT R0, R0, 0x10, RZ, 0xfc, !PT ;  /* 0x0000001000000812 */ /* 0x000fc800078efcff */
[----:B------:R-:W-:Y:S02]  /*453d0*/  LOP3.LUT R0, R0, 0xfffffff7, RZ, 0xc0, !PT ;  /* 0xfffffff700007812 */ /* 0x000fe400078ec0ff */
[----:B0-----:R-:W-:-:S04]  /*453e0*/  @!P1 IADD3 R34, P5, P6, R6, UR12, R8 ;  /* 0x0000000c06229c10 */ /* 0x001fc8000febe008 */
[----:B------:R-:W-:Y:S02]  /*453f0*/  @!P1 IADD3.X R35, R25, UR61, R9, P5, P6 ;  /* 0x0000003d19239c10 */ /* 0x000fe4000afec409 */
[----:B------:R-:W-:-:S04]  /*45400*/  @!P0 IADD3 R36, P6, P5, R36, UR60, R6 ;  /* 0x0000003c24248c10 */ /* 0x000fc8000fdde006 */
[----:B------:R-:W-:Y:S02]  /*45410*/  @!P0 IADD3.X R37, R37, UR10, R25, P6, P5 ;  /* 0x0000000a25258c10 */ /* 0x000fe4000b7ea419 */
[----:B------:R-:W-:-:S13]  /*45420*/  ISETP.LT.OR P0, PT, R24, 0x22, !P2 ;  /* 0x000000221800780c */ /* 0x000fda0005701670 */
        /* <DEDUP_REMOVED lines=14> */
[----:B------:R-:W-:Y:S02]  /*45510*/  F2FP.SATFINITE.E4M3.F32.PACK_AB_MERGE_C R3, RZ, R3, RZ ;  /* 0x00000003ff03723e */ /* 0x000fe400048070ff */
[----:B------:R-:W-:-:S02]  /*45520*/  @!P4 IADD3.X R45, R45, UR61, R25, P6, P5 ;  /* 0x0000003d2d2dcc10 */ /* 0x000fc4000b7ea419 */
[----:B------:R-:W-:Y:S02]  /*45530*/  ISETP.LT.OR P5, PT, R24, 0x22, !P3 ;  /* 0x000000221800780c */ /* 0x000fe40005fa1670 */
[----:B------:R-:W-:-:S11]  /*45540*/  LOP3.LUT P2, RZ, R0, 0x200000, RZ, 0xc0, !PT ;  /* 0x0020000000ff7812 */ /* 0x000fd6000784c0ff */
        /* <DEDUP_REMOVED lines=8> */
[----:B------:R-:W-:Y:S02]  /*455d0*/  LOP3.LUT R2, R2, 0xfffffdff, RZ, 0xc0, !PT ;  /* 0xfffffdff02027812 */ /* 0x000fe400078ec0ff */
[----:B------:R-:W-:Y:S02]  /*455e0*/  LOP3.LUT P6, RZ, R0, 0x20000, RZ, 0xc0, !PT ;  /* 0x0002000000ff7812 */ /* 0x000fe400078cc0ff */
[----:B------:R-:W-:-:S02]  /*455f0*/  ISETP.LT.OR P0, PT, R24, 0x2a, !P3 ;  /* 0x0000002a1800780c */ /* 0x000fc40005f01670 */
[----:B------:R-:W-:Y:S02]  /*45600*/  @P3 LOP3.LUT R2, R2, 0x200, RZ, 0xfc, !PT ;  /* 0x0000020002023812 */ /* 0x000fe400078efcff */
[----:B------:R-:W-:Y:S02]  /*45610*/  ISETP.LT.OR P3, PT, R24, 0x21, !P6 ;  /* 0x000000211800780c */ /* 0x000fe40007761670 */
[----:B------:R-:W-:Y:S02]  /*45620*/  LOP3.LUT R2, R2, 0xfffffbff, RZ, 0xc0, !PT ;  /* 0xfffffbff02027812 */ /* 0x000fe400078ec0ff */
[----:B------:R-:W-:-:S05]  /*45630*/  LOP3.LUT P1, RZ, R0, 0x80000, RZ, 0xc0, !PT ;  /* 0x0008000000ff7812 */ /* 0x000fca000782c0ff */
[----:B------:R-:W-:Y:S02]  /*45640*/  @!P0 IADD3 R50, P4, P5, R50, UR12, R6 ;  /* 0x0000000c32328c10 */ /* 0x000fe4000fd9e006 */
[----:B------:R-:W-:Y:S02]  /*45650*/  @P0 LOP3.LUT R2, R2, 0x400, RZ, 0xfc, !PT ;  /* 0x0000040002020812 */ /* 0x000fe400078efcff */
[----:B------:R-:W0:Y:S01]  /*45660*/  @!P3 LDC.64 R8, c[0x0][0x5c0] ;  /* 0x00017000ff08bb82 */ /* 0x000e220000000a00 */
[----:B------:R-:W-:Y:S02]  /*45670*/  @!P0 IADD3.X R51, R51, UR61, R25, P4, P5 ;  /* 0x0000003d33338c10 */ /* 0x000fe4000a7ea419 */
[----:B------:R-:W-:Y:S02]  /*45680*/  ISETP.LT.OR P0, PT, R24, 0x22, !P6 ;  /* 0x000000221800780c */ /* 0x000fe40007701670 */
[----:B0-----:R-:W-:-:S05]  /*45690*/  @!P3 IADD3 R8, P4, R6, R8, RZ ;  /* 0x000000080608b210 */ /* 0x001fca0007f9e0ff */
[----:B------:R-:W-:-:S05]  /*456a0*/  @!P3 IMAD.X R9, R25, 0x1, R9, P4 ;  /* 0x000000011909b824 */ /* 0x000fca00020e0609 */
[----:B------:R0:W-:Y:S02]  /*456b0*/  @!P3 STG.E.U8 desc[UR8][R8.64+0x20], R3 ;  /* 0x000020030800b986 */ /* 0x0001e4000c101108 */
[----:B0-----:R-:W0:Y:S01]  /*456c0*/  @!P0 LDC.64 R8, c[0x0][0x5c0] ;  /* 0x00017000ff088b82 */ /* 0x001e220000000a00 */
[----:B---3--:R-:W-:-:S05]  /*456d0*/  FMUL R3, R56, UR4 ;  /* 0x0000000438037c20 */ /* 0x008fca0008400000 */
[----:B------:R-:W-:Y:S02]  /*456e0*/  F2FP.SATFINITE.E4M3.F32.PACK_AB_MERGE_C R3, RZ, R3, RZ ;  /* 0x00000003ff03723e */ /* 0x000fe400048070ff */
[----:B0-----:R-:W-:-:S05]  /*456f0*/  @!P0 IADD3 R8, P3, R6, R8, RZ ;  /* 0x0000000806088210 */ /* 0x001fca0007f7e0ff */
[----:B------:R-:W-:-:S05]  /*45700*/  @!P0 IMAD.X R9, R25, 0x1, R9, P3 ;  /* 0x0000000119098824 */ /* 0x000fca00018e0609 */
[----:B------:R4:W-:Y:S02]  /*45710*/  @!P0 STG.E.U8 desc[UR8][R8.64+0x21], R3 ;  /* 0x0000210308008986 */ /* 0x0009e4000c101108 */
[----:B----4-:R-:W-:Y:S02]  /*45720*/  FMUL R3, R55, UR4 ;  /* 0x0000000437037c20 */ /* 0x010fe40008400000 */
[----:B------:R-:W2:Y:S03]  /*45730*/  LDL.LU R55, [R1+0x508] ;  /* 0x0005080001377983 */ /* 0x000ea60000300800 */
[----:B------:R-:W-:-:S05]  /*45740*/  F2FP.SATFINITE.E4M3.F32.PACK_AB_MERGE_C R3, RZ, R3, RZ ;  /* 0x00000003ff03723e */ /* 0x000fca00048070ff */
[----:B------:R5:W-:Y:S02]  /*45750*/  @!P2 STG.E.U8 desc[UR8][R16.64+0x20], R3 ;  /* 0x000020031000a986 */ /* 0x000be4000c101108 */
[----:B-----5:R-:W-:Y:S02]  /*45760*/  FMUL R3, R54, UR4 ;  /* 0x0000000436037c20 */ /* 0x020fe40008400000 */
[----:B------:R-:W3:Y:S04]  /*45770*/  LDL.LU R54, [R1+0x50c] ;  /* 0x00050c0001367983 */ /* 0x000ee80000300800 */
[----:B------:R-:W4:Y:S01]  /*45780*/  LDL.LU R57, [R1+0x510] ;  /* 0x0005100001397983 */ /* 0x000f220000300800 */
[----:B------:R-:W-:Y:S02]  /*45790*/  F2FP.SATFINITE.E4M3.F32.PACK_AB_MERGE_C R3, RZ, R3, RZ ;  /* 0x00000003ff03723e */ /* 0x000fe400048070ff */
[----:B------:R-:W-:-:S03]  /*457a0*/  ISETP.LT.OR P0, PT, R24, 0x29, !P6 ;  /* 0x000000291800780c */ /* 0x000fc60007701670 */
[----:B------:R0:W-:Y:S10]  /*457b0*/  @!P1 STG.E.U8 desc[UR8][R12.64+0x21], R3 ;  /* 0x000021030c009986 */ /* 0x0001f4000c101108 */
[----:B------:R-:W1:Y:S01]  /*457c0*/  @!P0 LDC.64 R8, c[0x0][0x5c0] ;  /* 0x00017000ff088b82 */ /* 0x000e620000000a00 */
[----:B0-----:R-:W-:-:S02]  /*457d0*/  FMUL R3, R53, UR4 ;  /* 0x0000000435037c20 */ /* 0x001fc40008400000 */
[----:B------:R-:W5:Y:S03]  /*457e0*/  LDL.LU R53, [R1+0x514] ;  /* 0x0005140001357983 */ /* 0x000f660000300800 */
[----:B------:R-:W-:Y:S02]  /*457f0*/  F2FP.SATFINITE.E4M3.F32.PACK_AB_MERGE_C R3, RZ, R3, RZ ;  /* 0x00000003ff03723e */ /* 0x000fe400048070ff */
[----:B-1----:R-:W-:-:S05]  /*45800*/  @!P0 IADD3 R8, P3, R6, R8, RZ ;  /* 0x0000000806088210 */ /* 0x002fca0007f7e0ff */
[----:B------:R-:W-:-:S05]  /*45810*/  @!P0 IMAD.X R9, R25, 0x1, R9, P3 ;  /* 0x0000000119098824 */ /* 0x000fca00018e0609 */
[----:B------:R0:W-:Y:S02]  /*45820*/  @!P0 STG.E.U8 desc[UR8][R8.64+0x28], R3 ;  /* 0x0000280308008986 */ /* 0x0001e4000c101108 */
[----:B0-----:R-:W-:Y:S02]  /*45830*/  FMUL R3, R52, UR4 ;  /* 0x0000000434037c20 */ /* 0x001fe40008400000 */
[----:B------:R-:W5:Y:S01]  /*45840*/  LDL.LU R52, [R1+0x518] ;  /* 0x0005180001347983 */ /* 0x000f620000300800 */
[----:B------:R-:W-:Y:S02]  /*45850*/  ISETP.LT.OR P3, PT, R24, 0x2a, !P6 ;  /* 0x0000002a1800780c */ /* 0x000fe40007761670 */
[----:B------:R-:W-:Y:S01]  /*45860*/  F2FP.SATFINITE.E4M3.F32.PACK_AB_MERGE_C R3, RZ, R3, RZ ;  /* 0x00000003ff03723e */ /* 0x000fe200048070ff */
[----:B------:R-:W5:Y:S10]  /*45870*/  LDL.LU R56, [R1+0x51c] ;  /* 0x00051c0001387983 */ /* 0x000f740000300800 */
[----:B------:R-:W0:Y:S01]  /*45880*/  @!P3 LDC.64 R8, c[0x0][0x5c0] ;  /* 0x00017000ff08bb82 */ /* 0x000e220000000a00 */
[----:B------:R-:W-:-:S02]  /*45890*/  LOP3.LUT P5, RZ, R0, 0x100000, RZ, 0xc0, !PT ;  /* 0x0010000000ff7812 */ /* 0x000fc400078ac0ff */
[----:B------:R-:W-:Y:S02]  /*458a0*/  LOP3.LUT P4, RZ, R0, 0x40000, RZ, 0xc0, !PT ;  /* 0x0004000000ff7812 */ /* 0x000fe4000788c0ff */
[----:B0-----:R-:W-:-:S05]  /*458b0*/  @!P3 IADD3 R8, P6, R6, R8, RZ ;  /* 0x000000080608b210 */ /* 0x001fca0007fde0ff */
[----:B------:R-:W-:-:S05]  /*458c0*/  @!P3 IMAD.X R9, R25, 0x1, R9, P6 ;  /* 0x000000011909b824 */ /* 0x000fca00030e0609 */
[----:B------:R2:W-:Y:S01]  /*458d0*/  @!P3 STG.E.U8 desc[UR8][R8.64+0x29], R3 ;  /* 0x000029030800b986 */ /* 0x0005e2000c101108 */
[C---:B------:R-:W-:Y:S02]  /*458e0*/  LOP3.LUT P2, RZ, R0.reuse, 0x10000, RZ, 0xc0, !PT ;  /* 0x0001000000ff7812 */ /* 0x040fe4000784c0ff */
[----:B------:R-:W-:Y:S01]  /*458f0*/  LOP3.LUT P1, RZ, R0, 0x8000, RZ, 0xc0, !PT ;  /* 0x0000800000ff7812 */ /* 0x000fe2000782c0ff */
[----:B--2---:R-:W-:Y:S02]  /*45900*/  FMUL R3, R55, UR4 ;  /* 0x0000000437037c20 */ /* 0x004fe40008400000 */
[----:B------:R-:W2:Y:S03]  /*45910*/  LDL.LU R55, [R1+0x520] ;  /* 0x0005200001377983 */ /* 0x000ea60000300800 */
[----:B------:R-:W-:-:S05]  /*45920*/  F2FP.SATFINITE.E4M3.F32.PACK_AB_MERGE_C R3, RZ, R3, RZ ;  /* 0x00000003ff03723e */ /* 0x000fca00048070ff */
[----:B------:R3:W-:Y:S02]  /*45930*/  @!P5 STG.E.U8 desc[UR8][R26.64+0x28], R3 ;  /* 0x000028031a00d986 */ /* 0x0007e4000c101108 */
[----:B---3--:R-:W-:Y:S02]  /*45940*/  FMUL R3, R54, UR4 ;  /* 0x0000000436037c20 */ /* 0x008fe40008400000 */
[----:B------:R-:W3:Y:S03]  /*45950*/  LDL.LU R54, [R1+0x524] ;  /* 0x0005240001367983 */ /* 0x000ee60000300800 */
[----:B------:R-:W-:-:S05]  /*45960*/  F2FP.SATFINITE.E4M3.F32.PACK_AB_MERGE_C R3, RZ, R3, RZ ;  /* 0x00000003ff03723e */ /* 0x000fca00048070ff */
[----:B------:R4:W-:Y:S02]  /*45970*/  @!P4 STG.E.U8 desc[UR8][R20.64+0x29], R3 ;  /* 0x000029031400c986 */ /* 0x0009e4000c101108 */
[----:B----4-:R-:W-:-:S05]  /*45980*/  FMUL R3, R57, UR4 ;  /* 0x0000000439037c20 */ /* 0x010fca0008400000 */
[----:B------:R-:W-:-:S05]  /*45990*/  F2FP.SATFINITE.E4M3.F32.PACK_AB_MERGE_C R3, RZ, R3, RZ ;  /* 0x00000003ff03723e */ /* 0x000fca00048070ff */
[----:B------:R5:W-:Y:S02]  /*459a0*/  @!P2 STG.E.U8 desc[UR8][R14.64+0x20], R3 ;  /* 0x000020030e00a986 */ /* 0x000be4000c101108 */
[----:B-----5:R-:W-:Y:S02]  /*459b0*/  FMUL R3, R53, UR4 ;  /* 0x0000000435037c20 */ /* 0x020fe40008400000 */
[----:B------:R-:W4:Y:S04]  /*459c0*/  LDL.LU R53, [R1+0x528] ;  /* 0x0005280001357983 */ /* 0x000f280000300800 */
[----:B------:R-:W5:Y:S01]  /*459d0*/  LDL.LU R57, [R1+0x52c] ;  /* 0x00052c0001397983 */ /* 0x000f620000300800 */
[----:B------:R-:W-:-:S05]  /*459e0*/  F2FP.SATFINITE.E4M3.F32.PACK_AB_MERGE_C R3, RZ, R3, RZ ;  /* 0x00000003ff03723e */ /* 0x000fca00048070ff */
[----:B------:R0:W-:Y:S02]  /*459f0*/  @!P1 STG.E.U8 desc[UR8][R10.64+0x21], R3 ;  /* 0x000021030a009986 */ /* 0x0001e4000c101108 */
[----:B0-----:R-:W-:Y:S02]  /*45a00*/  FMUL R3, R52, UR4 ;  /* 0x0000000434037c20 */ /* 0x001fe40008400000 */
[----:B------:R-:W5:Y:S01]  /*45a10*/  LDL.LU R52, [R1+0x530] ;  /* 0x0005300001347983 */ /* 0x000f620000300800 */
[----:B------:R-:W-:Y:S02]  /*45a20*/  LOP3.LUT P3, RZ, R0, 0x4000, RZ, 0xc0, !PT ;  /* 0x0000400000ff7812 */ /* 0x000fe4000786c0ff */
[----:B------:R-:W-:-:S11]  /*45a30*/  LOP3.LUT R2, R2, 0xfffff7ff, RZ, 0xc0, !PT ;  /* 0xfffff7ff02027812 */ /* 0x000fd600078ec0ff */
[----:B------:R-:W-:Y:S02]  /*45a40*/  @P3 LOP3.LUT R2, R2, 0x800, RZ, 0xfc, !PT ;  /* 0x0000080002023812 */ /* 0x000fe400078efcff */
[----:B------:R-:W-:-:S13]  /*45a50*/  LOP3.LUT P3, RZ, R0, 0x10, RZ, 0xc0, !PT ;  /* 0x0000001000ff7812 */ /* 0x000fda000786c0ff */
[----:B------:R-:W0:Y:S01]  /*45a60*/  @!P3 LDC.64 R8, c[0x0][0x5c0] ;  /* 0x00017000ff08bb82 */ /* 0x000e220000000a00 */
[----:B------:R-:W-:Y:S02]  /*45a70*/  LOP3.LUT P0, RZ, R0, 0x8, RZ, 0xc0, !PT ;  /* 0x0000000800ff7812 */ /* 0x000fe4000780c0ff */
[----:B------:R-:W-:Y:S02]  /*45a80*/  F2FP.SATFINITE.E4M3.F32.PACK_AB_MERGE_C R3, RZ, R3, RZ ;  /* 0x00000003ff03723e */ /* 0x000fe400048070ff */
[----:B0-----:R-:W-:-:S05]  /*45a90*/  @!P3 IADD3 R8, P1, R36, R8, RZ ;  /* 0x000000082408b210 */ /* 0x001fca0007f3e0ff */
[----:B------:R-:W-:-:S05]  /*45aa0*/  @!P3 IMAD.X R9, R37, 0x1, R9, P1 ;  /* 0x000000012509b824 */ /* 0x000fca00008e0609 */
[----:B------:R0:W-:Y:S02]  /*45ab0*/  @!P3 STG.E.U8 desc[UR8][R8.64+0x20], R3 ;  /* 0x000020030800b986 */ /* 0x0001e4000c101108 */
[----:B0-----:R-:W0:Y:S01]  /*45ac0*/  @!P0 LDC.64 R8, c[0x0][0x5c0] ;  /* 0x00017000ff088b82 */ /* 0x001e220000000a00 */
[----:B------:R-:W-:Y:S01]  /*45ad0*/  LOP3.LUT P5, RZ, R0, 0x4, RZ, 0xc0, !PT ;  /* 0x0000000400ff7812 */ /* 0x000fe200078ac0ff */
[----:B------:R-:W-:Y:S02]  /*45ae0*/  FMUL R3, R56, UR4 ;  /* 0x0000000438037c20 */ /* 0x000fe40008400000 */
[----:B------:R-:W5:Y:S03]  /*45af0*/  LDL.LU R56, [R1+0x534] ;  /* 0x0005340001387983 */ /* 0x000f660000300800 */
[----:B------:R-:W-:Y:S02]  /*45b00*/  F2FP.SATFINITE.E4M3.F32.PACK_AB_MERGE_C R3, RZ, R3, RZ ;  /* 0x00000003ff03723e */ /* 0x000fe400048070ff */
[----:B0-----:R-:W-:-:S05]  /*45b10*/  @!P0 IADD3 R8, P3, R38, R8, RZ ;  /* 0x0000000826088210 */ /* 0x001fca0007f7e0ff */
[----:B------:R-:W-:Y:S01]  /*45b20*/  @!P0 IMAD.X R9, R39, 0x1, R9, P3 ;  /* 0x0000000127098824 */ /* 0x000fe200018e0609 */
[----:B------:R-:W-:-:S04]  /*45b30*/  LOP3.LUT P3, RZ, R2, 0x800, RZ, 0xc0, !PT ;  /* 0x0000080002ff7812 */ /* 0x000fc8000786c0ff */
[----:B------:R0:W-:Y:S01]  /*45b40*/  @!P0 STG.E.U8 desc[UR8][R8.64+0x21], R3 ;  /* 0x0000210308008986 */ /* 0x0001e2000c101108 */
[C---:B------:R-:W-:Y:S01]  /*45b50*/  LOP3.LUT P6, RZ, R0.reuse, 0x1000, RZ, 0xc0, !PT ;  /* 0x0000100000ff7812 */ /* 0x040fe200078cc0ff */
[----:B0-----:R-:W0:Y:S01]  /*45b60*/  @!P5 LDC.64 R8, c[0x0][0x5c0] ;  /* 0x00017000ff08db82 */ /* 0x001e220000000a00 */
        /* <DEDUP_REMOVED lines=8> */
[----:B------:R4:W-:Y:S01]  /*45bf0*/  @!P6 STG.E.U8 desc[UR8][R18.64+0x29], R3 ;  /* 0x000029031200e986 */ /* 0x0009e2000c101108 */
[----:B0-----:R-:W-:-:S05]  /*45c00*/  @!P5 IADD3 R8, P6, R40, R8, RZ ;  /* 0x000000082808d210 */ /* 0x001fca0007fde0ff */
[----:B------:R-:W-:Y:S02]  /*45c10*/  @!P5 IMAD.X R9, R41, 0x1, R9, P6 ;  /* 0x000000012909d824 */ /* 0x000fe400030e0609 */
[----:B----4-:R-:W-:Y:S02]  /*45c20*/  FMUL R3, R53, UR4 ;  /* 0x0000000435037c20 */ /* 0x010fe40008400000 */
[----:B------:R-:W4:Y:S03]  /*45c30*/  LDL.LU R53, [R1+0x540] ;  /* 0x0005400001357983 */ /* 0x000f260000300800 */
[----:B------:R-:W-:-:S05]  /*45c40*/  F2FP.SATFINITE.E4M3.F32.PACK_AB_MERGE_C R3, RZ, R3, RZ ;  /* 0x00000003ff03723e */ /* 0x000fca00048070ff */
[----:B------:R0:W-:Y:S02]  /*45c50*/  @!P5 STG.E.U8 desc[UR8][R8.64+0x28], R3 ;  /* 0x000028030800d986 */ /* 0x0001e4000c101108 */
[----:B0-----:R-:W0:Y:S01]  /*45c60*/  @!P4 LDC.64 R8, c[0x0][0x5c0] ;  /* 0x00017000ff08cb82 */ /* 0x001e220000000a00 */
[----:B-----5:R-:W-:-:S05]  /*45c70*/  FMUL R3, R57, UR4 ;  /* 0x0000000439037c20 */ /* 0x020fca0008400000 */
[----:B------:R-:W-:Y:S02]  /*45c80*/  F2FP.SATFINITE.E4M3.F32.PACK_AB_MERGE_C R3, RZ, R3, RZ ;  /* 0x00000003ff03723e */ /* 0x000fe400048070ff */
[----:B0-----:R-:W-:-:S05]  /*45c90*/  @!P4 IADD3 R8, P5, R42, R8, RZ ;  /* 0x000000082a08c210 */ /* 0x001fca0007fbe0ff */
[----:B------:R-:W-:-:S05]  /*45ca0*/  @!P4 IMAD.X R9, R43, 0x1, R9, P5 ;  /* 0x000000012b09c824 */ /* 0x000fca00028e0609 */
[----:B------:R0:W-:Y:S02]  /*45cb0*/  @!P4 STG.E.U8 desc[UR8][R8.64+0x29], R3 ;  /* 0x000029030800c986 */ /* 0x0001e4000c101108 */
[----:B0-----:R-:W-:Y:S02]  /*45cc0*/  FMUL R3, R52, UR4 ;  /* 0x0000000434037c20 */ /* 0x001fe40008400000 */
[----:B------:R-:W5:Y:S01]  /*45cd0*/  LDL.LU R52, [R1+0x544] ;  /* 0x0005440001347983 */ /* 0x000f620000300800 */
[----:B------:R-:W-:-:S03]  /*45ce0*/  LOP3.LUT P4, RZ, R2, 0x40, RZ, 0xc0, !PT ;  /* 0x0000004002ff7812 */ /* 0x000fc6000788c0ff */
[----:B------:R-:W5:Y:S01]  /*45cf0*/  LDL.LU R57, [R1+0x548] ;  /* 0x0005480001397983 */ /* 0x000f620000300800 */
[----:B------:R-:W-:Y:S02]  /*45d00*/  LOP3.LUT P2, RZ, R0, 0x800, RZ, 0xc0, !PT ;  /* 0x0000080000ff7812 */ /* 0x000fe4000784c0ff */
[----:B------:R-:W-:-:S07]  /*45d10*/  F2FP.SATFINITE.E4M3.F32.PACK_AB_MERGE_C R3, RZ, R3, RZ ;  /* 0x00000003ff03723e */ /* 0x000fce00048070ff */
[----:B------:R-:W0:Y:S01]  /*45d20*/  @!P4 LDC.64 R8, c[0x0][0x5c0] ;  /* 0x00017000ff08cb82 */ /* 0x000e220000000a00 */
[----:B------:R-:W-:-:S03]  /*45d30*/  LOP3.LUT P1, RZ, R0, 0x400, RZ, 0xc0, !PT ;  /* 0x0000040000ff7812 */ /* 0x000fc6000782c0ff */
[----:B------:R1:W-:Y:S01]  /*45d40*/  @!P2 STG.E.U8 desc[UR8][R30.64+0x20], R3 ;  /* 0x000020031e00a986 */ /* 0x0003e2000c101108 */
[----:B------:R-:W-:Y:S01]  /*45d50*/  LOP3.LUT P5, RZ, R2, 0x80, RZ, 0xc0, !PT ;  /* 0x0000008002ff7812 */ /* 0x000fe200078ac0ff */
[----:B-1----:R-:W-:Y:S02]  /*45d60*/  FMUL R3, R56, UR4 ;  /* 0x0000000438037c20 */ /* 0x002fe40008400000 */
[----:B------:R-:W5:Y:S03]  /*45d70*/  LDL.LU R56, [R1+0x54c] ;  /* 0x00054c0001387983 */ /* 0x000f660000300800 */
[----:B------:R-:W-:-:S05]  /*45d80*/  F2FP.SATFINITE.E4M3.F32.PACK_AB_MERGE_C R3, RZ, R3, RZ ;  /* 0x00000003ff03723e */ /* 0x000fca00048070ff */
[----:B------:R2:W-:Y:S01]  /*45d90*/  @!P1 STG.E.U8 desc[UR8][R28.64+0x21], R3 ;  /* 0x000021031c009986 */ /* 0x0005e2000c101108 */
[----:B0-----:R-:W-:-:S05]  /*45da0*/  @!P4 IADD3 R8, P1, R44, R8, RZ ;  /* 0x000000082c08c210 */ /* 0x001fca0007f3e0ff */
[----:B------:R-:W-:Y:S02]  /*45db0*/  @!P4 IMAD.X R9, R45, 0x1, R9, P1 ;  /* 0x000000012d09c824 */ /* 0x000fe400008e0609 */
[----:B--2---:R-:W-:Y:S02]  /*45dc0*/  FMUL R3, R55, UR4 ;  /* 0x0000000437037c20 */ /* 0x004fe40008400000 */
[----:B------:R-:W2:Y:S03]  /*45dd0*/  LDL.LU R55, [R1+0x550] ;  /* 0x0005500001377983 */ /* 0x000ea60000300800 */
[----:B------:R-:W-:-:S05]  /*45de0*/  F2FP.SATFINITE.E4M3.F32.PACK_AB_MERGE_C R3, RZ, R3, RZ ;  /* 0x00000003ff03723e */ /* 0x000fca00048070ff */
[----:B------:R0:W-:Y:S02]  /*45df0*/  @!P4 STG.E.U8 desc[UR8][R8.64+0x20], R3 ;  /* 0x000020030800c986 */ /* 0x0001e4000c101108 */
[----:B0-----:R-:W0:Y:S01]  /*45e00*/  @!P5 LDC.64 R8, c[0x0][0x5c0] ;  /* 0x00017000ff08db82 */ /* 0x001e220000000a00 */
[----:B---3--:R-:W-:Y:S02]  /*45e10*/  FMUL R3, R54, UR4 ;  /* 0x0000000436037c20 */ /* 0x008fe40008400000 */
[----:B------:R-:W3:Y:S03]  /*45e20*/  LDL.LU R54, [R1+0x554] ;  /* 0x0005540001367983 */ /* 0x000ee60000300800 */
[----:B------:R-:W-:Y:S02]  /*45e30*/  F2FP.SATFINITE.E4M3.F32.PACK_AB_MERGE_C R3, RZ, R3, RZ ;  /* 0x00000003ff03723e */ /* 0x000fe400048070ff */
[----:B0-----:R-:W-:-:S05]  /*45e40*/  @!P5 IADD3 R8, P4, R46, R8, RZ ;  /* 0x000000082e08d210 */ /* 0x001fca0007f9e0ff */
[----:B------:R-:W-:-:S05]  /*45e50*/  @!P5 IMAD.X R9, R47, 0x1, R9, P4 ;  /* 0x000000012f09d824 */ /* 0x000fca00020e0609 */
[----:B------:R4:W-:Y:S01]  /*45e60*/  @!P5 STG.E.U8 desc[UR8][R8.64+0x21], R3 ;  /* 0x000021030800d986 */ /* 0x0009e2000c101108 */
[----:B------:R-:W-:Y:S01]  /*45e70*/  LOP3.LUT P5, RZ, R0, 0x200, RZ, 0xc0, !PT ;  /* 0x0000020000ff7812 */ /* 0x000fe200078ac0ff */
[----:B----4-:R-:W-:Y:S02]  /*45e80*/  FMUL R3, R53, UR4 ;  /* 0x0000000435037c20 */ /* 0x010fe40008400000 */
[----:B------:R-:W4:Y:S03]  /*45e90*/  LDL.LU R53, [R1+0x558] ;  /* 0x0005580001357983 */ /* 0x000f260000300800 */
[----:B------:R-:W-:-:S07]  /*45ea0*/  F2FP.SATFINITE.E4M3.F32.PACK_AB_MERGE_C R3, RZ, R3, RZ ;  /* 0x00000003ff03723e */ /* 0x000fce00048070ff */
[----:B------:R5:W-:Y:S02]  /*45eb0*/  @!P5 STG.E.U8 desc[UR8][R32.64+0x28], R3 ;  /* 0x000028032000d986 */ /* 0x000be4000c101108 */
[----:B-----5:R-:W-:Y:S02]  /*45ec0*/  FMUL R3, R52, UR4 ;  /* 0x0000000434037c20 */ /* 0x020fe40008400000 */
[----:B------:R-:W5:Y:S01]  /*45ed0*/  LDL.LU R52, [R1+0x55c] ;  /* 0x00055c0001347983 */ /* 0x000f620000300800 */
[----:B------:R-:W-:-:S13]  /*45ee0*/  LOP3.LUT P6, RZ, R2, 0x100, RZ, 0xc0, !PT ;  /* 0x0000010002ff7812 */ /* 0x000fda00078cc0ff */
[----:B------:R-:W0:Y:S01]  /*45ef0*/  @!P6 LDC.64 R8, c[0x0][0x5c0] ;  /* 0x00017000ff08eb82 */ /* 0x000e220000000a00 */
[----:B------:R-:W-:Y:S02]  /*45f00*/  LOP3.LUT P0, RZ, R2, 0x400, RZ, 0xc0, !PT ;  /* 0x0000040002ff7812 */ /* 0x000fe4000780c0ff */
[----:B0-----:R-:W-:-:S05]  /*45f10*/  @!P6 IADD3 R14, P5, R48, R8, RZ ;  /* 0x00000008300ee210 */ /* 0x001fca0007fbe0ff */
[----:B------:R-:W-:-:S06]  /*45f20*/  @!P6 IMAD.X R15, R49, 0x1, R9, P5 ;  /* 0x00000001310fe824 */ /* 0x000fcc00028e0609 */
        /* <DEDUP_REMOVED lines=29> */
[----:B--2---:R-:W-:-:S05]  /*46100*/  FMUL R3, R55, UR4 ;  /* 0x0000000437037c20 */ /* 0x004fca0008400000 */
[----:B------:R-:W-:-:S05]  /*46110*/  F2FP.SATFINITE.E4M3.F32.PACK_AB_MERGE_C R3, RZ, R3, RZ ;  /* 0x00000003ff03723e */ /* 0x000fca00048070ff */
[----:B------:R3:W-:Y:S01]  /*46120*/  @!P5 STG.E.U8 desc[UR8][R12.64+0x20], R3 ;  /* 0x000020030c00d986 */ /* 0x0007e2000c101108 */
[----:B------:R-:W-:-:S04]  /*46130*/  LOP3.LUT P5, RZ, R0, 0x400000, RZ, 0xc0, !PT ;  /* 0x0040000000ff7812 */ /* 0x000fc800078ac0ff */
[----:B------:R-:W-:Y:S01]  /*46140*/  ISETP.LT.OR P5, PT, R24, 0x21, !P5 ;  /* 0x000000211800780c */ /* 0x000fe20006fa1670 */
[----:B---3--:R-:W-:-:S05]  /*46150*/  FMUL R3, R54, UR4 ;  /* 0x0000000436037c20 */ /* 0x008fca0008400000 */
[----:B------:R-:W-:Y:S01]  /*46160*/  F2FP.SATFINITE.E4M3.F32.PACK_AB_MERGE_C R3, RZ, R3, RZ ;  /* 0x00000003ff03723e */ /* 0x000fe200048070ff */
[----:B------:R-:W-:Y:S04]  /*46170*/  BSSY B1, `(.L_x_53) ;  /* 0x0000016000017945 */ /* 0x000fe80003800000 */
[----:B------:R4:W-:Y:S01]  /*46180*/  @!P6 STG.E.U8 desc[UR8][R8.64+0x21], R3 ;  /* 0x000021030800e986 */ /* 0x0009e2000c101108 */
[C---:B------:R-:W-:Y:S02]  /*46190*/  LOP3.LUT P3, RZ, R2.reuse, 0x200, RZ, 0xc0, !PT ;  /* 0x0000020002ff7812 */ /* 0x040fe4000786c0ff */
[C---:B------:R-:W-:Y:S02]  /*461a0*/  LOP3.LUT P2, RZ, R2.reuse, 0x20, RZ, 0xc0, !PT ;  /* 0x0000002002ff7812 */ /* 0x040fe4000784c0ff */
[----:B------:R-:W-:-:S02]  /*461b0*/  LOP3.LUT P1, RZ, R2, 0x4, RZ, 0xc0, !PT ;  /* 0x0000000402ff7812 */ /* 0x000fc4000782c0ff */
[----:B------:R-:W-:Y:S01]  /*461c0*/  LOP3.LUT P0, RZ, R2, 0x2, RZ, 0xc0, !PT ;  /* 0x0000000202ff7812 */ /* 0x000fe2000780c0ff */
[----:B----4-:R-:W-:-:S05]  /*461d0*/  FMUL R8, R53, UR4 ;  /* 0x0000000435087c20 */ /* 0x010fca0008400000 */
[----:B------:R-:W-:Y:S01]  /*461e0*/  F2FP.SATFINITE.E4M3.F32.PACK_AB_MERGE_C R11, RZ, R8, RZ ;  /* 0x00000008ff0b723e */ /* 0x000fe200048070ff */
[----:B-----5:R-:W-:-:S05]  /*461f0*/  FMUL R3, R52, UR4 ;  /* 0x0000000434037c20 */ /* 0x020fca0008400000 */
        /* <DEDUP_REMOVED lines=13> */
.L_x_54:
[----:B------:R-:W-:Y:S05]  /*462d0*/  BSYNC B1 ;  /* 0x0000000000017941 */ /* 0x000fea0003800000 */
.L_x_53:
        /* <DEDUP_REMOVED lines=15> */
.L_x_56:
[----:B------:R-:W-:Y:S05]  /*463d0*/  BSYNC B1 ;  /* 0x0000000000017941 */ /* 0x000fea0003800000 */
.L_x_55:
        /* <DEDUP_REMOVED lines=48> */
.L_x_58:
[----:B------:R-:W-:Y:S05]  /*466e0*/  BSYNC B1 ;  /* 0x0000000000017941 */ /* 0x000fea0003800000 */
.L_x_57:
        /* <DEDUP_REMOVED lines=15> */
.L_x_60:
[----:B------:R-:W-:Y:S05]  /*467e0*/  BSYNC B1 ;  /* 0x0000000000017941 */ /* 0x000fea0003800000 */
.L_x_59:
        /* <DEDUP_REMOVED lines=353> */
.L_x_62:
[----:B------:R-:W-:Y:S05]  /*47e00*/  BSYNC B1 ;  /* 0x0000000000017941 */ /* 0x000fea0003800000 */
.L_x_61:
        /* <DEDUP_REMOVED lines=15> */
.L_x_64:
[----:B------:R-:W-:Y:S05]  /*47f00*/  BSYNC B1 ;  /* 0x0000000000017941 */ /* 0x000fea0003800000 */
.L_x_63:
        /* <DEDUP_REMOVED lines=48> */
.L_x_66:
[----:B------:R-:W-:Y:S05]  /*48210*/  BSYNC B1 ;  /* 0x0000000000017941 */ /* 0x000fea0003800000 */
.L_x_65:
        /* <DEDUP_REMOVED lines=15> */
.L_x_68:
[----:B------:R-:W-:Y:S05]  /*48310*/  BSYNC B1 ;  /* 0x0000000000017941 */ /* 0x000fea0003800000 */
.L_x_67:
        /* <DEDUP_REMOVED lines=353> */
.L_x_70:
[----:B------:R-:W-:Y:S05]  /*49930*/  BSYNC B1 ;  /* 0x0000000000017941 */ /* 0x000fea0003800000 */
.L_x_69:
        /* <DEDUP_REMOVED lines=15> */
.L_x_72:
[----:B------:R-:W-:Y:S05]  /*49a30*/  BSYNC B1 ;  /* 0x0000000000017941 */ /* 0x000fea0003800000 */
.L_x_71:
        /* <DEDUP_REMOVED lines=48> */
.L_x_74:
[----:B------:R-:W-:Y:S05]  /*49d40*/  BSYNC B1 ;  /* 0x0000000000017941 */ /* 0x000fea0003800000 */
.L_x_73:
        /* <DEDUP_REMOVED lines=15> */
.L_x_76:
[----:B------:R-:W-:Y:S05]  /*49e40*/  BSYNC B1 ;  /* 0x0000000000017941 */ /* 0x000fea0003800000 */
.L_x_75:
        /* <DEDUP_REMOVED lines=353> */
.L_x_78:
[----:B------:R-:W-:Y:S05]  /*4b460*/  BSYNC B1 ;  /* 0x0000000000017941 */ /* 0x000fea0003800000 */
.L_x_77:
        /* <DEDUP_REMOVED lines=15> */
.L_x_80:
[----:B------:R-:W-:Y:S05]  /*4b560*/  BSYNC B1 ;  /* 0x0000000000017941 */ /* 0x000fea0003800000 */
.L_x_79:
        /* <DEDUP_REMOVED lines=48> */
.L_x_82:
[----:B------:R-:W-:Y:S05]  /*4b870*/  BSYNC B1 ;  /* 0x0000000000017941 */ /* 0x000fea0003800000 */
.L_x_81:
        /* <DEDUP_REMOVED lines=15> */
.L_x_84:
[----:B------:R-:W-:Y:S05]  /*4b970*/  BSYNC B1 ;  /* 0x0000000000017941 */ /* 0x000fea0003800000 */
.L_x_83:
        /* <DEDUP_REMOVED lines=353> */
.L_x_86:
[----:B------:R-:W-:Y:S05]  /*4cf90*/  BSYNC B1 ;  /* 0x0000000000017941 */ /* 0x000fea0003800000 */
.L_x_85:
        /* <DEDUP_REMOVED lines=15> */
.L_x_88:
[----:B------:R-:W-:Y:S05]  /*4d090*/  BSYNC B1 ;  /* 0x0000000000017941 */ /* 0x000fea0003800000 */
.L_x_87:
        /* <DEDUP_REMOVED lines=48> */
.L_x_90:
[----:B------:R-:W-:Y:S05]  /*4d3a0*/  BSYNC B1 ;  /* 0x0000000000017941 */ /* 0x000fea0003800000 */
.L_x_89:
        /* <DEDUP_REMOVED lines=15> */
.L_x_92:
[----:B------:R-:W-:Y:S05]  /*4d4a0*/  BSYNC B1 ;  /* 0x0000000000017941 */ /* 0x000fea0003800000 */
.L_x_91:
        /* <DEDUP_REMOVED lines=353> */
.L_x_94:
[----:B------:R-:W-:Y:S05]  /*4eac0*/  BSYNC B1 ;  /* 0x0000000000017941 */ /* 0x000fea0003800000 */
.L_x_93:
        /* <DEDUP_REMOVED lines=15> */
.L_x_96:
[----:B------:R-:W-:Y:S05]  /*4ebc0*/  BSYNC B1 ;  /* 0x0000000000017941 */ /* 0x000fea0003800000 */
.L_x_95:
        /* <DEDUP_REMOVED lines=28> */
[----:B-----5:R-:W-:-:S05]  /*4ed90*/  FMUL R10, R14, UR4 ;  /* 0x000000040e0a7c20 */ /* 0x020fca0008400000 */
[----:B------:R-:W-:Y:S01]  /*4eda0*/  F2FP.SATFINITE.E4M3.F32.PACK_AB_MERGE_C R10, RZ, R10, RZ ;  /* 0x0000000aff0a723e */ /* 0x000fe200048070ff */
[----:B---3--:R-:W-:Y:S01]  /*4edb0*/  FMUL R3, R16, UR4 ;  /* 0x0000000410037c20 */ /* 0x008fe20008400000 */
[----:B----4-:R-:W-:-:S04]  /*4edc0*/  FMUL R12, R15, UR4 ;  /* 0x000000040f0c7c20 */ /* 0x010fc80008400000 */
[----:B------:R-:W-:Y:S02]  /*4edd0*/  F2FP.SATFINITE.E4M3.F32.PACK_AB_MERGE_C R3, RZ, R3, RZ ;  /* 0x00000003ff03723e */ /* 0x000fe400048070ff */
[----:B------:R-:W-:-:S03]  /*4ede0*/  F2FP.SATFINITE.E4M3.F32.PACK_AB_MERGE_C R12, RZ, R12, RZ ;  /* 0x0000000cff0c723e */ /* 0x000fc600048070ff */
[----:B------:R0:W-:Y:S01]  /*4edf0*/  @!P5 STG.E.U8 desc[UR8][R8.64+0x79], R3 ;  /* 0x000079030800d986 */ /* 0x0001e2000c101108 */
[----:B------:R-:W-:-:S13]  /*4ee00*/  ISETP.LT.OR P5, PT, R24, 0x79, !P6 ;  /* 0x000000791800780c */ /* 0x000fda00077a1670 */
[----:B0-----:R-:W-:Y:S05]  /*4ee10*/  @P5 BRA `(.L_x_98) ;  /* 0x00000000002c5947 */ /* 0x001fea0003800000 */
[----:B------:R-:W-:Y:S01]  /*4ee20*/  IMAD.MOV.U32 R8, RZ, RZ, R6 ;  /* 0x000000ffff087224 */ /* 0x000fe200078e0006 */
[----:B------:R-:W-:Y:S01]  /*4ee30*/  ULDC.64 UR12, c[0x0][0x5c0] ;  /* 0x00017000000c7ab9 */ /* 0x000fe20000000a00 */
[----:B------:R-:W-:Y:S02]  /*4ee40*/  IMAD.MOV.U32 R9, RZ, RZ, R25 ;  /* 0x000000ffff097224 */ /* 0x000fe400078e0019 */
[----:B------:R-:W-:Y:S02]  /*4ee50*/  IMAD R3, R5, 0x180, RZ ;  /* 0x0000018005037824 */ /* 0x000fe400078e02ff */
[----:B------:R-:W-:-:S04]  /*4ee60*/  IMAD.WIDE.U32 R8, R4, 0x180, R8 ;  /* 0x0000018004087825 */ /* 0x000fc800078e0008 */
[----:B------:R-:W-:Y:S02]  /*4ee70*/  IMAD.U32 R11, RZ, RZ, UR12 ;  /* 0x0000000cff0b7e24 */ /* 0x000fe4000f8e00ff */
[----:B------:R-:W-:Y:S02]  /*4ee80*/  IMAD.IADD R3, R9, 0x1, R3 ;  /* 0x0000000109037824 */ /* 0x000fe400078e0203 */
[----:B------:R-:W-:Y:S01]  /*4ee90*/  IMAD.U32 R9, RZ, RZ, UR13 ;  /* 0x0000000dff097e24 */ /* 0x000fe2000f8e00ff */
[----:B------:R-:W-:-:S04]  /*4eea0*/  IADD3 R8, P5, P6, R8, UR7, R11 ;  /* 0x0000000708087c10 */ /* 0x000fc8000febe00b */
[----:B------:R-:W-:-:S05]  /*4eeb0*/  IADD3.X R9, R3, UR6, R9, P5, P6 ;  /* 0x0000000603097c10 */ /* 0x000fca000afec409 */
[----:B------:R0:W-:Y:S04]  /*4eec0*/  STG.E.U8 desc[UR8][R8.64+0x78], R12 ;  /* 0x0000780c08007986 */ /* 0x0001e8000c101108 */
.L_x_98:
[----:B------:R-:W-:Y:S05]  /*4eed0*/  BSYNC B1 ;  /* 0x0000000000017941 */ /* 0x000fea0003800000 */
.L_x_97:
[----:B------:R-:W-:Y:S01]  /*4eee0*/  LOP3.LUT P5, RZ, R0, 0x400000, RZ, 0xc0, !PT ;  /* 0x0040000000ff7812 */ /* 0x000fe200078ac0ff */
[----:B------:R-:W-:Y:S03]  /*4eef0*/  BSSY B1, `(.L_x_99) ;  /* 0x000000e000017945 */ /* 0x000fe60003800000 */
[----:B------:R-:W-:-:S13]  /*4ef00*/  ISETP.LT.OR P5, PT, R24, 0x7a, !P5 ;  /* 0x0000007a1800780c */ /* 0x000fda0006fa1670 */
[----:B------:R-:W-:Y:S05]  /*4ef10*/  @P5 BRA `(.L_x_100) ;  /* 0x00000000002c5947 */ /* 0x000fea0003800000 */
[----:B0-----:R-:W-:Y:S01]  /*4ef20*/  IMAD.MOV.U32 R8, RZ, RZ, R6 ;  /* 0x000000ffff087224 */ /* 0x001fe200078e0006 */
        /* <DEDUP_REMOVED lines=10> */
.L_x_100:
[----:B------:R-:W-:Y:S05]  /*4efd0*/  BSYNC B1 ;  /* 0x0000000000017941 */ /* 0x000fea0003800000 */
.L_x_99:
        /* <DEDUP_REMOVED lines=226> */
[----:B------:R-:W-:Y:S01]  /*4fe00*/  FMUL R3, R56, UR4 ;  /* 0x0000000438037c20 */ /* 0x000fe20008400000 */
[----:B------:R-:W-:Y:S01]  /*4fe10*/  LOP3.LUT P6, RZ, R0, 0x1000, RZ, 0xc0, !PT ;  /* 0x0000100000ff7812 */ /* 0x000fe200078cc0ff */
[----:B------:R-:W5:Y:S03]  /*4fe20*/  LDL.LU R56, [R1+0x834] ;  /* 0x0008340001387983 */ /* 0x000f660000300800 */
[----:B------:R-:W-:Y:S02]  /*4fe30*/  F2FP.SATFINITE.E4M3.F32.PACK_AB_MERGE_C R3, RZ, R3, RZ ;  /* 0x00000003ff03723e */ /* 0x000fe400048070ff */
[----:B0-----:R-:W-:-:S05]  /*4fe40*/  @!P0 IADD3 R8, P3, R38, R8, RZ ;  /* 0x0000000826088210 */ /* 0x001fca0007f7e0ff */
[----:B------:R-:W-:Y:S01]  /*4fe50*/  @!P0 IMAD.X R9, R39, 0x1, R9, P3 ;  /* 0x0000000127098824 */ /* 0x000fe200018e0609 */
[----:B------:R-:W-:-:S04]  /*4fe60*/  LOP3.LUT P3, RZ, R2, 0x800, RZ, 0xc0, !PT ;  /* 0x0000080002ff7812 */ /* 0x000fc8000786c0ff */
[----:B------:R0:W-:Y:S02]  /*4fe70*/  @!P0 STG.E.U8 desc[UR8][R8.64+0x81], R3 ;  /* 0x0000810308008986 */ /* 0x0001e4000c101108 */
        /* <DEDUP_REMOVED lines=23> */
[----:B------:R-:W5:Y:S04]  /*4fff0*/  LDL.LU R52, [R1+0x844] ;  /* 0x0008440001347983 */ /* 0x000f680000300800 */
[----:B------:R-:W5:Y:S01]  /*50000*/  LDL.LU R57, [R1+0x848] ;  /* 0x0008480001397983 */ /* 0x000f620000300800 */
[----:B------:R-:W-:Y:S02]  /*50010*/  LOP3.LUT P2, RZ, R0, 0x800, RZ, 0xc0, !PT ;  /* 0x0000080000ff7812 */ /* 0x000fe4000784c0ff */
[----:B------:R-:W-:-:S11]  /*50020*/  F2FP.SATFINITE.E4M3.F32.PACK_AB_MERGE_C R3, RZ, R3, RZ ;  /* 0x00000003ff03723e */ /* 0x000fd600048070ff */
[----:B------:R0:W-:Y:S02]  /*50030*/  @!P2 STG.E.U8 desc[UR8][R30.64+0x80], R3 ;  /* 0x000080031e00a986 */ /* 0x0001e4000c101108 */
[----:B0-----:R-:W-:Y:S02]  /*50040*/  FMUL R3, R56, UR4 ;  /* 0x0000000438037c20 */ /* 0x001fe40008400000 */
[----:B------:R-:W5:Y:S01]  /*50050*/  LDL.LU R56, [R1+0x84c] ;  /* 0x00084c0001387983 */ /* 0x000f620000300800 */
[----:B------:R-:W-:Y:S02]  /*50060*/  LOP3.LUT P1, RZ, R0, 0x400, RZ, 0xc0, !PT ;  /* 0x0000040000ff7812 */ /* 0x000fe4000782c0ff */
[----:B------:R-:W-:-:S11]  /*50070*/  F2FP.SATFINITE.E4M3.F32.PACK_AB_MERGE_C R3, RZ, R3, RZ ;  /* 0x00000003ff03723e */ /* 0x000fd600048070ff */
[----:B------:R4:W-:Y:S01]  /*50080*/  @!P1 STG.E.U8 desc[UR8][R28.64+0x81], R3 ;  /* 0x000081031c009986 */ /* 0x0009e2000c101108 */
[----:B------:R-:W-:-:S13]  /*50090*/  LOP3.LUT P4, RZ, R2, 0x40, RZ, 0xc0, !PT ;  /* 0x0000004002ff7812 */ /* 0x000fda000788c0ff */
[----:B------:R-:W0:Y:S01]  /*500a0*/  @!P4 LDC.64 R8, c[0x0][0x5c0] ;  /* 0x00017000ff08cb82 */ /* 0x000e220000000a00 */
[----:B------:R-:W-:Y:S01]  /*500b0*/  LOP3.LUT P5, RZ, R2, 0x80, RZ, 0xc0, !PT ;  /* 0x0000008002ff7812 */ /* 0x000fe200078ac0ff */
[----:B--2---:R-:W-:Y:S02]  /*500c0*/  FMUL R10, R55, UR4 ;  /* 0x00000004370a7c20 */ /* 0x004fe40008400000 */
[----:B------:R-:W2:Y:S03]  /*500d0*/  LDL.LU R55, [R1+0x850] ;  /* 0x0008500001377983 */ /* 0x000ea60000300800 */
[----:B------:R-:W-:Y:S01]  /*500e0*/  F2FP.SATFINITE.E4M3.F32.PACK_AB_MERGE_C R11, RZ, R10, RZ ;  /* 0x0000000aff0b723e */ /* 0x000fe200048070ff */
[----:B---3--:R-:W-:Y:S02]  /*500f0*/  FMUL R10, R54, UR4 ;  /* 0x00000004360a7c20 */ /* 0x008fe40008400000 */
[----:B------:R-:W3:Y:S01]  /*50100*/  LDL.LU R54, [R1+0x854] ;  /* 0x0008540001367983 */ /* 0x000ee20000300800 */
[----:B----4-:R-:W-:-:S03]  /*50110*/  FMUL R3, R53, UR4 ;  /* 0x0000000435037c20 */ /* 0x010fc60008400000 */
[----:B------:R-:W4:Y:S02]  /*50120*/  LDL.LU R53, [R1+0x858] ;  /* 0x0008580001357983 */ /* 0x000f240000300800 */
[----:B------:R-:W-:Y:S01]  /*50130*/  F2FP.SATFINITE.E4M3.F32.PACK_AB_MERGE_C R19, RZ, R3, RZ ;  /* 0x00000003ff13723e */ /* 0x000fe200048070ff */
[----:B-----5:R-:W-:Y:S02]  /*50140*/  FMUL R3, R52, UR4 ;  /* 0x0000000434037c20 */ /* 0x020fe40008400000 */
[----:B------:R-:W5:Y:S01]  /*50150*/  LDL.LU R52, [R1+0x85c] ;  /* 0x00085c0001347983 */ /* 0x000f620000300800 */
[----:B0-----:R-:W-:-:S05]  /*50160*/  @!P4 IADD3 R8, P1, R44, R8, RZ ;  /* 0x000000082c08c210 */ /* 0x001fca0007f3e0ff */
[----:B------:R-:W-:-:S05]  /*50170*/  @!P4 IMAD.X R9, R45, 0x1, R9, P1 ;  /* 0x000000012d09c824 */ /* 0x000fca00008e0609 */
[----:B------:R0:W-:Y:S02]  /*50180*/  @!P4 STG.E.U8 desc[UR8][R8.64+0x80], R11 ;  /* 0x0000800b0800c986 */ /* 0x0001e4000c101108 */
[----:B0-----:R-:W0:Y:S01]  /*50190*/  @!P5 LDC.64 R8, c[0x0][0x5c0] ;  /* 0x00017000ff08db82 */ /* 0x001e220000000a00 */
[----:B------:R-:W-:Y:S02]  /*501a0*/  LOP3.LUT P6, RZ, R2, 0x100, RZ, 0xc0, !PT ;  /* 0x0000010002ff7812 */ /* 0x000fe400078cc0ff */
[----:B------:R-:W-:Y:S02]  /*501b0*/  F2FP.SATFINITE.E4M3.F32.PACK_AB_MERGE_C R13, RZ, R10, RZ ;  /* 0x0000000aff0d723e */ /* 0x000fe400048070ff */
[----:B0-----:R-:W-:-:S05]  /*501c0*/  @!P5 IADD3 R8, P4, R46, R8, RZ ;  /* 0x000000082e08d210 */ /* 0x001fca0007f9e0ff */
[----:B------:R-:W-:-:S05]  /*501d0*/  @!P5 IMAD.X R9, R47, 0x1, R9, P4 ;  /* 0x000000012f09d824 */ /* 0x000fca00020e0609 */
[----:B------:R0:W-:Y:S01]  /*501e0*/  @!P5 STG.E.U8 desc[UR8][R8.64+0x81], R13 ;  /* 0x0000810d0800d986 */ /* 0x0001e2000c101108 */
[----:B------:R-:W-:Y:S01]  /*501f0*/  LOP3.LUT P5, RZ, R0, 0x200, RZ, 0xc0, !PT ;  /* 0x0000020000ff7812 */ /* 0x000fe200078ac0ff */
[----:B0-----:R-:W0:Y:S01]  /*50200*/  @!P6 LDC.64 R8, c[0x0][0x5c0] ;  /* 0x00017000ff08eb82 */ /* 0x001e220000000a00 */
[----:B------:R-:W-:-:S11]  /*50210*/  LOP3.LUT P0, RZ, R2, 0x400, RZ, 0xc0, !PT ;  /* 0x0000040002ff7812 */ /* 0x000fd6000780c0ff */
[----:B------:R1:W-:Y:S01]  /*50220*/  @!P5 STG.E.U8 desc[UR8][R32.64+0x88], R19 ;  /* 0x000088132000d986 */ /* 0x0003e2000c101108 */
[----:B0-----:R-:W-:-:S05]  /*50230*/  @!P6 IADD3 R14, P5, R48, R8, RZ ;  /* 0x00000008300ee210 */ /* 0x001fca0007fbe0ff */
[----:B------:R-:W-:Y:S02]  /*50240*/  @!P6 IMAD.X R15, R49, 0x1, R9, P5 ;  /* 0x00000001310fe824 */ /* 0x000fe400028e0609 */
        /* <DEDUP_REMOVED lines=11> */
[----:B------:R-:W-:Y:S01]  /*50300*/  @!P1 STG.E.U8 desc[UR8][R34.64+0x89], R21 ;  /* 0x0000891522009986 */ /* 0x000fe2000c101108 */
[----:B------:R-:W-:Y:S01]  /*50310*/  @!P5 IMAD R3, R5, 0x180, RZ ;  /* 0x000001800503d824 */ /* 0x000fe200078e02ff */
[----:B0-----:R-:W-:-:S04]  /*50320*/  @!P5 IADD3 R12, P1, R10, R8, RZ ;  /* 0x000000080a0cd210 */ /* 0x001fc80007f3e0ff */
[----:B------:R-:W-:Y:S01]  /*50330*/  @!P5 IADD3.X R13, R9, R11, R3, P1, !PT ;  /* 0x0000000b090dd210 */ /* 0x000fe20000ffe403 */
[----:B------:R-:W-:-:S05]  /*50340*/  FMUL R3, R57, UR4 ;  /* 0x0000000439037c20 */ /* 0x000fca0008400000 */
[----:B-1----:R-:W-:-:S05]  /*50350*/  F2FP.SATFINITE.E4M3.F32.PACK_AB_MERGE_C R19, RZ, R3, RZ ;  /* 0x00000003ff13723e */ /* 0x002fca00048070ff */
[----:B------:R0:W-:Y:S01]  /*50360*/  @!P6 STG.E.U8 desc[UR8][R14.64+0x88], R19 ;  /* 0x000088130e00e986 */ /* 0x0001e2000c101108 */
[----:B------:R-:W-:-:S13]  /*50370*/  ISETP.LT.OR P6, PT, R24, 0x82, !P4 ;  /* 0x000000821800780c */ /* 0x000fda00067c1670 */
[----:B------:R-:W1:Y:S01]  /*50380*/  @!P6 LDC.64 R10, c[0x0][0x5c0] ;  /* 0x00017000ff0aeb82 */ /* 0x000e620000000a00 */
[----:B------:R-:W-:Y:S02]  /*50390*/  @!P6 IMAD.MOV.U32 R8, RZ, RZ, R6 ;  /* 0x000000ffff08e224 */ /* 0x000fe400078e0006 */
[----:B------:R-:W-:Y:S02]  /*503a0*/  @!P6 IMAD.MOV.U32 R9, RZ, RZ, R25 ;  /* 0x000000ffff09e224 */ /* 0x000fe400078e0019 */
[----:B------:R-:W-:-:S04]  /*503b0*/  @!P6 IMAD.WIDE.U32 R8, R4, 0x180, R8 ;  /* 0x000001800408e825 */ /* 0x000fc800078e0008 */
[----:B------:R-:W-:Y:S01]  /*503c0*/  @!P6 IMAD R3, R5, 0x180, RZ ;  /* 0x000001800503e824 */ /* 0x000fe200078e02ff */
[----:B-1----:R-:W-:-:S04]  /*503d0*/  @!P6 IADD3 R8, P1, R8, R10, RZ ;  /* 0x0000000a0808e210 */ /* 0x002fc80007f3e0ff */
[----:B------:R-:W-:Y:S01]  /*503e0*/  @!P6 IADD3.X R9, R11, R9, R3, P1, !PT ;  /* 0x000000090b09e210 */ /* 0x000fe20000ffe403 */
[----:B------:R-:W-:-:S05]  /*503f0*/  FMUL R3, R56, UR4 ;  /* 0x0000000438037c20 */ /* 0x000fca0008400000 */
[----:B------:R-:W-:Y:S01]  /*50400*/  F2FP.SATFINITE.E4M3.F32.PACK_AB_MERGE_C R11, RZ, R3, RZ ;  /* 0x00000003ff0b723e */ /* 0x000fe200048070ff */
[----:B--2---:R-:W-:-:S05]  /*50410*/  FMUL R3, R55, UR4 ;  /* 0x0000000437037c20 */ /* 0x004fca0008400000 */
[----:B0-----:R-:W-:Y:S01]  /*50420*/  F2FP.SATFINITE.E4M3.F32.PACK_AB_MERGE_C R15, RZ, R3, RZ ;  /* 0x00000003ff0f723e */ /* 0x001fe200048070ff */
[----:B---3--:R-:W-:Y:S01]  /*50430*/  FMUL R3, R54, UR4 ;  /* 0x0000000436037c20 */ /* 0x008fe20008400000 */
[----:B------:R0:W-:Y:S04]  /*50440*/  @!P0 STG.E.U8 desc[UR8][R16.64+0x89], R11 ;  /* 0x0000890b10008986 */ /* 0x0001e8000c101108 */
[----:B------:R-:W-:Y:S01]  /*50450*/  F2FP.SATFINITE.E4M3.F32.PACK_AB_MERGE_C R19, RZ, R3, RZ ;  /* 0x00000003ff13723e */ /* 0x000fe200048070ff */
[----:B------:R0:W-:Y:S01]  /*50460*/  @!P5 STG.E.U8 desc[UR8][R12.64+0x80], R15 ;  /* 0x0000800f0c00d986 */ /* 0x0001e2000c101108 */
[----:B------:R-:W-:-:S03]  /*50470*/  LOP3.LUT P5, RZ, R0, 0x400000, RZ, 0xc0, !PT ;  /* 0x0040000000ff7812 */ /* 0x000fc600078ac0ff */
[----:B------:R0:W-:Y:S01]  /*50480*/  @!P6 STG.E.U8 desc[UR8][R8.64+0x81], R19 ;  /* 0x000081130800e986 */ /* 0x0001e2000c101108 */
[----:B------:R-:W-:Y:S01]  /*50490*/  ISETP.LT.OR P5, PT, R24, 0x81, !P5 ;  /* 0x000000811800780c */ /* 0x000fe20006fa1670 */
[----:B----4-:R-:W-:Y:S01]  /*504a0*/  FMUL R3, R53, UR4 ;  /* 0x0000000435037c20 */ /* 0x010fe20008400000 */
[----:B------:R-:W-:Y:S01]  /*504b0*/  BSSY B1, `(.L_x_101) ;  /* 0x0000014000017945 */ /* 0x000fe20003800000 */
[C---:B------:R-:W-:Y:S02]  /*504c0*/  LOP3.LUT P3, RZ, R2.reuse, 0x200, RZ, 0xc0, !PT ;  /* 0x0000020002ff7812 */ /* 0x040fe4000786c0ff */
[C---:B------:R-:W-:Y:S02]  /*504d0*/  LOP3.LUT P2, RZ, R2.reuse, 0x20, RZ, 0xc0, !PT ;  /* 0x0000002002ff7812 */ /* 0x040fe4000784c0ff */
[C---:B------:R-:W-:Y:S02]  /*504e0*/  LOP3.LUT P1, RZ, R2.reuse, 0x4, RZ, 0xc0, !PT ;  /* 0x0000000402ff7812 */ /* 0x040fe4000782c0ff */
[----:B------:R-:W-:-:S02]  /*504f0*/  LOP3.LUT P0, RZ, R2, 0x2, RZ, 0xc0, !PT ;  /* 0x0000000202ff7812 */ /* 0x000fc4000780c0ff */
[----:B------:R-:W-:Y:S01]  /*50500*/  F2FP.SATFINITE.E4M3.F32.PACK_AB_MERGE_C R3, RZ, R3, RZ ;  /* 0x00000003ff03723e */ /* 0x000fe200048070ff */
[----:B-----5:R-:W-:-:S05]  /*50510*/  FMUL R10, R52, UR4 ;  /* 0x00000004340a7c20 */ /* 0x020fca0008400000 */
[----:B------:R-:W-:Y:S01]  /*50520*/  F2FP.SATFINITE.E4M3.F32.PACK_AB_MERGE_C R21, RZ, R10, RZ ;  /* 0x0000000aff15723e */ /* 0x000fe200048070ff */
[----:B0-----:R-:W-:Y:S06]  /*50530*/  @P5 BRA `(.L_x_102) ;  /* 0x00000000002c5947 */ /* 0x001fec0003800000 */
[----:B------:R-:W-:Y:S01]  /*50540*/  IMAD.MOV.U32 R8, RZ, RZ, R6 ;  /* 0x000000ffff087224 */ /* 0x000fe200078e0006 */
[----:B------:R-:W-:Y:S01]  /*50550*/  ULDC.64 UR12, c[0x0][0x5c0] ;  /* 0x00017000000c7ab9 */ /* 0x000fe20000000a00 */
[----:B------:R-:W-:Y:S02]  /*50560*/  IMAD.MOV.U32 R9, RZ, RZ, R25 ;  /* 0x000000ffff097224 */ /* 0x000fe400078e0019 */
[----:B------:R-:W-:Y:S02]  /*50570*/  IMAD R11, R5, 0x180, RZ ;  /* 0x00000180050b7824 */ /* 0x000fe400078e02ff */
[----:B------:R-:W-:-:S04]  /*50580*/  IMAD.WIDE.U32 R8, R4, 0x180, R8 ;  /* 0x0000018004087825 */ /* 0x000fc800078e0008 */
[----:B------:R-:W-:Y:S02]  /*50590*/  IMAD.U32 R13, RZ, RZ, UR12 ;  /* 0x0000000cff0d7e24 */ /* 0x000fe4000f8e00ff */
[----:B------:R-:W-:Y:S02]  /*505a0*/  IMAD.U32 R10, RZ, RZ, UR13 ;  /* 0x0000000dff0a7e24 */ /* 0x000fe4000f8e00ff */
[----:B------:R-:W-:Y:S01]  /*505b0*/  IMAD.IADD R11, R9, 0x1, R11 ;  /* 0x00000001090b7824 */ /* 0x000fe200078e020b */
[----:B------:R-:W-:-:S04]  /*505c0*/  IADD3 R8, P5, P6, R8, UR7, R13 ;  /* 0x0000000708087c10 */ /* 0x000fc8000febe00d */
[----:B------:R-:W-:-:S05]  /*505d0*/  IADD3.X R9, R11, UR6, R10, P5, P6 ;  /* 0x000000060b097c10 */ /* 0x000fca000afec40a */
[----:B------:R0:W-:Y:S04]  /*505e0*/  STG.E.U8 desc[UR8][R8.64+0x80], R3 ;  /* 0x0000800308007986 */ /* 0x0001e8000c101108 */
.L_x_102:
[----:B------:R-:W-:Y:S05]  /*505f0*/  BSYNC B1 ;  /* 0x0000000000017941 */ /* 0x000fea0003800000 */
.L_x_101:
        /* <DEDUP_REMOVED lines=15> */
.L_x_104:
[----:B------:R-:W-:Y:S05]  /*506f0*/  BSYNC B1 ;  /* 0x0000000000017941 */ /* 0x000fea0003800000 */
.L_x_103:
[----:B------:R-:W2:Y:S04]  /*50700*/  LDL.LU R18, [R1+0x860] ;  /* 0x0008600001127983 */ /* 0x000ea80000300800 */
[----:B------:R-:W3:Y:S04]  /*50710*/  LDL.LU R15, [R1+0x864] ;  /* 0x00086400010f7983 */ /* 0x000ee80000300800 */
[----:B------:R-:W4:Y:S04]  /*50720*/  LDL.LU R17, [R1+0x868] ;  /* 0x0008680001117983 */ /* 0x000f280000300800 */
[----:B------:R-:W5:Y:S01]  /*50730*/  LDL.LU R16, [R1+0x86c] ;  /* 0x00086c0001107983 */ /* 0x000f620000300800 */
[----:B------:R-:W-:Y:S01]  /*50740*/  ISETP.LT.OR P6, PT, R24, 0x89, !P4 ;  /* 0x000000891800780c */ /* 0x000fe200067c1670 */
[----:B------:R-:W-:Y:S01]  /*50750*/  BSSY B1, `(.L_x_105) ;  /* 0x000002a000017945 */ /* 0x000fe20003800000 */
[----:B------:R-:W-:-:S11]  /*50760*/  P2R R14, PR, RZ, 0x1 ;  /* 0x00000001ff0e7803 */ /* 0x000fd60000000000 */
        /* <DEDUP_REMOVED lines=15> */
[----:B------:R-:W-:Y:S01]  /*50860*/  ISETP.NE.AND P0, PT, R14, RZ, PT ;  /* 0x000000ff0e00720c */ /* 0x000fe20003f05270 */
[----:B--2---:R-:W-:-:S05]  /*50870*/  FMUL R3, R18, UR4 ;  /* 0x0000000412037c20 */ /* 0x004fca0008400000 */
[----:B------:R-:W-:Y:S01]  /*50880*/  F2FP.SATFINITE.E4M3.F32.PACK_AB_MERGE_C R11, RZ, R3, RZ ;  /* 0x00000003ff0b723e */ /* 0x000fe200048070ff */
[----:B---3--:R-:W-:-:S04]  /*50890*/  FMUL R3, R15, UR4 ;  /* 0x000000040f037c20 */ /* 0x008fc80008400000 */
[----:B------:R0:W-:Y:S01]  /*508a0*/  @!P6 STG.E.U8 desc[UR8][R12.64+0x88], R11 ;  /* 0x0000880b0c00e986 */ /* 0x0001e2000c101108 */
[----:B------:R-:W-:Y:S01]  /*508b0*/  F2FP.SATFINITE.E4M3.F32.PACK_AB_MERGE_C R15, RZ, R3, RZ ;  /* 0x00000003ff0f723e */ /* 0x000fe200048070ff */
[----:B----4-:R-:W-:Y:S01]  /*508c0*/  FMUL R3, R17, UR4 ;  /* 0x0000000411037c20 */ /* 0x010fe20008400000 */
[----:B------:R-:W-:Y:S01]  /*508d0*/  LOP3.LUT P6, RZ, R0, 0x400000, RZ, 0xc0, !PT ;  /* 0x0040000000ff7812 */ /* 0x000fe200078cc0ff */
[----:B-----5:R-:W-:Y:S02]  /*508e0*/  FMUL R10, R16, UR4 ;  /* 0x00000004100a7c20 */ /* 0x020fe40008400000 */
[----:B------:R0:W-:Y:S01]  /*508f0*/  @!P5 STG.E.U8 desc[UR8][R8.64+0x89], R15 ;  /* 0x0000890f0800d986 */ /* 0x0001e2000c101108 */
[----:B------:R-:W-:Y:S02]  /*50900*/  ISETP.LT.OR P5, PT, R24, 0x89, !P6 ;  /* 0x000000891800780c */ /* 0x000fe400077a1670 */
[----:B------:R-:W-:Y:S02]  /*50910*/  F2FP.SATFINITE.E4M3.F32.PACK_AB_MERGE_C R3, RZ, R3, RZ ;  /* 0x00000003ff03723e */ /* 0x000fe400048070ff */
[----:B------:R-:W-:-:S09]  /*50920*/  F2FP.SATFINITE.E4M3.F32.PACK_AB_MERGE_C R17, RZ, R10, RZ ;  /* 0x0000000aff11723e */ /* 0x000fd200048070ff */
[----:B0-----:R-:W-:Y:S05]  /*50930*/  @P5 BRA `(.L_x_106) ;  /* 0x00000000002c5947 */ /* 0x001fea0003800000 */
        /* <DEDUP_REMOVED lines=11> */
.L_x_106:
[----:B------:R-:W-:Y:S05]  /*509f0*/  BSYNC B1 ;  /* 0x0000000000017941 */ /* 0x000fea0003800000 */
.L_x_105:
        /* <DEDUP_REMOVED lines=15> */
.L_x_108:
[----:B------:R-:W-:Y:S05]  /*50af0*/  BSYNC B1 ;  /* 0x0000000000017941 */ /* 0x000fea0003800000 */
.L_x_107:
[----:B0-----:R-:W-:Y:S01]  /*50b00*/  P2R R3, PR, RZ, 0x8 ;  /* 0x00000008ff037803 */ /* 0x001fe20000000000 */
[----:B------:R-:W2:Y:S01]  /*50b10*/  LDL.LU R46, [R1+0x870] ;  /* 0x00087000012e7983 */ /* 0x000ea20000300800 */
[----:B------:R-:W-:Y:S02]  /*50b20*/  ISETP.LT.OR P3, PT, R24, 0x91, !P0 ;  /* 0x000000911800780c */ /* 0x000fe40004761670 */
[----:B------:R-:W-:Y:S01]  /*50b30*/  LOP3.LUT R0, R0, 0xffdfffff, RZ, 0xc0, !PT ;  /* 0xffdfffff00007812 */ /* 0x000fe200078ec0ff */
[----:B------:R-:W3:Y:S01]  /*50b40*/  LDL.LU R55, [R1+0x874] ;  /* 0x0008740001377983 */ /* 0x000ee20000300800 */
[----:B------:R-:W-:Y:S02]  /*50b50*/  LOP3.LUT R2, R2, 0xfffffff7, RZ, 0xc0, !PT ;  /* 0xfffffff702027812 */ /* 0x000fe400078ec0ff */
[----:B------:R-:W-:Y:S01]  /*50b60*/  R2UR UR12, R79 ;  /* 0x000000004f0c72ca */ /* 0x000fe200000e0000 */
[----:B------:R-:W4:Y:S06]  /*50b70*/  LDL.LU R54, [R1+0x878] ;  /* 0x0008780001367983 */ /* 0x000f2c0000300800 */
[----:B-1----:R-:W0:Y:S01]  /*50b80*/  @!P3 LDC.64 R8, c[0x0][0x5c0] ;  /* 0x00017000ff08bb82 */ /* 0x002e220000000a00 */
[----:B------:R-:W-:Y:S01]  /*50b90*/  @P3 LOP3.LUT R0, R0, 0x200000, RZ, 0xfc, !PT ;  /* 0x0020000000003812 */ /* 0x000fe200078efcff */
[----:B------:R-:W5:Y:S01]  /*50ba0*/  LDL.LU R53, [R1+0x87c] ;  /* 0x00087c0001357983 */ /* 0x000f620000300800 */
[----:B------:R-:W-:-:S02]  /*50bb0*/  @P4 LOP3.LUT R2, R2, 0x8, RZ, 0xfc, !PT ;  /* 0x0000000802024812 */ /* 0x000fc400078efcff */
[----:B0-----:R-:W-:Y:S01]  /*50bc0*/  @!P3 IADD3 R16, P5, P6, R6, UR7, R8 ;  /* 0x000000070610bc10 */ /* 0x001fe2000febe008 */
[----:B------:R-:W5:Y:S01]  /*50bd0*/  LDL.LU R52, [R1+0x880] ;  /* 0x0008800001347983 */ /* 0x000f620000300800 */
[----:B------:R-:W-:Y:S01]  /*50be0*/  LOP3.LUT P4, RZ, R0, 0x2000, RZ, 0xc0, !PT ;  /* 0x0000200000ff7812 */ /* 0x000fe2000788c0ff */
[----:B------:R-:W-:Y:S01]  /*50bf0*/  IMAD.U32 R36, RZ, RZ, UR6 ;  /* 0x00000006ff247e24 */ /* 0x000fe2000f8e00ff */
[----:B------:R-:W-:Y:S01]  /*50c00*/  @!P3 IADD3.X R17, R25, UR6, R9, P5, P6 ;  /* 0x000000061911bc10 */ /* 0x000fe2000afec409 */
[----:B------:R-:W-:Y:S01]  /*50c10*/  IMAD.U32 R37, RZ, RZ, UR7 ;  /* 0x00000007ff257e24 */ /* 0x000fe2000f8e00ff */
[----:B------:R-:W-:Y:S01]  /*50c20*/  ISETP.LT.OR P3, PT, R24, 0x92, !P0 ;  /* 0x000000921800780c */ /* 0x000fe20004761670 */
[----:B------:R-:W-:Y:S01]  /*50c30*/  IMAD.U32 R38, RZ, RZ, UR6 ;  /* 0x00000006ff267e24 */ /* 0x000fe2000f8e00ff */
[----:B------:R-:W-:Y:S01]  /*50c40*/  LOP3.LUT R0, R0, 0xfff7ffff, RZ, 0xc0, !PT ;  /* 0xfff7ffff00007812 */ /* 0x000fe200078ec0ff */
[----:B------:R-:W-:Y:S01]  /*50c50*/  IMAD.U32 R39, RZ, RZ, UR7 ;  /* 0x00000007ff277e24 */ /* 0x000fe2000f8e00ff */
[----:B------:R-:W-:Y:S01]  /*50c60*/  LOP3.LUT R2, R2, 0xfffffffd, RZ, 0xc0, !PT ;  /* 0xfffffffd02027812 */ /* 0x000fe200078ec0ff */
[----:B------:R-:W-:Y:S01]  /*50c70*/  IMAD.U32 R40, RZ, RZ, UR6 ;  /* 0x00000006ff287e24 */ /* 0x000fe2000f8e00ff */
[----:B------:R-:W5:Y:S01]  /*50c80*/  LDL.LU R56, [R1+0x884] ;  /* 0x0008840001387983 */ /* 0x000f620000300800 */
[----:B------:R-:W-:Y:S01]  /*50c90*/  IMAD.U32 R41, RZ, RZ, UR7 ;  /* 0x00000007ff297e24 */ /* 0x000fe2000f8e00ff */
[----:B------:R-:W-:Y:S01]  /*50ca0*/  @P0 LOP3.LUT R2, R2, 0x2, RZ, 0xfc, !PT ;  /* 0x0000000202020812 */ /* 0x000fe200078efcff */
[----:B------:R-:W-:-:S02]  /*50cb0*/  IMAD.U32 R42, RZ, RZ, UR6 ;  /* 0x00000006ff2a7e24 */ /* 0x000fc4000f8e00ff */
[----:B------:R-:W-:Y:S01]  /*50cc0*/  IMAD.U32 R43, RZ, RZ, UR7 ;  /* 0x00000007ff2b7e24 */ /* 0x000fe2000f8e00ff */
[----:B------:R-:W-:Y:S01]  /*50cd0*/  LOP3.LUT R2, R2, 0xfffffffb, RZ, 0xc0, !PT ;  /* 0xfffffffb02027812 */ /* 0x000fe200078ec0ff */
[----:B------:R-:W0:Y:S01]  /*50ce0*/  @!P3 LDC.64 R8, c[0x0][0x5c0] ;  /* 0x00017000ff08bb82 */ /* 0x000e220000000a00 */
[----:B------:R-:W-:Y:S01]  /*50cf0*/  @P3 LOP3.LUT R0, R0, 0x80000, RZ, 0xfc, !PT ;  /* 0x0008000000003812 */ /* 0x000fe200078efcff */
[----:B------:R-:W-:Y:S01]  /*50d00*/  IMAD.U32 R44, RZ, RZ, UR6 ;  /* 0x00000006ff2c7e24 */ /* 0x000fe2000f8e00ff */
[----:B------:R-:W-:Y:S01]  /*50d10*/  @P1 LOP3.LUT R2, R2, 0x4, RZ, 0xfc, !PT ;  /* 0x0000000402021812 */ /* 0x000fe200078efcff */
[----:B------:R-:W-:Y:S01]  /*50d20*/  IMAD.U32 R45, RZ, RZ, UR7 ;  /* 0x00000007ff2d7e24 */ /* 0x000fe2000f8e00ff */
[----:B------:R-:W-:Y:S01]  /*50d30*/  LOP3.LUT R0, R0, 0xffefffff, RZ, 0xc0, !PT ;  /* 0xffefffff00007812 */ /* 0x000fe200078ec0ff */
[----:B------:R-:W-:Y:S01]  /*50d40*/  IMAD.U32 R47, RZ, RZ, UR6 ;  /* 0x00000006ff2f7e24 */ /* 0x000fe2000f8e00ff */
[----:B------:R-:W-:Y:S01]  /*50d50*/  LOP3.LUT R2, R2, 0xffffffef, RZ, 0xc0, !PT ;  /* 0xffffffef02027812 */ /* 0x000fe200078ec0ff */
[----:B------:R-:W-:-:S02]  /*50d60*/  IMAD.U32 R48, RZ, RZ, UR7 ;  /* 0x00000007ff307e24 */ /* 0x000fc4000f8e00ff */
[----:B------:R-:W-:Y:S02]  /*50d70*/  IMAD.U32 R49, RZ, RZ, UR6 ;  /* 0x00000006ff317e24 */ /* 0x000fe4000f8e00ff */
[----:B------:R-:W-:Y:S02]  /*50d80*/  IMAD.U32 R50, RZ, RZ, UR7 ;  /* 0x00000007ff327e24 */ /* 0x000fe4000f8e00ff */
        /* <DEDUP_REMOVED lines=19> */
[----:B------:R-:W-:Y:S01]  /*50ec0*/  ISETP.NE.AND P3, PT, R3, RZ, PT ;  /* 0x000000ff0300720c */ /* 0x000fe20003f65270 */
        /* <DEDUP_REMOVED lines=99> */
[----:B---3--:R-:W-:Y:S02]  /*51500*/  FMUL R46, R55, UR4 ;  /* 0x00000004372e7c20 */ /* 0x008fe40008400000 */
[----:B------:R-:W2:Y:S03]  /*51510*/  LDL.LU R55, [R1+0x888] ;  /* 0x0008880001377983 */ /* 0x000ea60000300800 */
[----:B------:R-:W-:Y:S02]  /*51520*/  F2FP.SATFINITE.E4M3.F32.PACK_AB_MERGE_C R46, RZ, R46, RZ ;  /* 0x0000002eff2e723e */ /* 0x000fe400048070ff */
[----:B0-----:R-:W-:-:S05]  /*51530*/  @!P0 IADD3 R8, P3, R6, R8, RZ ;  /* 0x0000000806088210 */ /* 0x001fca0007f7e0ff */
[----:B------:R-:W-:-:S05]  /*51540*/  @!P0 IMAD.X R9, R25, 0x1, R9, P3 ;  /* 0x0000000119098824 */ /* 0x000fca00018e0609 */
[----:B------:R4:W-:Y:S02]  /*51550*/  @!P0 STG.E.U8 desc[UR8][R8.64+0x91], R46 ;  /* 0x0000912e08008986 */ /* 0x0009e4000c101108 */
[----:B----4-:R-:W-:Y:S02]  /*51560*/  FMUL R8, R54, UR4 ;  /* 0x0000000436087c20 */ /* 0x010fe40008400000 */
[----:B------:R-:W3:Y:S03]  /*51570*/  LDL.LU R54, [R1+0x88c] ;  /* 0x00088c0001367983 */ /* 0x000ee60000300800 */
[----:B------:R-:W-:Y:S01]  /*51580*/  F2FP.SATFINITE.E4M3.F32.PACK_AB_MERGE_C R8, RZ, R8, RZ ;  /* 0x00000008ff08723e */ /* 0x000fe200048070ff */
[----:B------:R-:W4:Y:S04]  /*51590*/  LDL.LU R57, [R1+0x890] ;  /* 0x0008900001397983 */ /* 0x000f280000300800 */
[----:B------:R5:W-:Y:S02]  /*515a0*/  @!P2 STG.E.U8 desc[UR8][R16.64+0x90], R8 ;  /* 0x000090081000a986 */ /* 0x000be4000c101108 */
[----:B-----5:R-:W-:-:S02]  /*515b0*/  FMUL R8, R53, UR4 ;  /* 0x0000000435087c20 */ /* 0x020fc40008400000 */
[----:B------:R-:W5:Y:S03]  /*515c0*/  LDL.LU R53, [R1+0x894] ;  /* 0x0008940001357983 */ /* 0x000f660000300800 */
[----:B------:R-:W-:-:S05]  /*515d0*/  F2FP.SATFINITE.E4M3.F32.PACK_AB_MERGE_C R8, RZ, R8, RZ ;  /* 0x00000008ff08723e */ /* 0x000fca00048070ff */
[----:B------:R0:W-:Y:S02]  /*515e0*/  @!P1 STG.E.U8 desc[UR8][R12.64+0x91], R8 ;  /* 0x000091080c009986 */ /* 0x0001e4000c101108 */
[----:B0-----:R-:W-:Y:S02]  /*515f0*/  FMUL R12, R52, UR4 ;  /* 0x00000004340c7c20 */ /* 0x001fe40008400000 */
[----:B------:R-:W5:Y:S01]  /*51600*/  LDL.LU R52, [R1+0x898] ;  /* 0x0008980001347983 */ /* 0x000f620000300800 */
[----:B------:R-:W-:-:S13]  /*51610*/  ISETP.LT.OR P0, PT, R24, 0x99, !P6 ;  /* 0x000000991800780c */ /* 0x000fda0007701670 */
[----:B------:R-:W0:Y:S01]  /*51620*/  @!P0 LDC.64 R8, c[0x0][0x5c0] ;  /* 0x00017000ff088b82 */ /* 0x000e220000000a00 */
[----:B------:R-:W-:Y:S02]  /*51630*/  F2FP.SATFINITE.E4M3.F32.PACK_AB_MERGE_C R12, RZ, R12, RZ ;  /* 0x0000000cff0c723e */ /* 0x000fe400048070ff */
[----:B0-----:R-:W-:-:S05]  /*51640*/  @!P0 IADD3 R8, P3, R6, R8, RZ ;  /* 0x0000000806088210 */ /* 0x001fca0007f7e0ff */
[----:B------:R-:W-:Y:S01]  /*51650*/  @!P0 IMAD.X R9, R25, 0x1, R9, P3 ;  /* 0x0000000119098824 */ /* 0x000fe200018e0609 */
[----:B------:R-:W-:-:S04]  /*51660*/  ISETP.LT.OR P3, PT, R24, 0x9a, !P6 ;  /* 0x0000009a1800780c */ /* 0x000fc80007761670 */
[----:B------:R0:W-:Y:S09]  /*51670*/  @!P0 STG.E.U8 desc[UR8][R8.64+0x98], R12 ;  /* 0x0000980c08008986 */ /* 0x0001f2000c101108 */
[----:B0-----:R-:W0:Y:S01]  /*51680*/  @!P3 LDC.64 R8, c[0x0][0x5c0] ;  /* 0x00017000ff08bb82 */ /* 0x001e220000000a00 */
[----:B------:R-:W-:Y:S01]  /*51690*/  FMUL R12, R56, UR4 ;  /* 0x00000004380c7c20 */ /* 0x000fe20008400000 */
[----:B------:R-:W-:Y:S01]  /*516a0*/  LOP3.LUT P5, RZ, R0, 0x100000, RZ, 0xc0, !PT ;  /* 0x0010000000ff7812 */ /* 0x000fe200078ac0ff */
[----:B------:R-:W5:Y:S03]  /*516b0*/  LDL.LU R56, [R1+0x89c] ;  /* 0x00089c0001387983 */ /* 0x000f660000300800 */
[----:B------:R-:W-:-:S02]  /*516c0*/  F2FP.SATFINITE.E4M3.F32.PACK_AB_MERGE_C R12, RZ, R12, RZ ;  /* 0x0000000cff0c723e */ /* 0x000fc400048070ff */
[----:B0-----:R-:W-:-:S05]  /*516d0*/  @!P3 IADD3 R8, P6, R6, R8, RZ ;  /* 0x000000080608b210 */ /* 0x001fca0007fde0ff */
[----:B------:R-:W-:-:S05]  /*516e0*/  @!P3 IMAD.X R9, R25, 0x1, R9, P6 ;  /* 0x000000011909b824 */ /* 0x000fca00030e0609 */
[----:B------:R0:W-:Y:S01]  /*516f0*/  @!P3 STG.E.U8 desc[UR8][R8.64+0x99], R12 ;  /* 0x0000990c0800b986 */ /* 0x0001e2000c101108 */
[C---:B------:R-:W-:Y:S02]  /*51700*/  LOP3.LUT P3, RZ, R0.reuse, 0x4000, RZ, 0xc0, !PT ;  /* 0x0000400000ff7812 */ /* 0x040fe4000786c0ff */
[C---:B------:R-:W-:Y:S02]  /*51710*/  LOP3.LUT P4, RZ, R0.reuse, 0x40000, RZ, 0xc0, !PT ;  /* 0x0004000000ff7812 */ /* 0x040fe4000788c0ff */
[----:B0-----:R-:W-:Y:S02]  /*51720*/  P2R R12, PR, RZ, 0x8 ;  /* 0x00000008ff0c7803 */ /* 0x001fe40000000000 */
[C---:B------:R-:W-:Y:S02]  /*51730*/  LOP3.LUT P3, RZ, R0.reuse, 0x10, RZ, 0xc0, !PT ;  /* 0x0000001000ff7812 */ /* 0x040fe4000786c0ff */
[C---:B------:R-:W-:Y:S02]  /*51740*/  LOP3.LUT P2, RZ, R0.reuse, 0x10000, RZ, 0xc0, !PT ;  /* 0x0001000000ff7812 */ /* 0x040fe4000784c0ff */
[----:B------:R-:W-:Y:S01]  /*51750*/  LOP3.LUT P1, RZ, R0, 0x8000, RZ, 0xc0, !PT ;  /* 0x0000800000ff7812 */ /* 0x000fe2000782c0ff */
[----:B--2---:R-:W-:-:S02]  /*51760*/  FMUL R8, R55, UR4 ;  /* 0x0000000437087c20 */ /* 0x004fc40008400000 */
[----:B------:R-:W2:Y:S03]  /*51770*/  LDL.LU R55, [R1+0x8a0] ;  /* 0x0008a00001377983 */ /* 0x000ea60000300800 */
[----:B------:R-:W-:-:S05]  /*51780*/  F2FP.SATFINITE.E4M3.F32.PACK_AB_MERGE_C R8, RZ, R8, RZ ;  /* 0x00000008ff08723e */ /* 0x000fca00048070ff */
[----:B------:R3:W-:Y:S02]  /*51790*/  @!P5 STG.E.U8 desc[UR8][R26.64+0x98], R8 ;  /* 0x000098081a00d986 */ /* 0x0007e4000c101108 */
[----:B---3--:R-:W-:Y:S02]  /*517a0*/  FMUL R8, R54, UR4 ;  /* 0x0000000436087c20 */ /* 0x008fe40008400000 */
[----:B------:R-:W3:Y:S03]  /*517b0*/  LDL.LU R54, [R1+0x8a4] ;  /* 0x0008a40001367983 */ /* 0x000ee60000300800 */
[----:B------:R-:W-:-:S05]  /*517c0*/  F2FP.SATFINITE.E4M3.F32.PACK_AB_MERGE_C R8, RZ, R8, RZ ;  /* 0x00000008ff08723e */ /* 0x000fca00048070ff */
[----:B------:R0:W-:Y:S01]  /*517d0*/  @!P4 STG.E.U8 desc[UR8][R20.64+0x99], R8 ;  /* 0x000099081400c986 */ /* 0x0001e2000c101108 */
[----:B----4-:R-:W-:Y:S01]  /*517e0*/  FMUL R13, R57, UR4 ;  /* 0x00000004390d7c20 */ /* 0x010fe20008400000 */
[----:B0-----:R-:W0:Y:S04]  /*517f0*/  @!P3 LDC.64 R8, c[0x0][0x5c0] ;  /* 0x00017000ff08bb82 */ /* 0x001e280000000a00 */
[----:B------:R-:W-:Y:S01]  /*51800*/  F2FP.SATFINITE.E4M3.F32.PACK_AB_MERGE_C R17, RZ, R13, RZ ;  /* 0x0000000dff11723e */ /* 0x000fe200048070ff */
[----:B-----5:R-:W-:Y:S02]  /*51810*/  FMUL R13, R53, UR4 ;  /* 0x00000004350d7c20 */ /* 0x020fe40008400000 */
[----:B------:R-:W4:Y:S03]  /*51820*/  LDL.LU R53, [R1+0x8a8] ;  /* 0x0008a80001357983 */ /* 0x000f260000300800 */
[----:B------:R-:W-:Y:S01]  /*51830*/  F2FP.SATFINITE.E4M3.F32.PACK_AB_MERGE_C R13, RZ, R13, RZ ;  /* 0x0000000dff0d723e */ /* 0x000fe200048070ff */
[----:B------:R-:W5:Y:S04]  /*51840*/  LDL.LU R57, [R1+0x8ac] ;  /* 0x0008ac0001397983 */ /* 0x000f680000300800 */
[----:B------:R-:W-:Y:S04]  /*51850*/  @!P2 STG.E.U8 desc[UR8][R14.64+0x90], R17 ;  /* 0x000090110e00a986 */ /* 0x000fe8000c101108 */
[----:B------:R-:W-:Y:S01]  /*51860*/  @!P1 STG.E.U8 desc[UR8][R10.64+0x91], R13 ;  /* 0x0000910d0a009986 */ /* 0x000fe2000c101108 */
[----:B0-----:R-:W-:Y:S01]  /*51870*/  @!P3 IADD3 R8, P1, R3, R8, RZ ;  /* 0x000000080308b210 */ /* 0x001fe20007f3e0ff */
[----:B------:R-:W-:-:S02]  /*51880*/  FMUL R3, R52, UR4 ;  /* 0x0000000434037c20 */ /* 0x000fc40008400000 */
[----:B------:R-:W5:Y:S01]  /*51890*/  LDL.LU R52, [R1+0x8b0] ;  /* 0x0008b00001347983 */ /* 0x000f620000300800 */
[----:B------:R-:W-:Y:S01]  /*518a0*/  LOP3.LUT P0, RZ, R0, 0x8, RZ, 0xc0, !PT ;  /* 0x0000000800ff7812 */ /* 0x000fe2000780c0ff */
[----:B------:R-:W-:Y:S01]  /*518b0*/  @!P3 IMAD.X R9, R36, 0x1, R9, P1 ;  /* 0x000000012409b824 */ /* 0x000fe200008e0609 */
[----:B------:R-:W-:-:S05]  /*518c0*/  F2FP.SATFINITE.E4M3.F32.PACK_AB_MERGE_C R21, RZ, R3, RZ ;  /* 0x00000003ff15723e */ /* 0x000fca00048070ff */
[----:B------:R0:W-:Y:S06]  /*518d0*/  @!P3 STG.E.U8 desc[UR8][R8.64+0x90], R21 ;  /* 0x000090150800b986 */ /* 0x0001ec000c101108 */
[----:B0-----:R-:W0:Y:S01]  /*518e0*/  @!P0 LDC.64 R8, c[0x0][0x5c0] ;  /* 0x00017000ff088b82 */ /* 0x001e220000000a00 */
[----:B------:R-:W-:Y:S02]  /*518f0*/  FMUL R3, R56, UR4 ;  /* 0x0000000438037c20 */ /* 0x000fe40008400000 */
[----:B------:R-:W5:Y:S03]  /*51900*/  LDL.LU R56, [R1+0x8b4] ;  /* 0x0008b40001387983 */ /* 0x000f660000300800 */
[----:B------:R-:W-:-:S02]  /*51910*/  F2FP.SATFINITE.E4M3.F32.PACK_AB_MERGE_C R11, RZ, R3, RZ ;  /* 0x00000003ff0b723e */ /* 0x000fc400048070ff */
[----:B0-----:R-:W-:-:S05]  /*51920*/  @!P0 IADD3 R8, P3, R37, R8, RZ ;  /* 0x0000000825088210 */ /* 0x001fca0007f7e0ff */
[----:B------:R-:W-:Y:S01]  /*51930*/  @!P0 IMAD.X R9, R38, 0x1, R9, P3 ;  /* 0x0000000126098824 */ /* 0x000fe200018e0609 */
[----:B------:R-:W-:-:S04]  /*51940*/  ISETP.NE.AND P3, PT, R12, RZ, PT ;  /* 0x000000ff0c00720c */ /* 0x000fc80003f65270 */
[----:B------:R0:W-:Y:S01]  /*51950*/  @!P0 STG.E.U8 desc[UR8][R8.64+0x91], R11 ;  /* 0x0000910b08008986 */ /* 0x0001e2000c101108 */
[----:B--2---:R-:W-:-:S03]  /*51960*/  FMUL R3, R55, UR4 ;  /* 0x0000000437037c20 */ /* 0x004fc60008400000 */
[----:B------:R-:W2:Y:S02]  /*51970*/  LDL.LU R55, [R1+0x8b8] ;  /* 0x0008b80001377983 */ /* 0x000ea40000300800 */
[----:B------:R-:W-:-:S05]  /*51980*/  F2FP.SATFINITE.E4M3.F32.PACK_AB_MERGE_C R13, RZ, R3, RZ ;  /* 0x00000003ff0d723e */ /* 0x000fca00048070ff */
[----:B------:R1:W-:Y:S01]  /*51990*/  @!P3 STG.E.U8 desc[UR8][R22.64+0x98], R13 ;  /* 0x0000980d1600b986 */ /* 0x0003e2000c101108 */
[----:B---3--:R-:W-:-:S03]  /*519a0*/  FMUL R3, R54, UR4 ;  /* 0x0000000436037c20 */ /* 0x008fc60008400000 */
[----:B------:R-:W3:Y:S02]  /*519b0*/  LDL.LU R54, [R1+0x8bc] ;  /* 0x0008bc0001367983 */ /* 0x000ee40000300800 */
[----:B------:R-:W-:Y:S01]  /*519c0*/  F2FP.SATFINITE.E4M3.F32.PACK_AB_MERGE_C R15, RZ, R3, RZ ;  /* 0x00000003ff0f723e */ /* 0x000fe200048070ff */
[----:B----4-:R-:W-:Y:S02]  /*519d0*/  FMUL R3, R53, UR4 ;  /* 0x0000000435037c20 */ /* 0x010fe40008400000 */
[----:B------:R-:W4:Y:S03]  /*519e0*/  LDL.LU R53, [R1+0x8c0] ;  /* 0x0008c00001357983 */ /* 0x000f260000300800 */
[----:B0-----:R-:W-:Y:S01]  /*519f0*/  F2FP.SATFINITE.E4M3.F32.PACK_AB_MERGE_C R11, RZ, R3, RZ ;  /* 0x00000003ff0b723e */ /* 0x001fe200048070ff */
[----:B-----5:R-:W-:-:S05]  /*51a00*/  FMUL R3, R57, UR4 ;  /* 0x0000000439037c20 */ /* 0x020fca0008400000 */
[----:B-1----:R-:W-:Y:S01]  /*51a10*/  F2FP.SATFINITE.E4M3.F32.PACK_AB_MERGE_C R13, RZ, R3, RZ ;  /* 0x00000003ff0d723e */ /* 0x002fe200048070ff */
[----:B------:R-:W-:Y:S02]  /*51a20*/  FMUL R3, R52, UR4 ;  /* 0x0000000434037c20 */ /* 0x000fe40008400000 */
[----:B------:R-:W5:Y:S01]  /*51a30*/  LDL.LU R52, [R1+0x8c4] ;  /* 0x0008c40001347983 */ /* 0x000f620000300800 */
[----:B------:R-:W-:-:S03]  /*51a40*/  LOP3.LUT P5, RZ, R0, 0x4, RZ, 0xc0, !PT ;  /* 0x0000000400ff7812 */ /* 0x000fc600078ac0ff */
[----:B------:R-:W5:Y:S10]  /*51a50*/  LDL.LU R57, [R1+0x8c8] ;  /* 0x0008c80001397983 */ /* 0x000f740000300800 */
[----:B------:R-:W0:Y:S01]  /*51a60*/  @!P5 LDC.64 R8, c[0x0][0x5c0] ;  /* 0x00017000ff08db82 */ /* 0x000e220000000a00 */
[----:B------:R-:W-:-:S02]  /*51a70*/  LOP3.LUT P6, RZ, R0, 0x1000, RZ, 0xc0, !PT ;  /* 0x0000100000ff7812 */ /* 0x000fc400078cc0ff */
[----:B------:R-:W-:-:S11]  /*51a80*/  LOP3.LUT P4, RZ, R0, 0x2, RZ, 0xc0, !PT ;  /* 0x0000000200ff7812 */ /* 0x000fd6000788c0ff */
[----:B------:R-:W-:Y:S01]  /*51a90*/  @!P6 STG.E.U8 desc[UR8][R18.64+0x99], R15 ;  /* 0x0000990f1200e986 */ /* 0x000fe2000c101108 */
[----:B0-----:R-:W-:-:S05]  /*51aa0*/  @!P5 IADD3 R8, P6, R39, R8, RZ ;  /* 0x000000082708d210 */ /* 0x001fca0007fde0ff */
[----:B------:R-:W-:-:S05]  /*51ab0*/  @!P5 IMAD.X R9, R40, 0x1, R9, P6 ;  /* 0x000000012809d824 */ /* 0x000fca00030e0609 */
[----:B------:R0:W-:Y:S02]  /*51ac0*/  @!P5 STG.E.U8 desc[UR8][R8.64+0x98], R11 ;  /* 0x0000980b0800d986 */ /* 0x0001e4000c101108 */
[----:B0-----:R-:W0:Y:S01]  /*51ad0*/  @!P4 LDC.64 R8, c[0x0][0x5c0] ;  /* 0x00017000ff08cb82 */ /* 0x001e220000000a00 */
[----:B------:R-:W-:Y:S01]  /*51ae0*/  F2FP.SATFINITE.E4M3.F32.PACK_AB_MERGE_C R15, RZ, R3, RZ ;  /* 0x00000003ff0f723e */ /* 0x000fe200048070ff */
[----:B------:R-:W-:Y:S02]  /*51af0*/  FMUL R3, R56, UR4 ;  /* 0x0000000438037c20 */ /* 0x000fe40008400000 */
[----:B------:R-:W5:Y:S03]  /*51b00*/  LDL.LU R56, [R1+0x8cc] ;  /* 0x0008cc0001387983 */ /* 0x000f660000300800 */
[----:B------:R-:W-:Y:S02]  /*51b10*/  F2FP.SATFINITE.E4M3.F32.PACK_AB_MERGE_C R11, RZ, R3, RZ ;  /* 0x00000003ff0b723e */ /* 0x000fe400048070ff */
[----:B------:R-:W-:-:S02]  /*51b20*/  LOP3.LUT P2, RZ, R0, 0x800, RZ, 0xc0, !PT ;  /* 0x0000080000ff7812 */ /* 0x000fc4000784c0ff */
[----:B0-----:R-:W-:-:S05]  /*51b30*/  @!P4 IADD3 R8, P5, R41, R8, RZ ;  /* 0x000000082908c210 */ /* 0x001fca0007fbe0ff */
[----:B------:R-:W-:-:S05]  /*51b40*/  @!P4 IMAD.X R9, R42, 0x1, R9, P5 ;  /* 0x000000012a09c824 */ /* 0x000fca00028e0609 */
[----:B------:R0:W-:Y:S01]  /*51b50*/  @!P4 STG.E.U8 desc[UR8][R8.64+0x99], R13 ;  /* 0x0000990d0800c986 */ /* 0x0001e2000c101108 */
[----:B------:R-:W-:-:S03]  /*51b60*/  LOP3.LUT P1, RZ, R0, 0x400, RZ, 0xc0, !PT ;  /* 0x0000040000ff7812 */ /* 0x000fc6000782c0ff */
[----:B------:R-:W-:Y:S10]  /*51b70*/  @!P2 STG.E.U8 desc[UR8][R30.64+0x90], R15 ;  /* 0x0000900f1e00a986 */ /* 0x000ff4000c101108 */
[----:B------:R1:W-:Y:S01]  /*51b80*/  @!P1 STG.E.U8 desc[UR8][R28.64+0x91], R11 ;  /* 0x0000910b1c009986 */ /* 0x0003e2000c101108 */
[----:B------:R-:W-:-:S13]  /*51b90*/  LOP3.LUT P4, RZ, R2, 0x40, RZ, 0xc0, !PT ;  /* 0x0000004002ff7812 */ /* 0x000fda000788c0ff */
[----:B0-----:R-:W0:Y:S01]  /*51ba0*/  @!P4 LDC.64 R8, c[0x0][0x5c0] ;  /* 0x00017000ff08cb82 */ /* 0x001e220000000a00 */
[----:B--2---:R-:W-:Y:S02]  /*51bb0*/  FMUL R3, R55, UR4 ;  /* 0x0000000437037c20 */ /* 0x004fe40008400000 */
[----:B------:R-:W2:Y:S03]  /*51bc0*/  LDL.LU R55, [R1+0x8d0] ;  /* 0x0008d00001377983 */ /* 0x000ea60000300800 */
[----:B------:R-:W-:Y:S01]  /*51bd0*/  F2FP.SATFINITE.E4M3.F32.PACK_AB_MERGE_C R13, RZ, R3, RZ ;  /* 0x00000003ff0d723e */ /* 0x000fe200048070ff */
[----:B---3--:R-:W-:Y:S02]  /*51be0*/  FMUL R3, R54, UR4 ;  /* 0x0000000436037c20 */ /* 0x008fe40008400000 */
[----:B------:R-:W3:Y:S03]  /*51bf0*/  LDL.LU R54, [R1+0x8d4] ;  /* 0x0008d40001367983 */ /* 0x000ee60000300800 */
[----:B-1----:R-:W-:Y:S01]  /*51c00*/  F2FP.SATFINITE.E4M3.F32.PACK_AB_MERGE_C R11, RZ, R3, RZ ;  /* 0x00000003ff0b723e */ /* 0x002fe200048070ff */
[----:B----4-:R-:W-:-:S02]  /*51c10*/  FMUL R3, R53, UR4 ;  /* 0x0000000435037c20 */ /* 0x010fc40008400000 */
[----:B------:R-:W4:Y:S03]  /*51c20*/  LDL.LU R53, [R1+0x8d8] ;  /* 0x0008d80001357983 */ /* 0x000f260000300800 */
[----:B------:R-:W-:Y:S01]  /*51c30*/  F2FP.SATFINITE.E4M3.F32.PACK_AB_MERGE_C R19, RZ, R3, RZ ;  /* 0x00000003ff13723e */ /* 0x000fe200048070ff */
[----:B-----5:R-:W-:Y:S02]  /*51c40*/  FMUL R3, R52, UR4 ;  /* 0x0000000434037c20 */ /* 0x020fe40008400000 */
[----:B------:R-:W5:Y:S01]  /*51c50*/  LDL.LU R52, [R1+0x8dc] ;  /* 0x0008dc0001347983 */ /* 0x000f620000300800 */
[----:B------:R-:W-:Y:S02]  /*51c60*/  LOP3.LUT P5, RZ, R2, 0x80, RZ, 0xc0, !PT ;  /* 0x0000008002ff7812 */ /* 0x000fe400078ac0ff */
[----:B0-----:R-:W-:-:S05]  /*51c70*/  @!P4 IADD3 R8, P1, R43, R8, RZ ;  /* 0x000000082b08c210 */ /* 0x001fca0007f3e0ff */
[----:B------:R-:W-:-:S05]  /*51c80*/  @!P4 IMAD.X R9, R44, 0x1, R9, P1 ;  /* 0x000000012c09c824 */ /* 0x000fca00008e0609 */
[----:B------:R0:W-:Y:S02]  /*51c90*/  @!P4 STG.E.U8 desc[UR8][R8.64+0x90], R13 ;  /* 0x0000900d0800c986 */ /* 0x0001e4000c101108 */
[----:B0-----:R-:W0:Y:S01]  /*51ca0*/  @!P5 LDC.64 R8, c[0x0][0x5c0] ;  /* 0x00017000ff08db82 */ /* 0x001e220000000a00 */
[----:B------:R-:W-:Y:S02]  /*51cb0*/  LOP3.LUT P6, RZ, R2, 0x100, RZ, 0xc0, !PT ;  /* 0x0000010002ff7812 */ /* 0x000fe400078cc0ff */
        /* <DEDUP_REMOVED lines=39> */
[----:B------:R0:W-:Y:S04]  /*51f30*/  @!P0 STG.E.U8 desc[UR8][R16.64+0x99], R11 ;  /* 0x0000990b10008986 */ /* 0x0001e8000c101108 */
[----:B------:R0:W-:Y:S01]  /*51f40*/  @!P5 STG.E.U8 desc[UR8][R12.64+0x90], R15 ;  /* 0x0000900f0c00d986 */ /* 0x0001e2000c101108 */
[----:B---3--:R-:W-:-:S05]  /*51f50*/  FMUL R3, R54, UR4 ;  /* 0x0000000436037c20 */ /* 0x008fca0008400000 */
[----:B------:R-:W-:Y:S02]  /*51f60*/  F2FP.SATFINITE.E4M3.F32.PACK_AB_MERGE_C R19, RZ, R3, RZ ;  /* 0x00000003ff13723e */ /* 0x000fe400048070ff */
[----:B------:R-:W-:-:S03]  /*51f70*/  LOP3.LUT P5, RZ, R0, 0x400000, RZ, 0xc0, !PT ;  /* 0x0040000000ff7812 */ /* 0x000fc600078ac0ff */
[----:B------:R0:W-:Y:S01]  /*51f80*/  @!P6 STG.E.U8 desc[UR8][R8.64+0x91], R19 ;  /* 0x000091130800e986 */ /* 0x0001e2000c101108 */
[----:B------:R-:W-:Y:S01]  /*51f90*/  ISETP.LT.OR P5, PT, R24, 0x91, !P5 ;  /* 0x000000911800780c */ /* 0x000fe20006fa1670 */
[----:B------:R-:W-:Y:S01]  /*51fa0*/  BSSY B1, `(.L_x_109) ;  /* 0x0000015000017945 */ /* 0x000fe20003800000 */
[C---:B------:R-:W-:Y:S02]  /*51fb0*/  LOP3.LUT P3, RZ, R2.reuse, 0x200, RZ, 0xc0, !PT ;  /* 0x0000020002ff7812 */ /* 0x040fe4000786c0ff */
[C---:B------:R-:W-:Y:S02]  /*51fc0*/  LOP3.LUT P2, RZ, R2.reuse, 0x20, RZ, 0xc0, !PT ;  /* 0x0000002002ff7812 */ /* 0x040fe4000784c0ff */
[C---:B------:R-:W-:Y:S02]  /*51fd0*/  LOP3.LUT P1, RZ, R2.reuse, 0x4, RZ, 0xc0, !PT ;  /* 0x0000000402ff7812 */ /* 0x040fe4000782c0ff */
[----:B------:R-:W-:Y:S01]  /*51fe0*/  LOP3.LUT P0, RZ, R2, 0x2, RZ, 0xc0, !PT ;  /* 0x0000000202ff7812 */ /* 0x000fe2000780c0ff */
[----:B----4-:R-:W-:-:S05]  /*51ff0*/  FMUL R3, R53, UR4 ;  /* 0x0000000435037c20 */ /* 0x010fca0008400000 */
        /* <DEDUP_REMOVED lines=15> */
.L_x_110:
[----:B------:R-:W-:Y:S05]  /*520f0*/  BSYNC B1 ;  /* 0x0000000000017941 */ /* 0x000fea0003800000 */
.L_x_109:
        /* <DEDUP_REMOVED lines=15> */
.L_x_112:
[----:B------:R-:W-:Y:S05]  /*521f0*/  BSYNC B1 ;  /* 0x0000000000017941 */ /* 0x000fea0003800000 */
.L_x_111:
        /* <DEDUP_REMOVED lines=47> */
.L_x_114:
[----:B------:R-:W-:Y:S05]  /*524f0*/  BSYNC B1 ;  /* 0x0000000000017941 */ /* 0x000fea0003800000 */
.L_x_113:
        /* <DEDUP_REMOVED lines=15> */
.L_x_116:
[----:B------:R-:W-:Y:S05]  /*525f0*/  BSYNC B1 ;  /* 0x0000000000017941 */ /* 0x000fea0003800000 */
.L_x_115:
[----:B0-----:R-:W-:Y:S01]  /*52600*/  P2R R3, PR, RZ, 0x8 ;  /* 0x00000008ff037803 */ /* 0x001fe20000000000 */
[----:B------:R-:W2:Y:S01]  /*52610*/  LDL.LU R61, [R1+0x8f0] ;  /* 0x0008f000013d7983 */ /* 0x000ea20000300800 */
[----:B------:R-:W-:Y:S02]  /*52620*/  ISETP.LT.OR P3, PT, R24, 0xa1, !P0 ;  /* 0x000000a11800780c */ /* 0x000fe40004761670 */
[----:B------:R-:W-:Y:S01]  /*52630*/  LOP3.LUT R0, R0, 0xffdfffff, RZ, 0xc0, !PT ;  /* 0xffdfffff00007812 */ /* 0x000fe200078ec0ff */
[----:B------:R-:W3:Y:S01]  /*52640*/  LDL.LU R65, [R1+0x8f4] ;  /* 0x0008f40001417983 */ /* 0x000ee20000300800 */
[----:B------:R-:W-:Y:S02]  /*52650*/  P2R R48, PR, RZ, 0x10 ;  /* 0x00000010ff307803 */ /* 0x000fe40000000000 */
[----:B------:R-:W-:Y:S01]  /*52660*/  P2R R58, PR, RZ, 0x1 ;  /* 0x00000001ff3a7803 */ /* 0x000fe20000000000 */
[----:B------:R-:W4:Y:S04]  /*52670*/  LDL.LU R66, [R1+0x8f8] ;  /* 0x0008f80001427983 */ /* 0x000f280000300800 */
[----:B------:R-:W5:Y:S02]  /*52680*/  LDL.LU R64, [R1+0x8fc] ;  /* 0x0008fc0001407983 */ /* 0x000f640000300800 */
[----:B-1----:R-:W0:Y:S01]  /*52690*/  @!P3 LDC.64 R8, c[0x0][0x5c0] ;  /* 0x00017000ff08bb82 */ /* 0x002e220000000a00 */
[----:B------:R-:W-:Y:S01]  /*526a0*/  @P3 LOP3.LUT R0, R0, 0x200000, RZ, 0xfc, !PT ;  /* 0x0020000000003812 */ /* 0x000fe200078efcff */
[----:B------:R-:W5:Y:S01]  /*526b0*/  LDL.LU R62, [R1+0x900] ;  /* 0x00090000013e7983 */ /* 0x000f620000300800 */
[----:B------:R-:W-:Y:S01]  /*526c0*/  R2UR UR12, R79 ;  /* 0x000000004f0c72ca */ /* 0x000fe200000e0000 */
[----:B------:R-:W-:Y:S01]  /*526d0*/  IMAD.U32 R57, RZ, RZ, UR7 ;  /* 0x00000007ff397e24 */ /* 0x000fe2000f8e00ff */
[C---:B------:R-:W-:Y:S01]  /*526e0*/  LOP3.LUT P4, RZ, R0.reuse, 0x2000, RZ, 0xc0, !PT ;  /* 0x0000200000ff7812 */ /* 0x040fe2000788c0ff */
[----:B------:R-:W-:Y:S01]  /*526f0*/  IMAD.U32 R50, RZ, RZ, UR6 ;  /* 0x00000006ff327e24 */ /* 0x000fe2000f8e00ff */
[----:B------:R-:W-:Y:S01]  /*52700*/  LOP3.LUT R0, R0, 0xfff7ffff, RZ, 0xc0, !PT ;  /* 0xfff7ffff00007812 */ /* 0x000fe200078ec0ff */
[----:B------:R-:W-:Y:S01]  /*52710*/  IMAD.U32 R49, RZ, RZ, UR7 ;  /* 0x00000007ff317e24 */ /* 0x000fe2000f8e00ff */
[----:B------:R-:W-:Y:S01]  /*52720*/  P2R R56, PR, RZ, 0x2 ;  /* 0x00000002ff387803 */ /* 0x000fe20000000000 */
[----:B------:R-:W-:Y:S01]  /*52730*/  IMAD.U32 R43, RZ, RZ, UR7 ;  /* 0x00000007ff2b7e24 */ /* 0x000fe2000f8e00ff */
[----:B------:R-:W5:Y:S01]  /*52740*/  LDL.LU R69, [R1+0x904] ;  /* 0x0009040001457983 */ /* 0x000f620000300800 */
[----:B------:R-:W-:Y:S01]  /*52750*/  IMAD.U32 R42, RZ, RZ, UR6 ;  /* 0x00000006ff2a7e24 */ /* 0x000fe2000f8e00ff */
[----:B------:R-:W-:Y:S01]  /*52760*/  P2R R44, PR, RZ, 0x4 ;  /* 0x00000004ff2c7803 */ /* 0x000fe20000000000 */
[----:B------:R-:W-:Y:S01]  /*52770*/  IMAD.U32 R37, RZ, RZ, UR7 ;  /* 0x00000007ff257e24 */ /* 0x000fe2000f8e00ff */
[----:B------:R-:W5:Y:S01]  /*52780*/  LDL.LU R68, [R1+0x908] ;  /* 0x0009080001447983 */ /* 0x000f620000300800 */
        /* <DEDUP_REMOVED lines=26> */
[----:B------:R-:W-:-:S03]  /*52930*/  IMAD.U32 R3, RZ, RZ, UR7 ;  /* 0x00000007ff037e24 */ /* 0x000fc6000f8e00ff */
[----:B------:R-:W-:Y:S02]  /*52940*/  P2R R54, PR, RZ, 0x8 ;  /* 0x00000008ff367803 */ /* 0x000fe40000000000 */
        /* <DEDUP_REMOVED lines=15> */
[----:B------:R-:W-:-:S04]  /*52a40*/  ISETP.LT.OR P1, PT, R24, 0xaa, !P4 ;  /* 0x000000aa1800780c */ /* 0x000fc80006721670 */
[----:B------:R-:W-:Y:S01]  /*52a50*/  P2R R41, PR, RZ, 0x2 ;  /* 0x00000002ff297803 */ /* 0x000fe20000000000 */
[----:B--2---:R-:W-:-:S06]  /*52a60*/  FMUL R61, R61, UR4 ;  /* 0x000000043d3d7c20 */ /* 0x004fcc0008400000 */
        /* <DEDUP_REMOVED lines=18> */
[----:B------:R-:W-:Y:S02]  /*52b90*/  ISETP.LT.OR P4, PT, R24, 0xa1, !P3 ;  /* 0x000000a11800780c */ /* 0x000fe40005f81670 */
[----:B------:R-:W-:-:S09]  /*52ba0*/  F2FP.SATFINITE.E4M3.F32.PACK_AB_MERGE_C R63, RZ, R61, RZ ;  /* 0x0000003dff3f723e */ /* 0x000fd200048070ff */
[----:B------:R-:W0:Y:S01]  /*52bb0*/  @!P0 LDC.64 R8, c[0x0][0x5c0] ;  /* 0x00017000ff088b82 */ /* 0x000e220000000a00 */
[----:B------:R-:W-:Y:S02]  /*52bc0*/  @P0 LOP3.LUT R0, R0, 0x200, RZ, 0xfc, !PT ;  /* 0x0000020000000812 */ /* 0x000fe400078efcff */
[----:B------:R-:W-:Y:S02]  /*52bd0*/  P2R R46, PR, RZ, 0x10 ;  /* 0x00000010ff2e7803 */ /* 0x000fe40000000000 */
[----:B------:R-:W-:Y:S02]  /*52be0*/  LOP3.LUT R0, R0, 0xffffffef, RZ, 0xc0, !PT ;  /* 0xffffffef00007812 */ /* 0x000fe400078ec0ff */
[----:B0-----:R-:W-:-:S04]  /*52bf0*/  @!P0 IADD3 R32, P5, P6, R6, UR12, R8 ;  /* 0x0000000c06208c10 */ /* 0x001fc8000febe008 */
[----:B------:R-:W-:Y:S02]  /*52c00*/  @!P0 IADD3.X R33, R25, UR61, R9, P5, P6 ;  /* 0x0000003d19218c10 */ /* 0x000fe4000afec409 */
[----:B------:R-:W0:Y:S01]  /*52c10*/  @!P1 LDC.64 R8, c[0x0][0x5c0] ;  /* 0x00017000ff089b82 */ /* 0x000e220000000a00 */
[----:B------:R-:W-:-:S13]  /*52c20*/  ISETP.LT.OR P0, PT, R24, 0xa1, !P2 ;  /* 0x000000a11800780c */ /* 0x000fda0005701670 */
[----:B------:R-:W-:-:S04]  /*52c30*/  @P0 LOP3.LUT R0, R0, 0x10, RZ, 0xfc, !PT ;  /* 0x0000001000000812 */ /* 0x000fc800078efcff */
[----:B------:R-:W-:Y:S02]  /*52c40*/  LOP3.LUT R0, R0, 0xfffffff7, RZ, 0xc0, !PT ;  /* 0xfffffff700007812 */ /* 0x000fe400078ec0ff */
[----:B0-----:R-:W-:Y:S01]  /*52c50*/  @!P1 IADD3 R34, P5, P6, R6, UR12, R8 ;  /* 0x0000000c06229c10 */ /* 0x001fe2000febe008 */
[----:B------:R-:W-:-:S03]  /*52c60*/  IMAD.U32 R8, RZ, RZ, UR6 ;  /* 0x00000006ff087e24 */ /* 0x000fc6000f8e00ff */
[----:B------:R-:W-:Y:S01]  /*52c70*/  @!P1 IADD3.X R35, R25, UR61, R9, P5, P6 ;  /* 0x0000003d19239c10 */ /* 0x000fe2000afec409 */
[----:B---3--:R-:W-:Y:S01]  /*52c80*/  FMUL R61, R65, UR4 ;  /* 0x00000004413d7c20 */ /* 0x008fe20008400000 */
[----:B------:R-:W-:Y:S01]  /*52c90*/  @!P0 IADD3 R60, P6, P5, R3, UR60, R6 ;  /* 0x0000003c033c8c10 */ /* 0x000fe2000fdde006 */
[----:B------:R-:W-:-:S03]  /*52ca0*/  IMAD.U32 R9, RZ, RZ, UR7 ;  /* 0x00000007ff097e24 */ /* 0x000fc6000f8e00ff */
        /* <DEDUP_REMOVED lines=18> */
[----:B------:R-:W-:Y:S01]  /*52dd0*/  ISETP.LT.OR P5, PT, R24, 0xa2, !P3 ;  /* 0x000000a21800780c */ /* 0x000fe20005fa1670 */
[----:B----4-:R-:W-:Y:S01]  /*52de0*/  FMUL R61, R66, UR4 ;  /* 0x00000004423d7c20 */ /* 0x010fe20008400000 */
[----:B------:R-:W-:Y:S01]  /*52df0*/  LOP3.LUT P2, RZ, R0, 0x200000, RZ, 0xc0, !PT ;  /* 0x0020000000ff7812 */ /* 0x000fe2000784c0ff */
[----:B------:R-:W2:Y:S01]  /*52e00*/  LDL.LU R66, [R1+0x90c] ;  /* 0x00090c0001427983 */ /* 0x000ea20000300800 */
[----:B------:R-:W-:-:S03]  /*52e10*/  P2R R47, PR, RZ, 0x20 ;  /* 0x00000020ff2f7803 */ /* 0x000fc60000000000 */
[----:B------:R-:W3:Y:S06]  /*52e20*/  LDL.LU R70, [R1+0x910] ;  /* 0x0009100001467983 */ /* 0x000eec0000300800 */
[----:B------:R-:W-:-:S04]  /*52e30*/  @!P5 IADD3 R40, P0, P6, R3, UR12, R6 ;  /* 0x0000000c0328dc10 */ /* 0x000fc8000fe1e006 */
[----:B------:R-:W-:Y:S02]  /*52e40*/  @!P5 IADD3.X R39, R8, UR61, R25, P0, P6 ;  /* 0x0000003d0827dc10 */ /* 0x000fe400087ec419 */
[----:B------:R-:W-:-:S04]  /*52e50*/  ISETP.LT.OR P6, PT, R24, 0xa9, !P3 ;  /* 0x000000a91800780c */ /* 0x000fc80005fc1670 */
[----:B------:R-:W-:-:S09]  /*52e60*/  P2R R51, PR, RZ, 0x40 ;  /* 0x00000040ff337803 */ /* 0x000fd20000000000 */
[----:B------:R-:W-:-:S04]  /*52e70*/  @!P6 IADD3 R37, P0, P1, R37, UR12, R6 ;  /* 0x0000000c2525ec10 */ /* 0x000fc8000f91e006 */
[----:B------:R-:W-:Y:S02]  /*52e80*/  @!P6 IADD3.X R3, R8, UR61, R25, P0, P1 ;  /* 0x0000003d0803ec10 */ /* 0x000fe400087e2419 */
[----:B------:R-:W-:Y:S02]  /*52e90*/  LOP3.LUT P6, RZ, R0, 0x20000, RZ, 0xc0, !PT ;  /* 0x0002000000ff7812 */ /* 0x000fe400078cc0ff */
[C---:B------:R-:W-:Y:S02]  /*52ea0*/  ISETP.LT.OR P0, PT, R24.reuse, 0xaa, !P3 ;  /* 0x000000aa1800780c */ /* 0x040fe40005f01670 */
[----:B------:R-:W-:Y:S02]  /*52eb0*/  ISETP.LT.OR P3, PT, R24, 0xa1, !P6 ;  /* 0x000000a11800780c */ /* 0x000fe40007761670 */
[----:B------:R-:W-:Y:S02]  /*52ec0*/  F2FP.SATFINITE.E4M3.F32.PACK_AB_MERGE_C R67, RZ, R61, RZ ;  /* 0x0000003dff43723e */ /* 0x000fe400048070ff */
[----:B------:R-:W-:-:S02]  /*52ed0*/  P2R R55, PR, RZ, 0x1 ;  /* 0x00000001ff377803 */ /* 0x000fc40000000000 */
[----:B------:R-:W-:-:S05]  /*52ee0*/  LOP3.LUT P1, RZ, R0, 0x80000, RZ, 0xc0, !PT ;  /* 0x0008000000ff7812 */ /* 0x000fca000782c0ff */
[----:B------:R-:W-:Y:S02]  /*52ef0*/  @!P0 IADD3 R36, P4, P5, R9, UR12, R6 ;  /* 0x0000000c09248c10 */ /* 0x000fe4000fd9e006 */
[----:B------:R-:W0:Y:S01]  /*52f00*/  @!P3 LDC.64 R8, c[0x0][0x5c0] ;  /* 0x00017000ff08bb82 */ /* 0x000e220000000a00 */
[----:B-----5:R-:W-:Y:S01]  /*52f10*/  FMUL R61, R64, UR4 ;  /* 0x00000004403d7c20 */ /* 0x020fe20008400000 */
[----:B------:R-:W-:Y:S01]  /*52f20*/  @!P0 IADD3.X R38, R38, UR61, R25, P4, P5 ;  /* 0x0000003d26268c10 */ /* 0x000fe2000a7ea419 */
[----:B------:R-:W4:Y:S01]  /*52f30*/  LDL.LU R64, [R1+0x914] ;  /* 0x0009140001407983 */ /* 0x000f220000300800 */
[----:B0-----:R-:W-:-:S05]  /*52f40*/  @!P3 IADD3 R8, P4, R6, R8, RZ ;  /* 0x000000080608b210 */ /* 0x001fca0007f9e0ff */
[----:B------:R-:W-:-:S05]  /*52f50*/  @!P3 IMAD.X R9, R25, 0x1, R9, P4 ;  /* 0x000000011909b824 */ /* 0x000fca00020e0609 */
[----:B------:R0:W-:Y:S02]  /*52f60*/  @!P3 STG.E.U8 desc[UR8][R8.64+0xa0], R63 ;  /* 0x0000a03f0800b986 */ /* 0x0001e4000c101108 */
[----:B0-----:R-:W-:Y:S01]  /*52f70*/  F2FP.SATFINITE.E4M3.F32.PACK_AB_MERGE_C R63, RZ, R61, RZ ;  /* 0x0000003dff3f723e */ /* 0x001fe200048070ff */
[----:B------:R-:W-:Y:S02]  /*52f80*/  FMUL R61, R62, UR4 ;  /* 0x000000043e3d7c20 */ /* 0x000fe40008400000 */
[----:B------:R-:W5:Y:S01]  /*52f90*/  LDL.LU R62, [R1+0x918] ;  /* 0x00091800013e7983 */ /* 0x000f620000300800 */
[----:B------:R-:W-:-:S13]  /*52fa0*/  ISETP.LT.OR P0, PT, R24, 0xa2, !P6 ;  /* 0x000000a21800780c */ /* 0x000fda0007701670 */
[----:B------:R-:W0:Y:S02]  /*52fb0*/  @!P0 LDC.64 R8, c[0x0][0x5c0] ;  /* 0x00017000ff088b82 */ /* 0x000e240000000a00 */
[----:B0-----:R-:W-:-:S05]  /*52fc0*/  @!P0 IADD3 R8, P3, R6, R8, RZ ;  /* 0x0000000806088210 */ /* 0x001fca0007f7e0ff */
[----:B------:R-:W-:-:S05]  /*52fd0*/  @!P0 IMAD.X R9, R25, 0x1, R9, P3 ;  /* 0x0000000119098824 */ /* 0x000fca00018e0609 */
[----:B------:R0:W-:Y:S01]  /*52fe0*/  @!P0 STG.E.U8 desc[UR8][R8.64+0xa1], R65 ;  /* 0x0000a14108008986 */ /* 0x0001e2000c101108 */
[----:B------:R-:W-:-:S03]  /*52ff0*/  ISETP.LT.OR P0, PT, R24, 0xa9, !P6 ;  /* 0x000000a91800780c */ /* 0x000fc60007701670 */
[----:B------:R-:W-:Y:S04]  /*53000*/  @!P2 STG.E.U8 desc[UR8][R16.64+0xa0], R67 ;  /* 0x0000a0431000a986 */ /* 0x000fe8000c101108 */
[----:B------:R1:W-:Y:S06]  /*53010*/  @!P1 STG.E.U8 desc[UR8][R12.64+0xa1], R63 ;  /* 0x0000a13f0c009986 */ /* 0x0003ec000c101108 */
[----:B0-----:R-:W0:Y:S01]  /*53020*/  @!P0 LDC.64 R8, c[0x0][0x5c0] ;  /* 0x00017000ff088b82 */ /* 0x001e220000000a00 */
[----:B-1----:R-:W-:-:S02]  /*53030*/  FMUL R12, R69, UR4 ;  /* 0x00000004450c7c20 */ /* 0x002fc40008400000 */
[----:B------:R-:W5:Y:S03]  /*53040*/  LDL.LU R69, [R1+0x91c] ;  /* 0x00091c0001457983 */ /* 0x000f660000300800 */
[----:B------:R-:W-:Y:S01]  /*53050*/  F2FP.SATFINITE.E4M3.F32.PACK_AB_MERGE_C R13, RZ, R12, RZ ;  /* 0x0000000cff0d723e */ /* 0x000fe200048070ff */
[----:B------:R-:W-:Y:S02]  /*53060*/  FMUL R12, R68, UR4 ;  /* 0x00000004440c7c20 */ /* 0x000fe40008400000 */
[----:B------:R-:W5:Y:S01]  /*53070*/  LDL.LU R68, [R1+0x920] ;  /* 0x0009200001447983 */ /* 0x000f620000300800 */
[----:B0-----:R-:W-:-:S05]  /*53080*/  @!P0 IADD3 R8, P3, R6, R8, RZ ;  /* 0x0000000806088210 */ /* 0x001fca0007f7e0ff */
[----:B------:R-:W-:Y:S01]  /*53090*/  @!P0 IMAD.X R9, R25, 0x1, R9, P3 ;  /* 0x0000000119098824 */ /* 0x000fe200018e0609 */
[----:B------:R-:W-:Y:S02]  /*530a0*/  ISETP.LT.OR P3, PT, R24, 0xaa, !P6 ;  /* 0x000000aa1800780c */ /* 0x000fe40007761670 */
[----:B------:R-:W-:Y:S02]  /*530b0*/  F2FP.SATFINITE.E4M3.F32.PACK_AB_MERGE_C R61, RZ, R61, RZ ;  /* 0x0000003dff3d723e */ /* 0x000fe400048070ff */
[----:B------:R-:W-:-:S03]  /*530c0*/  F2FP.SATFINITE.E4M3.F32.PACK_AB_MERGE_C R17, RZ, R12, RZ ;  /* 0x0000000cff11723e */ /* 0x000fc600048070ff */
[----:B------:R0:W-:Y:S06]  /*530d0*/  @!P0 STG.E.U8 desc[UR8][R8.64+0xa8], R61 ;  /* 0x0000a83d08008986 */ /* 0x0001ec000c101108 */
[----:B0-----:R-:W0:Y:S02]  /*530e0*/  @!P3 LDC.64 R8, c[0x0][0x5c0] ;  /* 0x00017000ff08bb82 */ /* 0x001e240000000a00 */
[----:B0-----:R-:W-:-:S05]  /*530f0*/  @!P3 IADD3 R8, P6, R6, R8, RZ ;  /* 0x000000080608b210 */ /* 0x001fca0007fde0ff */
[----:B------:R-:W-:-:S05]  /*53100*/  @!P3 IMAD.X R9, R25, 0x1, R9, P6 ;  /* 0x000000011909b824 */ /* 0x000fca00030e0609 */
[----:B------:R0:W-:Y:S01]  /*53110*/  @!P3 STG.E.U8 desc[UR8][R8.64+0xa9], R13 ;  /* 0x0000a90d0800b986 */ /* 0x0001e2000c101108 */
[----:B--2---:R-:W-:-:S03]  /*53120*/  FMUL R12, R66, UR4 ;  /* 0x00000004420c7c20 */ /* 0x004fc60008400000 */
[----:B------:R-:W2:Y:S02]  /*53130*/  LDL.LU R66, [R1+0x924] ;  /* 0x0009240001427983 */ /* 0x000ea40000300800 */
[----:B------:R-:W-:Y:S01]  /*53140*/  F2FP.SATFINITE.E4M3.F32.PACK_AB_MERGE_C R61, RZ, R12, RZ ;  /* 0x0000000cff3d723e */ /* 0x000fe200048070ff */
[----:B---3--:R-:W-:-:S05]  /*53150*/  FMUL R12, R70, UR4 ;  /* 0x00000004460c7c20 */ /* 0x008fca0008400000 */
[----:B------:R-:W-:Y:S01]  /*53160*/  F2FP.SATFINITE.E4M3.F32.PACK_AB_MERGE_C R63, RZ, R12, RZ ;  /* 0x0000000cff3f723e */ /* 0x000fe200048070ff */
[----:B----4-:R-:W-:Y:S02]  /*53170*/  FMUL R12, R64, UR4 ;  /* 0x00000004400c7c20 */ /* 0x010fe40008400000 */
[----:B------:R-:W3:Y:S04]  /*53180*/  LDL.LU R64, [R1+0x928] ;  /* 0x0009280001407983 */ /* 0x000ee80000300800 */
[----:B------:R-:W4:Y:S01]  /*53190*/  LDL.LU R70, [R1+0x92c] ;  /* 0x00092c0001467983 */ /* 0x000f220000300800 */
[----:B0-----:R-:W-:Y:S01]  /*531a0*/  F2FP.SATFINITE.E4M3.F32.PACK_AB_MERGE_C R13, RZ, R12, RZ ;  /* 0x0000000cff0d723e */ /* 0x001fe200048070ff */
[----:B-----5:R-:W-:Y:S02]  /*531b0*/  FMUL R12, R62, UR4 ;  /* 0x000000043e0c7c20 */ /* 0x020fe40008400000 */
[----:B------:R-:W5:Y:S01]  /*531c0*/  LDL.LU R62, [R1+0x930] ;  /* 0x00093000013e7983 */ /* 0x000f620000300800 */
[----:B------:R-:W-:-:S02]  /*531d0*/  LOP3.LUT P5, RZ, R0, 0x100000, RZ, 0xc0, !PT ;  /* 0x0010000000ff7812 */ /* 0x000fc400078ac0ff */
[C---:B------:R-:W-:Y:S02]  /*531e0*/  LOP3.LUT P3, RZ, R0.reuse, 0x4000, RZ, 0xc0, !PT ;  /* 0x0000400000ff7812 */ /* 0x040fe4000786c0ff */
[C---:B------:R-:W-:Y:S02]  /*531f0*/  LOP3.LUT P4, RZ, R0.reuse, 0x40000, RZ, 0xc0, !PT ;  /* 0x0004000000ff7812 */ /* 0x040fe4000788c0ff */
[----:B------:R-:W-:Y:S02]  /*53200*/  P2R R16, PR, RZ, 0x8 ;  /* 0x00000008ff107803 */ /* 0x000fe40000000000 */
[C---:B------:R-:W-:Y:S02]  /*53210*/  LOP3.LUT P3, RZ, R0.reuse, 0x10, RZ, 0xc0, !PT ;  /* 0x0000001000ff7812 */ /* 0x040fe4000786c0ff */
[C---:B------:R-:W-:Y:S02]  /*53220*/  LOP3.LUT P2, RZ, R0.reuse, 0x10000, RZ, 0xc0, !PT ;  /* 0x0001000000ff7812 */ /* 0x040fe4000784c0ff */
[C---:B------:R-:W-:Y:S01]  /*53230*/  LOP3.LUT P1, RZ, R0.reuse, 0x8000, RZ, 0xc0, !PT ;  /* 0x0000800000ff7812 */ /* 0x040fe2000782c0ff */
[----:B------:R0:W-:Y:S08]  /*53240*/  @!P5 STG.E.U8 desc[UR8][R26.64+0xa8], R17 ;  /* 0x0000a8111a00d986 */ /* 0x0001f0000c101108 */
[----:B------:R-:W1:Y:S01]  /*53250*/  @!P3 LDC.64 R8, c[0x0][0x5c0] ;  /* 0x00017000ff08bb82 */ /* 0x000e620000000a00 */
[----:B0-----:R-:W-:Y:S01]  /*53260*/  F2FP.SATFINITE.E4M3.F32.PACK_AB_MERGE_C R17, RZ, R12, RZ ;  /* 0x0000000cff11723e */ /* 0x001fe200048070ff */
[----:B------:R-:W-:Y:S04]  /*53270*/  @!P4 STG.E.U8 desc[UR8][R20.64+0xa9], R61 ;  /* 0x0000a93d1400c986 */ /* 0x000fe8000c101108 */
[----:B------:R-:W-:Y:S04]  /*53280*/  @!P2 STG.E.U8 desc[UR8][R14.64+0xa0], R63 ;  /* 0x0000a03f0e00a986 */ /* 0x000fe8000c101108 */
[----:B------:R0:W-:Y:S01]  /*53290*/  @!P1 STG.E.U8 desc[UR8][R10.64+0xa1], R13 ;  /* 0x0000a10d0a009986 */ /* 0x0001e2000c101108 */
[----:B------:R-:W-:Y:S01]  /*532a0*/  LOP3.LUT P0, RZ, R0, 0x8, RZ, 0xc0, !PT ;  /* 0x0000000800ff7812 */ /* 0x000fe2000780c0ff */
[----:B------:R-:W-:-:S02]  /*532b0*/  FMUL R12, R69, UR4 ;  /* 0x00000004450c7c20 */ /* 0x000fc40008400000 */
[----:B------:R-:W5:Y:S01]  /*532c0*/  LDL.LU R69, [R1+0x934] ;  /* 0x0009340001457983 */ /* 0x000f620000300800 */
[----:B0-----:R-:W-:-:S03]  /*532d0*/  FMUL R10, R68, UR4 ;  /* 0x00000004440a7c20 */ /* 0x001fc60008400000 */
[----:B------:R-:W5:Y:S01]  /*532e0*/  LDL.LU R68, [R1+0x938] ;  /* 0x0009380001447983 */ /* 0x000f620000300800 */
[----:B-1----:R-:W-:-:S05]  /*532f0*/  @!P3 IADD3 R8, P1, R60, R8, RZ ;  /* 0x000000083c08b210 */ /* 0x002fca0007f3e0ff */
[----:B------:R-:W-:Y:S01]  /*53300*/  @!P3 IMAD.X R9, R59, 0x1, R9, P1 ;  /* 0x000000013b09b824 */ /* 0x000fe200008e0609 */
[----:B------:R-:W-:-:S04]  /*53310*/  F2FP.SATFINITE.E4M3.F32.PACK_AB_MERGE_C R13, RZ, R10, RZ ;  /* 0x0000000aff0d723e */ /* 0x000fc800048070ff */
[----:B------:R0:W-:Y:S02]  /*53320*/  @!P3 STG.E.U8 desc[UR8][R8.64+0xa0], R17 ;  /* 0x0000a0110800b986 */ /* 0x0001e4000c101108 */
[----:B0-----:R-:W0:Y:S01]  /*53330*/  @!P0 LDC.64 R8, c[0x0][0x5c0] ;  /* 0x00017000ff088b82 */ /* 0x001e220000000a00 */
[----:B------:R-:W-:Y:S02]  /*53340*/  F2FP.SATFINITE.E4M3.F32.PACK_AB_MERGE_C R11, RZ, R12, RZ ;  /* 0x0000000cff0b723e */ /* 0x000fe400048070ff */
[----:B0-----:R-:W-:-:S05]  /*53350*/  @!P0 IADD3 R8, P3, R57, R8, RZ ;  /* 0x0000000839088210 */ /* 0x001fca0007f7e0ff */
[----:B------:R-:W-:Y:S01]  /*53360*/  @!P0 IMAD.X R9, R53, 0x1, R9, P3 ;  /* 0x0000000135098824 */ /* 0x000fe200018e0609 */
[----:B------:R-:W-:-:S04]  /*53370*/  ISETP.NE.AND P3, PT, R16, RZ, PT ;  /* 0x000000ff1000720c */ /* 0x000fc80003f65270 */
[----:B------:R0:W-:Y:S09]  /*53380*/  @!P0 STG.E.U8 desc[UR8][R8.64+0xa1], R11 ;  /* 0x0000a10b08008986 */ /* 0x0001f2000c101108 */
[----:B------:R1:W-:Y:S01]  /*53390*/  @!P3 STG.E.U8 desc[UR8][R22.64+0xa8], R13 ;  /* 0x0000a80d1600b986 */ /* 0x0003e2000c101108 */
[----:B--2---:R-:W-:-:S03]  /*533a0*/  FMUL R10, R66, UR4 ;  /* 0x00000004420a7c20 */ /* 0x004fc60008400000 */
[----:B------:R-:W2:Y:S02]  /*533b0*/  LDL.LU R66, [R1+0x93c] ;  /* 0x00093c0001427983 */ /* 0x000ea40000300800 */
[----:B------:R-:W-:Y:S01]  /*533c0*/  F2FP.SATFINITE.E4M3.F32.PACK_AB_MERGE_C R15, RZ, R10, RZ ;  /* 0x0000000aff0f723e */ /* 0x000fe200048070ff */
[----:B---3--:R-:W-:Y:S02]  /*533d0*/  FMUL R10, R64, UR4 ;  /* 0x00000004400a7c20 */ /* 0x008fe40008400000 */
[----:B------:R-:W3:Y:S03]  /*533e0*/  LDL.LU R64, [R1+0x940] ;  /* 0x0009400001407983 */ /* 0x000ee60000300800 */
[----:B0-----:R-:W-:Y:S01]  /*533f0*/  F2FP.SATFINITE.E4M3.F32.PACK_AB_MERGE_C R11, RZ, R10, RZ ;  /* 0x0000000aff0b723e */ /* 0x001fe200048070ff */
[----:B----4-:R-:W-:-:S05]  /*53400*/  FMUL R10, R70, UR4 ;  /* 0x00000004460a7c20 */ /* 0x010fca0008400000 */
[----:B-1----:R-:W-:Y:S01]  /*53410*/  F2FP.SATFINITE.E4M3.F32.PACK_AB_MERGE_C R13, RZ, R10, RZ ;  /* 0x0000000aff0d723e */ /* 0x002fe200048070ff */
[----:B-----5:R-:W-:Y:S02]  /*53420*/  FMUL R10, R62, UR4 ;  /* 0x000000043e0a7c20 */ /* 0x020fe40008400000 */
[----:B------:R-:W4:Y:S01]  /*53430*/  LDL.LU R62, [R1+0x944] ;  /* 0x00094400013e7983 */ /* 0x000f220000300800 */
[C---:B------:R-:W-:Y:S02]  /*53440*/  LOP3.LUT P5, RZ, R0.reuse, 0x4, RZ, 0xc0, !PT ;  /* 0x0000000400ff7812 */ /* 0x040fe400078ac0ff */
[C---:B------:R-:W-:Y:S01]  /*53450*/  LOP3.LUT P6, RZ, R0.reuse, 0x1000, RZ, 0xc0, !PT ;  /* 0x0000100000ff7812 */ /* 0x040fe200078cc0ff */
[----:B------:R-:W5:Y:S10]  /*53460*/  LDL.LU R70, [R1+0x948] ;  /* 0x0009480001467983 */ /* 0x000f740000300800 */
[----:B------:R-:W0:Y:S01]  /*53470*/  @!P5 LDC.64 R8, c[0x0][0x5c0] ;  /* 0x00017000ff08db82 */ /* 0x000e220000000a00 */
[----:B------:R-:W-:Y:S01]  /*53480*/  LOP3.LUT P4, RZ, R0, 0x2, RZ, 0xc0, !PT ;  /* 0x0000000200ff7812 */ /* 0x000fe2000788c0ff */
[----:B------:R-:W-:Y:S01]  /*53490*/  @!P6 STG.E.U8 desc[UR8][R18.64+0xa9], R15 ;  /* 0x0000a90f1200e986 */ /* 0x000fe2000c101108 */
[----:B0-----:R-:W-:-:S05]  /*534a0*/  @!P5 IADD3 R8, P6, R52, R8, RZ ;  /* 0x000000083408d210 */ /* 0x001fca0007fde0ff */
[----:B------:R-:W-:-:S05]  /*534b0*/  @!P5 IMAD.X R9, R50, 0x1, R9, P6 ;  /* 0x000000013209d824 */ /* 0x000fca00030e0609 */
[----:B------:R0:W-:Y:S02]  /*534c0*/  @!P5 STG.E.U8 desc[UR8][R8.64+0xa8], R11 ;  /* 0x0000a80b0800d986 */ /* 0x0001e4000c101108 */
[----:B0-----:R-:W0:Y:S02]  /*534d0*/  @!P4 LDC.64 R8, c[0x0][0x5c0] ;  /* 0x00017000ff08cb82 */ /* 0x001e240000000a00 */
[----:B0-----:R-:W-:-:S05]  /*534e0*/  @!P4 IADD3 R8, P5, R49, R8, RZ ;  /* 0x000000083108c210 */ /* 0x001fca0007fbe0ff */
[----:B------:R-:W-:-:S05]  /*534f0*/  @!P4 IMAD.X R9, R45, 0x1, R9, P5 ;  /* 0x000000012d09c824 */ /* 0x000fca00028e0609 */
[----:B------:R0:W-:Y:S01]  /*53500*/  @!P4 STG.E.U8 desc[UR8][R8.64+0xa9], R13 ;  /* 0x0000a90d0800c986 */ /* 0x0001e2000c101108 */
[----:B------:R-:W-:Y:S02]  /*53510*/  ISETP.NE.AND P4, PT, R46, RZ, PT ;  /* 0x000000ff2e00720c */ /* 0x000fe40003f85270 */
[----:B------:R-:W-:-:S11]  /*53520*/  LOP3.LUT P2, RZ, R0, 0x800, RZ, 0xc0, !PT ;  /* 0x0000080000ff7812 */ /* 0x000fd6000784c0ff */
[----:B0-----:R-:W0:Y:S01]  /*53530*/  @!P4 LDC.64 R8, c[0x0][0x5c0] ;  /* 0x00017000ff08cb82 */ /* 0x001e220000000a00 */
[----:B------:R-:W-:Y:S02]  /*53540*/  LOP3.LUT P1, RZ, R0, 0x400, RZ, 0xc0, !PT ;  /* 0x0000040000ff7812 */ /* 0x000fe4000782c0ff */
[----:B------:R-:W-:Y:S01]  /*53550*/  F2FP.SATFINITE.E4M3.F32.PACK_AB_MERGE_C R15, RZ, R10, RZ ;  /* 0x0000000aff0f723e */ /* 0x000fe200048070ff */
[----:B------:R-:W-:Y:S01]  /*53560*/  FMUL R10, R69, UR4 ;  /* 0x00000004450a7c20 */ /* 0x000fe20008400000 */
[----:B------:R-:W-:Y:S01]  /*53570*/  ISETP.NE.AND P5, PT, R47, RZ, PT ;  /* 0x000000ff2f00720c */ /* 0x000fe20003fa5270 */
[----:B------:R-:W5:Y:S03]  /*53580*/  LDL.LU R69, [R1+0x94c] ;  /* 0x00094c0001457983 */ /* 0x000f660000300800 */
[----:B------:R-:W-:Y:S01]  /*53590*/  F2FP.SATFINITE.E4M3.F32.PACK_AB_MERGE_C R11, RZ, R10, RZ ;  /* 0x0000000aff0b723e */ /* 0x000fe200048070ff */
[----:B------:R-:W-:Y:S01]  /*535a0*/  @!P2 STG.E.U8 desc[UR8][R30.64+0xa0], R15 ;  /* 0x0000a00f1e00a986 */ /* 0x000fe2000c101108 */
[----:B------:R-:W-:-:S03]  /*535b0*/  FMUL R10, R68, UR4 ;  /* 0x00000004440a7c20 */ /* 0x000fc60008400000 */
[----:B------:R-:W-:Y:S02]  /*535c0*/  @!P1 STG.E.U8 desc[UR8][R28.64+0xa1], R11 ;  /* 0x0000a10b1c009986 */ /* 0x000fe4000c101108 */
[----:B------:R-:W-:Y:S02]  /*535d0*/  F2FP.SATFINITE.E4M3.F32.PACK_AB_MERGE_C R13, RZ, R10, RZ ;  /* 0x0000000aff0d723e */ /* 0x000fe400048070ff */
[----:B------:R-:W-:Y:S01]  /*535e0*/  ISETP.NE.AND P6, PT, R51, RZ, PT ;  /* 0x000000ff3300720c */ /* 0x000fe20003fc5270 */
[----:B------:R-:W5:Y:S01]  /*535f0*/  LDL.LU R68, [R1+0x950] ;  /* 0x0009500001447983 */ /* 0x000f620000300800 */
[----:B0-----:R-:W-:-:S05]  /*53600*/  @!P4 IADD3 R8, P1, R43, R8, RZ ;  /* 0x000000082b08c210 */ /* 0x001fca0007f3e0ff */
[----:B------:R-:W-:-:S05]  /*53610*/  @!P4 IMAD.X R9, R42, 0x1, R9, P1 ;  /* 0x000000012a09c824 */ /* 0x000fca00008e0609 */
[----:B------:R0:W-:Y:S02]  /*53620*/  @!P4 STG.E.U8 desc[UR8][R8.64+0xa0], R13 ;  /* 0x0000a00d0800c986 */ /* 0x0001e4000c101108 */
[----:B0-----:R-:W0:Y:S02]  /*53630*/  @!P5 LDC.64 R8, c[0x0][0x5c0] ;  /* 0x00017000ff08db82 */ /* 0x001e240000000a00 */
[----:B0-----:R-:W-:-:S05]  /*53640*/  @!P5 IADD3 R8, P4, R40, R8, RZ ;  /* 0x000000082808d210 */ /* 0x001fca0007f9e0ff */
[----:B------:R-:W-:Y:S02]  /*53650*/  @!P5 IMAD.X R9, R39, 0x1, R9, P4 ;  /* 0x000000012709d824 */ /* 0x000fe400020e0609 */
[----:B--2---:R-:W-:Y:S02]  /*53660*/  FMUL R10, R66, UR4 ;  /* 0x00000004420a7c20 */ /* 0x004fe40008400000 */
[----:B------:R-:W2:Y:S03]  /*53670*/  LDL.LU R66, [R1+0x954] ;  /* 0x0009540001427983 */ /* 0x000ea60000300800 */
[----:B------:R-:W-:-:S05]  /*53680*/  F2FP.SATFINITE.E4M3.F32.PACK_AB_MERGE_C R11, RZ, R10, RZ ;  /* 0x0000000aff0b723e */ /* 0x000fca00048070ff */
[----:B------:R0:W-:Y:S01]  /*53690*/  @!P5 STG.E.U8 desc[UR8][R8.64+0xa1], R11 ;  /* 0x0000a10b0800d986 */ /* 0x0001e2000c101108 */
[----:B------:R-:W-:Y:S01]  /*536a0*/  LOP3.LUT P5, RZ, R0, 0x200, RZ, 0xc0, !PT ;  /* 0x0000020000ff7812 */ /* 0x000fe200078ac0ff */
[----:B0-----:R-:W0:Y:S01]  /*536b0*/  @!P6 LDC.64 R8, c[0x0][0x5c0] ;  /* 0x00017000ff08eb82 */ /* 0x001e220000000a00 */
[----:B---3--:R-:W-:Y:S02]  /*536c0*/  FMUL R10, R64, UR4 ;  /* 0x00000004400a7c20 */ /* 0x008fe40008400000 */
[----:B------:R-:W3:Y:S03]  /*536d0*/  LDL.LU R64, [R1+0x958] ;  /* 0x0009580001407983 */ /* 0x000ee60000300800 */
[----:B------:R-:W-:-:S06]  /*536e0*/  F2FP.SATFINITE.E4M3.F32.PACK_AB_MERGE_C R19, RZ, R10, RZ ;  /* 0x0000000aff13723e */ /* 0x000fcc00048070ff */
[----:B------:R1:W-:Y:S01]  /*536f0*/  @!P5 STG.E.U8 desc[UR8][R32.64+0xa8], R19 ;  /* 0x0000a8132000d986 */ /* 0x0003e2000c101108 */
[----:B0-----:R-:W-:-:S05]  /*53700*/  @!P6 IADD3 R14, P5, R37, R8, RZ ;  /* 0x00000008250ee210 */ /* 0x001fca0007fbe0ff */
[----:B------:R-:W-:Y:S02]  /*53710*/  @!P6 IMAD.X R15, R3, 0x1, R9, P5 ;  /* 0x00000001030fe824 */ /* 0x000fe400028e0609 */
[----:B----4-:R-:W-:Y:S02]  /*53720*/  FMUL R3, R62, UR4 ;  /* 0x000000043e037c20 */ /* 0x010fe40008400000 */
[----:B------:R-:W4:Y:S01]  /*53730*/  LDL.LU R62, [R1+0x95c] ;  /* 0x00095c00013e7983 */ /* 0x000f220000300800 */
[----:B------:R-:W-:-:S13]  /*53740*/  ISETP.NE.AND P0, PT, R55, RZ, PT ;  /* 0x000000ff3700720c */ /* 0x000fda0003f05270 */
[----:B------:R-:W0:Y:S01]  /*53750*/  @!P0 LDC.64 R8, c[0x0][0x5c0] ;  /* 0x00017000ff088b82 */ /* 0x000e220000000a00 */
[----:B------:R-:W-:Y:S02]  /*53760*/  ISETP.NE.AND P4, PT, R48, RZ, PT ;  /* 0x000000ff3000720c */ /* 0x000fe40003f85270 */
[----:B0-----:R-:W-:-:S05]  /*53770*/  @!P0 IADD3 R16, P5, R36, R8, RZ ;  /* 0x0000000824108210 */ /* 0x001fca0007fbe0ff */
[----:B------:R-:W-:Y:S01]  /*53780*/  @!P0 IMAD.X R17, R38, 0x1, R9, P5 ;  /* 0x0000000126118824 */ /* 0x000fe200028e0609 */
[----:B------:R-:W-:Y:S02]  /*53790*/  ISETP.LT.OR P5, PT, R24, 0xa1, !P4 ;  /* 0x000000a11800780c */ /* 0x000fe400067a1670 */
[----:B------:R-:W-:-:S11]  /*537a0*/  ISETP.NE.AND P1, PT, R41, RZ, PT ;  /* 0x000000ff2900720c */ /* 0x000fd60003f25270 */
        /* <DEDUP_REMOVED lines=9> */
[----:B-----5:R-:W-:-:S05]  /*53840*/  FMUL R3, R70, UR4 ;  /* 0x0000000446037c20 */ /* 0x020fca0008400000 */
        /* <DEDUP_REMOVED lines=12> */
[----:B------:R-:W-:-:S05]  /*53910*/  FMUL R3, R68, UR4 ;  /* 0x0000000444037c20 */ /* 0x000fca0008400000 */
[----:B0-----:R-:W-:Y:S01]  /*53920*/  F2FP.SATFINITE.E4M3.F32.PACK_AB_MERGE_C R15, RZ, R3, RZ ;  /* 0x00000003ff0f723e */ /* 0x001fe200048070ff */
[----:B------:R0:W-:Y:S04]  /*53930*/  @!P0 STG.E.U8 desc[UR8][R16.64+0xa9], R11 ;  /* 0x0000a90b10008986 */ /* 0x0001e8000c101108 */
[----:B------:R0:W-:Y:S01]  /*53940*/  @!P5 STG.E.U8 desc[UR8][R12.64+0xa0], R15 ;  /* 0x0000a00f0c00d986 */ /* 0x0001e2000c101108 */
[----:B------:R-:W-:-:S04]  /*53950*/  LOP3.LUT P5, RZ, R0, 0x400000, RZ, 0xc0, !PT ;  /* 0x0040000000ff7812 */ /* 0x000fc800078ac0ff */
[----:B------:R-:W-:Y:S01]  /*53960*/  ISETP.LT.OR P5, PT, R24, 0xa1, !P5 ;  /* 0x000000a11800780c */ /* 0x000fe20006fa1670 */
[----:B------:R-:W-:Y:S01]  /*53970*/  BSSY B1, `(.L_x_117) ;  /* 0x0000018000017945 */ /* 0x000fe20003800000 */
[----:B------:R-:W-:Y:S02]  /*53980*/  ISETP.NE.AND P3, PT, R54, RZ, PT ;  /* 0x000000ff3600720c */ /* 0x000fe40003f65270 */
[----:B------:R-:W-:Y:S02]  /*53990*/  ISETP.NE.AND P2, PT, R44, RZ, PT ;  /* 0x000000ff2c00720c */ /* 0x000fe40003f45270 */
[----:B------:R-:W-:Y:S02]  /*539a0*/  ISETP.NE.AND P1, PT, R56, RZ, PT ;  /* 0x000000ff3800720c */ /* 0x000fe40003f25270 */
[----:B------:R-:W-:Y:S01]  /*539b0*/  ISETP.NE.AND P0, PT, R58, RZ, PT ;  /* 0x000000ff3a00720c */ /* 0x000fe20003f05270 */
[----:B--2---:R-:W-:-:S05]  /*539c0*/  FMUL R3, R66, UR4 ;  /* 0x0000000442037c20 */ /* 0x004fca0008400000 */
[----:B------:R-:W-:-:S05]  /*539d0*/  F2FP.SATFINITE.E4M3.F32.PACK_AB_MERGE_C R19, RZ, R3, RZ ;  /* 0x00000003ff13723e */ /* 0x000fca00048070ff */
[----:B------:R0:W-:Y:S01]  /*539e0*/  @!P6 STG.E.U8 desc[UR8][R8.64+0xa1], R19 ;  /* 0x0000a1130800e986 */ /* 0x0001e2000c101108 */
[----:B---3--:R-:W-:-:S05]  /*539f0*/  FMUL R3, R64, UR4 ;  /* 0x0000000440037c20 */ /* 0x008fca0008400000 */
[----:B------:R-:W-:Y:S01]  /*53a00*/  F2FP.SATFINITE.E4M3.F32.PACK_AB_MERGE_C R3, RZ, R3, RZ ;  /* 0x00000003ff03723e */ /* 0x000fe200048070ff */
[----:B----4-:R-:W-:-:S05]  /*53a10*/  FMUL R10, R62, UR4 ;  /* 0x000000043e0a7c20 */ /* 0x010fca0008400000 */
        /* <DEDUP_REMOVED lines=13> */
.L_x_118:
[----:B------:R-:W-:Y:S05]  /*53af0*/  BSYNC B1 ;  /* 0x0000000000017941 */ /* 0x000fea0003800000 */
.L_x_117:
        /* <DEDUP_REMOVED lines=15> */
.L_x_120:
[----:B------:R-:W-:Y:S05]  /*53bf0*/  BSYNC B1 ;  /* 0x0000000000017941 */ /* 0x000fea0003800000 */
.L_x_119:
        /* <DEDUP_REMOVED lines=47> */
.L_x_122:
[----:B------:R-:W-:Y:S05]  /*53ef0*/  BSYNC B1 ;  /* 0x0000000000017941 */ /* 0x000fea0003800000 */
.L_x_121:
        /* <DEDUP_REMOVED lines=15> */
.L_x_124:
[----:B------:R-:W-:Y:S05]  /*53ff0*/  BSYNC B1 ;  /* 0x0000000000017941 */ /* 0x000fea0003800000 */
.L_x_123:
[----:B------:R-:W-:Y:S01]  /*54000*/  P2R R10, PR, RZ, 0x8 ;  /* 0x00000008ff0a7803 */ /* 0x000fe20000000000 */
[----:B------:R-:W2:Y:S01]  /*54010*/  LDL.LU R54, [R1+0x970] ;  /* 0x0009700001367983 */ /* 0x000ea20000300800 */
[----:B------:R-:W-:Y:S02]  /*54020*/  ISETP.LT.OR P3, PT, R24, 0xb1, !P0 ;  /* 0x000000b11800780c */ /* 0x000fe40004761670 */
[----:B0-----:R-:W-:Y:S01]  /*54030*/  P2R R3, PR, RZ, 0x1 ;  /* 0x00000001ff037803 */ /* 0x001fe20000000000 */
[----:B------:R-:W3:Y:S10]  /*54040*/  LDL.LU R80, [R1+0x974] ;  /* 0x0009740001507983 */ /* 0x000ef40000300800 */
[----:B-1----:R-:W0:Y:S01]  /*54050*/  @!P3 LDC.64 R8, c[0x0][0x5c0] ;  /* 0x00017000ff08bb82 */ /* 0x002e220000000a00 */
[----:B------:R-:W-:Y:S01]  /*54060*/  P2R R39, PR, RZ, 0x8 ;  /* 0x00000008ff277803 */ /* 0x000fe20000000000 */
[----:B------:R-:W4:Y:S01]  /*54070*/  LDL.LU R67, [R1+0x978] ;  /* 0x0009780001437983 */ /* 0x000f220000300800 */
[----:B------:R-:W-:-:S02]  /*54080*/  P2R R37, PR, RZ, 0x10 ;  /* 0x00000010ff257803 */ /* 0x000fc40000000000 */
[----:B0-----:R-:W-:Y:S01]  /*54090*/  @!P3 IADD3 R16, P5, P6, R6, UR7, R8 ;  /* 0x000000070610bc10 */ /* 0x001fe2000febe008 */
[----:B------:R-:W5:Y:S03]  /*540a0*/  LDL.LU R78, [R1+0x97c] ;  /* 0x00097c00014e7983 */ /* 0x000f660000300800 */
[----:B------:R-:W-:Y:S01]  /*540b0*/  @!P3 IADD3.X R17, R25, UR6, R9, P5, P6 ;  /* 0x000000061911bc10 */ /* 0x000fe2000afec409 */
[----:B------:R-:W5:Y:S01]  /*540c0*/  LDL.LU R77, [R1+0x980] ;  /* 0x00098000014d7983 */ /* 0x000f620000300800 */
[----:B------:R-:W-:Y:S01]  /*540d0*/  ISETP.LT.OR P3, PT, R24, 0xb2, !P0 ;  /* 0x000000b21800780c */ /* 0x000fe20004761670 */
[----:B------:R-:W-:Y:S01]  /*540e0*/  IMAD.U32 R53, RZ, RZ, UR7 ;  /* 0x00000007ff357e24 */ /* 0x000fe2000f8e00ff */
[----:B------:R-:W-:Y:S01]  /*540f0*/  LOP3.LUT P4, RZ, R0, 0x2000, RZ, 0xc0, !PT ;  /* 0x0000200000ff7812 */ /* 0x000fe2000788c0ff */
[----:B------:R-:W-:Y:S01]  /*54100*/  IMAD.U32 R52, RZ, RZ, UR6 ;  /* 0x00000006ff347e24 */ /* 0x000fe2000f8e00ff */
[----:B------:R-:W-:Y:S01]  /*54110*/  P2R R38, PR, RZ, 0x8 ;  /* 0x00000008ff267803 */ /* 0x000fe20000000000 */
[----:B------:R-:W-:Y:S01]  /*54120*/  IMAD.U32 R51, RZ, RZ, UR7 ;  /* 0x00000007ff337e24 */ /* 0x000fe2000f8e00ff */
[----:B------:R-:W-:Y:S01]  /*54130*/  R2UR UR12, R79 ;  /* 0x000000004f0c72ca */ /* 0x000fe200000e0000 */
[----:B------:R-:W-:Y:S01]  /*54140*/  IMAD.U32 R50, RZ, RZ, UR6 ;  /* 0x00000006ff327e24 */ /* 0x000fe2000f8e00ff */
[----:B------:R-:W-:Y:S01]  /*54150*/  P2R R36, PR, RZ, 0x2 ;  /* 0x00000002ff247803 */ /* 0x000fe20000000000 */
[----:B------:R-:W-:Y:S01]  /*54160*/  IMAD.U32 R49, RZ, RZ, UR7 ;  /* 0x00000007ff317e24 */ /* 0x000fe2000f8e00ff */
[----:B------:R-:W5:Y:S01]  /*54170*/  LDL.LU R82, [R1+0x984] ;  /* 0x0009840001527983 */ /* 0x000f620000300800 */
[----:B------:R-:W-:Y:S01]  /*54180*/  IMAD.U32 R48, RZ, RZ, UR6 ;  /* 0x00000006ff307e24 */ /* 0x000fe2000f8e00ff */
[----:B------:R-:W-:Y:S01]  /*54190*/  P2R R57, PR, RZ, 0x4 ;  /* 0x00000004ff397803 */ /* 0x000fe20000000000 */
[----:B------:R-:W0:Y:S01]  /*541a0*/  @!P3 LDC.64 R8, c[0x0][0x5c0] ;  /* 0x00017000ff08bb82 */ /* 0x000e220000000a00 */
[----:B------:R-:W-:Y:S01]  /*541b0*/  IMAD.U32 R47, RZ, RZ, UR7 ;  /* 0x00000007ff2f7e24 */ /* 0x000fe2000f8e00ff */
[----:B------:R-:W5:Y:S01]  /*541c0*/  LDL.LU R81, [R1+0x988] ;  /* 0x0009880001517983 */ /* 0x000f620000300800 */
[----:B------:R-:W-:-:S02]  /*541d0*/  IMAD.U32 R46, RZ, RZ, UR6 ;  /* 0x00000006ff2e7e24 */ /* 0x000fc4000f8e00ff */
[----:B------:R-:W-:Y:S02]  /*541e0*/  IMAD.U32 R45, RZ, RZ, UR7 ;  /* 0x00000007ff2d7e24 */ /* 0x000fe4000f8e00ff */
[----:B------:R-:W-:Y:S02]  /*541f0*/  IMAD.U32 R44, RZ, RZ, UR6 ;  /* 0x00000006ff2c7e24 */ /* 0x000fe4000f8e00ff */
[----:B------:R-:W-:Y:S02]  /*54200*/  IMAD.U32 R43, RZ, RZ, UR7 ;  /* 0x00000007ff2b7e24 */ /* 0x000fe4000f8e00ff */
[----:B------:R-:W-:Y:S02]  /*54210*/  IMAD.U32 R42, RZ, RZ, UR6 ;  /* 0x00000006ff2a7e24 */ /* 0x000fe4000f8e00ff */
[----:B------:R-:W-:Y:S02]  /*54220*/  IMAD.U32 R41, RZ, RZ, UR7 ;  /* 0x00000007ff297e24 */ /* 0x000fe4000f8e00ff */
[----:B------:R-:W-:Y:S01]  /*54230*/  IMAD.U32 R40, RZ, RZ, UR6 ;  /* 0x00000006ff287e24 */ /* 0x000fe2000f8e00ff */
[----:B0-----:R-:W-:-:S04]  /*54240*/  @!P3 IADD3 R12, P5, P6, R6, UR7, R8 ;  /* 0x00000007060cbc10 */ /* 0x001fc8000febe008 */
[----:B------:R-:W-:Y:S02]  /*54250*/  @!P3 IADD3.X R13, R25, UR6, R9, P5, P6 ;  /* 0x00000006190dbc10 */ /* 0x000fe4000afec409 */
[----:B------:R-:W-:-:S04]  /*54260*/  ISETP.LT.OR P3, PT, R24, 0xb9, !P0 ;  /* 0x000000b91800780c */ /* 0x000fc80004761670 */
[----:B------:R-:W-:-:S09]  /*54270*/  P2R R63, PR, RZ, 0x8 ;  /* 0x00000008ff3f7803 */ /* 0x000fd20000000000 */
[----:B------:R-:W0:Y:S02]  /*54280*/  @!P3 LDC.64 R8, c[0x0][0x5c0] ;  /* 0x00017000ff08bb82 */ /* 0x000e240000000a00 */
[----:B0-----:R-:W-:-:S04]  /*54290*/  @!P3 IADD3 R26, P5, P6, R6, UR7, R8 ;  /* 0x00000007061abc10 */ /* 0x001fc8000febe008 */
[----:B------:R-:W-:Y:S02]  /*542a0*/  @!P3 IADD3.X R27, R25, UR6, R9, P5, P6 ;  /* 0x00000006191bbc10 */ /* 0x000fe4000afec409 */
[C---:B------:R-:W-:Y:S02]  /*542b0*/  ISETP.LT.OR P3, PT, R24.reuse, 0xba, !P0 ;  /* 0x000000ba1800780c */ /* 0x040fe40004761670 */
[----:B------:R-:W-:Y:S02]  /*542c0*/  ISETP.LT.OR P0, PT, R24, 0xb1, !P1 ;  /* 0x000000b11800780c */ /* 0x000fe40004f01670 */
[----:B------:R-:W-:Y:S02]  /*542d0*/  P2R R70, PR, RZ, 0x8 ;  /* 0x00000008ff467803 */ /* 0x000fe40000000000 */
[----:B------:R-:W-:-:S07]  /*542e0*/  P2R R71, PR, RZ, 0x1 ;  /* 0x00000001ff477803 */ /* 0x000fce0000000000 */
[----:B------:R-:W0:Y:S02]  /*542f0*/  @!P3 LDC.64 R8, c[0x0][0x5c0] ;  /* 0x00017000ff08bb82 */ /* 0x000e240000000a00 */
[----:B0-----:R-:W-:-:S04]  /*54300*/  @!P3 IADD3 R20, P5, P6, R6, UR7, R8 ;  /* 0x000000070614bc10 */ /* 0x001fc8000febe008 */
[----:B------:R-:W-:Y:S02]  /*54310*/  @!P3 IADD3.X R21, R25, UR6, R9, P5, P6 ;  /* 0x000000061915bc10 */ /* 0x000fe4000afec409 */
[----:B------:R-:W0:Y:S01]  /*54320*/  @!P0 LDC.64 R8, c[0x0][0x5c0] ;  /* 0x00017000ff088b82 */ /* 0x000e220000000a00 */
[----:B------:R-:W-:-:S04]  /*54330*/  ISETP.NE.AND P3, PT, R10, RZ, PT ;  /* 0x000000ff0a00720c */ /* 0x000fc80003f65270 */
[----:B------:R-:W-:Y:S02]  /*54340*/  P2R R64, PR, RZ, 0x8 ;  /* 0x00000008ff407803 */ /* 0x000fe40000000000 */
[----:B0-----:R-:W-:-:S04]  /*54350*/  @!P0 IADD3 R14, P5, P6, R6, UR60, R8 ;  /* 0x0000003c060e8c10 */ /* 0x001fc8000febe008 */
[----:B------:R-:W-:Y:S02]  /*54360*/  @!P0 IADD3.X R15, R25, UR10, R9, P5, P6 ;  /* 0x0000000a190f8c10 */ /* 0x000fe4000afec409 */
[----:B------:R-:W-:-:S04]  /*54370*/  ISETP.LT.OR P0, PT, R24, 0xb2, !P1 ;  /* 0x000000b21800780c */ /* 0x000fc80004f01670 */
[----:B------:R-:W-:-:S09]  /*54380*/  P2R R73, PR, RZ, 0x1 ;  /* 0x00000001ff497803 */ /* 0x000fd20000000000 */
[----:B------:R-:W0:Y:S02]  /*54390*/  @!P0 LDC.64 R8, c[0x0][0x5c0] ;  /* 0x00017000ff088b82 */ /* 0x000e240000000a00 */
        /* <DEDUP_REMOVED lines=10> */
[----:B------:R-:W-:Y:S01]  /*54440*/  P2R R56, PR, RZ, 0x2 ;  /* 0x00000002ff387803 */ /* 0x000fe20000000000 */
[----:B--2---:R-:W-:-:S06]  /*54450*/  FMUL R54, R54, UR4 ;  /* 0x0000000436367c20 */ /* 0x004fcc0008400000 */
        /* <DEDUP_REMOVED lines=21> */
[----:B------:R-:W-:-:S04]  /*545b0*/  ISETP.LT.OR P0, PT, R24, 0xb1, !P2 ;  /* 0x000000b11800780c */ /* 0x000fc80005701670 */
[----:B------:R-:W-:Y:S02]  /*545c0*/  P2R R75, PR, RZ, 0x1 ;  /* 0x00000001ff4b7803 */ /* 0x000fe40000000000 */
[----:B0-----:R-:W-:-:S04]  /*545d0*/  @!P1 IADD3 R28, P5, P6, R6, UR12, R8 ;  /* 0x0000000c061c9c10 */ /* 0x001fc8000febe008 */
[----:B------:R-:W-:-:S03]  /*545e0*/  @!P1 IADD3.X R29, R25, UR61, R9, P5, P6 ;  /* 0x0000003d191d9c10 */ /* 0x000fc6000afec409 */
[----:B------:R-:W-:-:S04]  /*545f0*/  @!P0 IADD3 R53, P6, P5, R53, UR60, R6 ;  /* 0x0000003c35358c10 */ /* 0x000fc8000fdde006 */
[----:B------:R-:W-:Y:S02]  /*54600*/  @!P0 IADD3.X R52, R52, UR10, R25, P6, P5 ;  /* 0x0000000a34348c10 */ /* 0x000fe4000b7ea419 */
[----:B------:R-:W-:-:S04]  /*54610*/  ISETP.LT.OR P0, PT, R24, 0xb2, !P2 ;  /* 0x000000b21800780c */ /* 0x000fc80005701670 */
[----:B------:R-:W-:-:S09]  /*54620*/  P2R R76, PR, RZ, 0x1 ;  /* 0x00000001ff4c7803 */ /* 0x000fd20000000000 */
[----:B------:R-:W-:-:S04]  /*54630*/  @!P0 IADD3 R51, P6, P5, R51, UR60, R6 ;  /* 0x0000003c33338c10 */ /* 0x000fc8000fdde006 */
[----:B------:R-:W-:Y:S02]  /*54640*/  @!P0 IADD3.X R50, R50, UR10, R25, P6, P5 ;  /* 0x0000000a32328c10 */ /* 0x000fe4000b7ea419 */
[----:B------:R-:W-:-:S04]  /*54650*/  ISETP.LT.OR P0, PT, R24, 0xb9, !P2 ;  /* 0x000000b91800780c */ /* 0x000fc80005701670 */
[----:B------:R-:W-:-:S09]  /*54660*/  P2R R74, PR, RZ, 0x1 ;  /* 0x00000001ff4a7803 */ /* 0x000fd20000000000 */
[----:B------:R-:W-:-:S04]  /*54670*/  @!P0 IADD3 R49, P6, P5, R49, UR60, R6 ;  /* 0x0000003c31318c10 */ /* 0x000fc8000fdde006 */
[----:B------:R-:W-:Y:S02]  /*54680*/  @!P0 IADD3.X R48, R48, UR10, R25, P6, P5 ;  /* 0x0000000a30308c10 */ /* 0x000fe4000b7ea419 */
[----:B------:R-:W-:Y:S02]  /*54690*/  ISETP.LT.OR P0, PT, R24, 0xba, !P2 ;  /* 0x000000ba1800780c */ /* 0x000fe40005701670 */
[----:B------:R-:W-:Y:S01]  /*546a0*/  ISETP.NE.AND P2, PT, R39, RZ, PT ;  /* 0x000000ff2700720c */ /* 0x000fe20003f45270 */
[----:B------:R-:W-:Y:S01]  /*546b0*/  IMAD.U32 R39, RZ, RZ, UR7 ;  /* 0x00000007ff277e24 */ /* 0x000fe2000f8e00ff */
[----:B------:R-:W-:-:S09]  /*546c0*/  P2R R72, PR, RZ, 0x1 ;  /* 0x00000001ff487803 */ /* 0x000fd20000000000 */
[----:B------:R-:W-:-:S04]  /*546d0*/  @!P0 IADD3 R47, P6, P5, R47, UR60, R6 ;  /* 0x0000003c2f2f8c10 */ /* 0x000fc8000fdde006 */
[----:B------:R-:W-:Y:S02]  /*546e0*/  @!P0 IADD3.X R46, R46, UR10, R25, P6, P5 ;  /* 0x0000000a2e2e8c10 */ /* 0x000fe4000b7ea419 */
[----:B------:R-:W-:-:S04]  /*546f0*/  @!P4 IADD3 R45, P6, P5, R45, UR12, R6 ;  /* 0x0000000c2d2dcc10 */ /* 0x000fc8000fdde006 */
[----:B------:R-:W-:Y:S02]  /*54700*/  @!P4 IADD3.X R44, R44, UR61, R25, P6, P5 ;  /* 0x0000003d2c2ccc10 */ /* 0x000fe4000b7ea419 */
[----:B------:R-:W-:Y:S02]  /*54710*/  ISETP.LT.OR P5, PT, R24, 0xb2, !P3 ;  /* 0x000000b21800780c */ /* 0x000fe40005fa1670 */
[----:B------:R-:W-:Y:S02]  /*54720*/  F2FP.SATFINITE.E4M3.F32.PACK_AB_MERGE_C R61, RZ, R54, RZ ;  /* 0x00000036ff3d723e */ /* 0x000fe400048070ff */
[----:B------:R-:W-:-:S09]  /*54730*/  P2R R59, PR, RZ, 0x20 ;  /* 0x00000020ff3b7803 */ /* 0x000fd20000000000 */
[----:B------:R-:W-:-:S04]  /*54740*/  @!P5 IADD3 R43, P0, P6, R43, UR12, R6 ;  /* 0x0000000c2b2bdc10 */ /* 0x000fc8000fe1e006 */
[----:B------:R-:W-:Y:S02]  /*54750*/  @!P5 IADD3.X R42, R42, UR61, R25, P0, P6 ;  /* 0x0000003d2a2adc10 */ /* 0x000fe400087ec419 */
[----:B------:R-:W-:-:S04]  /*54760*/  ISETP.LT.OR P6, PT, R24, 0xb9, !P3 ;  /* 0x000000b91800780c */ /* 0x000fc80005fc1670 */
[----:B------:R-:W-:-:S09]  /*54770*/  P2R R60, PR, RZ, 0x40 ;  /* 0x00000040ff3c7803 */ /* 0x000fd20000000000 */
[----:B------:R-:W-:-:S04]  /*54780*/  @!P6 IADD3 R41, P0, P1, R41, UR12, R6 ;  /* 0x0000000c2929ec10 */ /* 0x000fc8000f91e006 */
[--C-:B------:R-:W-:Y:S02]  /*54790*/  @!P6 IADD3.X R40, R40, UR61, R25.reuse, P0, P1 ;  /* 0x0000003d2828ec10 */ /* 0x100fe400087e2419 */
[----:B------:R-:W-:Y:S02]  /*547a0*/  LOP3.LUT P6, RZ, R0, 0x20000, RZ, 0xc0, !PT ;  /* 0x0002000000ff7812 */ /* 0x000fe400078cc0ff */
[C---:B------:R-:W-:Y:S02]  /*547b0*/  ISETP.LT.OR P0, PT, R24.reuse, 0xba, !P3 ;  /* 0x000000ba1800780c */ /* 0x040fe40005f01670 */
[----:B------:R-:W-:Y:S02]  /*547c0*/  ISETP.LT.OR P3, PT, R24, 0xb1, !P6 ;  /* 0x000000b11800780c */ /* 0x000fe40007761670 */
[----:B------:R-:W-:Y:S01]  /*547d0*/  ISETP.NE.AND P1, PT, R38, RZ, PT ;  /* 0x000000ff2600720c */ /* 0x000fe20003f25270 */
[----:B------:R-:W-:Y:S02]  /*547e0*/  IMAD.U32 R38, RZ, RZ, UR6 ;  /* 0x00000006ff267e24 */ /* 0x000fe4000f8e00ff */
[----:B---3--:R-:W-:Y:S01]  /*547f0*/  FMUL R54, R80, UR4 ;  /* 0x0000000450367c20 */ /* 0x008fe20008400000 */
[----:B------:R-:W-:Y:S01]  /*54800*/  P2R R65, PR, RZ, 0x1 ;  /* 0x00000001ff417803 */ /* 0x000fe20000000000 */
[----:B------:R-:W2:Y:S04]  /*54810*/  LDL.LU R80, [R1+0x98c] ;  /* 0x00098c0001507983 */ /* 0x000ea80000300800 */
[----:B------:R-:W3:Y:S01]  /*54820*/  LDL.LU R83, [R1+0x990] ;  /* 0x0009900001537983 */ /* 0x000ee20000300800 */
[----:B------:R-:W-:Y:S01]  /*54830*/  @!P0 IADD3 R39, P4, P5, R39, UR12, R6 ;  /* 0x0000000c27278c10 */ /* 0x000fe2000fd9e006 */
[----:B------:R-:W0:Y:S03]  /*54840*/  @!P3 LDC.64 R8, c[0x0][0x5c0] ;  /* 0x00017000ff08bb82 */ /* 0x000e260000000a00 */
[----:B------:R-:W-:-:S02]  /*54850*/  @!P0 IADD3.X R38, R38, UR61, R25, P4, P5 ;  /* 0x0000003d26268c10 */ /* 0x000fc4000a7ea419 */
[----:B------:R-:W-:Y:S02]  /*54860*/  ISETP.NE.AND P5, PT, R63, RZ, PT ;  /* 0x000000ff3f00720c */ /* 0x000fe40003fa5270 */
[----:B------:R-:W-:Y:S01]  /*54870*/  F2FP.SATFINITE.E4M3.F32.PACK_AB_MERGE_C R63, RZ, R54, RZ ;  /* 0x00000036ff3f723e */ /* 0x000fe200048070ff */
[----:B----4-:R-:W-:-:S05]  /*54880*/  FMUL R54, R67, UR4 ;  /* 0x0000000443367c20 */ /* 0x010fca0008400000 */
[----:B------:R-:W-:Y:S01]  /*54890*/  F2FP.SATFINITE.E4M3.F32.PACK_AB_MERGE_C R67, RZ, R54, RZ ;  /* 0x00000036ff43723e */ /* 0x000fe200048070ff */
[----:B-----5:R-:W-:Y:S02]  /*548a0*/  FMUL R54, R78, UR4 ;  /* 0x000000044e367c20 */ /* 0x020fe40008400000 */
        /* <DEDUP_REMOVED lines=12> */
[----:B------:R-:W-:-:S13]  /*54970*/  ISETP.LT.OR P0, PT, R24, 0xb9, !P6 ;  /* 0x000000b91800780c */ /* 0x000fda0007701670 */
[----:B0-----:R-:W0:Y:S01]  /*54980*/  @!P0 LDC.64 R8, c[0x0][0x5c0] ;  /* 0x00017000ff088b82 */ /* 0x001e220000000a00 */
[----:B------:R-:W-:Y:S01]  /*54990*/  @!P2 STG.E.U8 desc[UR8][R16.64+0xb0], R67 ;  /* 0x0000b0431000a986 */ /* 0x000fe2000c101108 */
[----:B------:R-:W-:-:S03]  /*549a0*/  F2FP.SATFINITE.E4M3.F32.PACK_AB_MERGE_C R63, RZ, R54, RZ ;  /* 0x00000036ff3f723e */ /* 0x000fc600048070ff */
[----:B------:R1:W-:Y:S01]  /*549b0*/  @!P1 STG.E.U8 desc[UR8][R12.64+0xb1], R61 ;  /* 0x0000b13d0c009986 */ /* 0x0003e2000c101108 */
[----:B0-----:R-:W-:-:S05]  /*549c0*/  @!P0 IADD3 R8, P3, R6, R8, RZ ;  /* 0x0000000806088210 */ /* 0x001fca0007f7e0ff */
[----:B------:R-:W-:Y:S01]  /*549d0*/  @!P0 IMAD.X R9, R25, 0x1, R9, P3 ;  /* 0x0000000119098824 */ /* 0x000fe200018e0609 */
[----:B------:R-:W-:Y:S01]  /*549e0*/  ISETP.LT.OR P3, PT, R24, 0xba, !P6 ;  /* 0x000000ba1800780c */ /* 0x000fe20007761670 */
[----:B-1----:R-:W-:Y:S02]  /*549f0*/  FMUL R12, R82, UR4 ;  /* 0x00000004520c7c20 */ /* 0x002fe40008400000 */
[----:B------:R-:W5:Y:S04]  /*54a00*/  LDL.LU R82, [R1+0x99c] ;  /* 0x00099c0001527983 */ /* 0x000f680000300800 */
[----:B------:R0:W-:Y:S01]  /*54a10*/  @!P0 STG.E.U8 desc[UR8][R8.64+0xb8], R63 ;  /* 0x0000b83f08008986 */ /* 0x0001e2000c101108 */
[----:B------:R-:W-:Y:S01]  /*54a20*/  F2FP.SATFINITE.E4M3.F32.PACK_AB_MERGE_C R13, RZ, R12, RZ ;  /* 0x0000000cff0d723e */ /* 0x000fe200048070ff */
[----:B------:R-:W-:-:S02]  /*54a30*/  FMUL R12, R81, UR4 ;  /* 0x00000004510c7c20 */ /* 0x000fc40008400000 */
[----:B------:R-:W5:Y:S02]  /*54a40*/  LDL.LU R81, [R1+0x9a0] ;  /* 0x0009a00001517983 */ /* 0x000f640000300800 */
[----:B0-----:R-:W0:Y:S01]  /*54a50*/  @!P3 LDC.64 R8, c[0x0][0x5c0] ;  /* 0x00017000ff08bb82 */ /* 0x001e220000000a00 */
[----:B------:R-:W-:Y:S02]  /*54a60*/  F2FP.SATFINITE.E4M3.F32.PACK_AB_MERGE_C R17, RZ, R12, RZ ;  /* 0x0000000cff11723e */ /* 0x000fe400048070ff */
        /* <DEDUP_REMOVED lines=14> */
[----:B------:R-:W-:-:S04]  /*54b50*/  ISETP.NE.AND P3, PT, R68, RZ, PT ;  /* 0x000000ff4400720c */ /* 0x000fc80003f65270 */
[----:B------:R-:W-:Y:S02]  /*54b60*/  P2R R16, PR, RZ, 0x8 ;  /* 0x00000008ff107803 */ /* 0x000fe40000000000 */
[----:B------:R-:W-:Y:S02]  /*54b70*/  ISETP.NE.AND P3, PT, R75, RZ, PT ;  /* 0x000000ff4b00720c */ /* 0x000fe40003f65270 */
[----:B------:R-:W-:Y:S02]  /*54b80*/  ISETP.NE.AND P4, PT, R70, RZ, PT ;  /* 0x000000ff4600720c */ /* 0x000fe40003f85270 */
[----:B------:R-:W-:-:S09]  /*54b90*/  ISETP.NE.AND P2, PT, R71, RZ, PT ;  /* 0x000000ff4700720c */ /* 0x000fd20003f45270 */
[----:B------:R-:W0:Y:S01]  /*54ba0*/  @!P3 LDC.64 R8, c[0x0][0x5c0] ;  /* 0x00017000ff08bb82 */ /* 0x000e220000000a00 */
[----:B------:R-:W-:Y:S01]  /*54bb0*/  ISETP.NE.AND P1, PT, R73, RZ, PT ;  /* 0x000000ff4900720c */ /* 0x000fe20003f25270 */
[----:B------:R1:W-:Y:S01]  /*54bc0*/  @!P5 STG.E.U8 desc[UR8][R26.64+0xb8], R17 ;  /* 0x0000b8111a00d986 */ /* 0x0003e2000c101108 */
[----:B------:R-:W-:-:S03]  /*54bd0*/  ISETP.NE.AND P0, PT, R76, RZ, PT ;  /* 0x000000ff4c00720c */ /* 0x000fc60003f05270 */
[----:B------:R-:W-:Y:S04]  /*54be0*/  @!P4 STG.E.U8 desc[UR8][R20.64+0xb9], R61 ;  /* 0x0000b93d1400c986 */ /* 0x000fe8000c101108 */
[----:B------:R-:W-:Y:S04]  /*54bf0*/  @!P2 STG.E.U8 desc[UR8][R14.64+0xb0], R63 ;  /* 0x0000b03f0e00a986 */ /* 0x000fe8000c101108 */
[----:B------:R-:W-:Y:S01]  /*54c00*/  @!P1 STG.E.U8 desc[UR8][R10.64+0xb1], R13 ;  /* 0x0000b10d0a009986 */ /* 0x000fe2000c101108 */
[----:B-1----:R-:W-:Y:S02]  /*54c10*/  F2FP.SATFINITE.E4M3.F32.PACK_AB_MERGE_C R17, RZ, R12, RZ ;  /* 0x0000000cff11723e */ /* 0x002fe400048070ff */
[----:B0-----:R-:W-:-:S05]  /*54c20*/  @!P3 IADD3 R8, P1, R53, R8, RZ ;  /* 0x000000083508b210 */ /* 0x001fca0007f3e0ff */
[----:B------:R-:W-:-:S05]  /*54c30*/  @!P3 IMAD.X R9, R52, 0x1, R9, P1 ;  /* 0x000000013409b824 */ /* 0x000fca00008e0609 */
[----:B------:R0:W-:Y:S02]  /*54c40*/  @!P3 STG.E.U8 desc[UR8][R8.64+0xb0], R17 ;  /* 0x0000b0110800b986 */ /* 0x0001e4000c101108 */
[----:B0-----:R-:W0:Y:S01]  /*54c50*/  @!P0 LDC.64 R8, c[0x0][0x5c0] ;  /* 0x00017000ff088b82 */ /* 0x001e220000000a00 */
[----:B------:R-:W-:Y:S02]  /*54c60*/  FMUL R12, R82, UR4 ;  /* 0x00000004520c7c20 */ /* 0x000fe40008400000 */
[----:B------:R-:W5:Y:S01]  /*54c70*/  LDL.LU R82, [R1+0x9b4] ;  /* 0x0009b40001527983 */ /* 0x000f620000300800 */
[----:B------:R-:W-:-:S03]  /*54c80*/  FMUL R10, R81, UR4 ;  /* 0x00000004510a7c20 */ /* 0x000fc60008400000 */
[----:B------:R-:W5:Y:S02]  /*54c90*/  LDL.LU R81, [R1+0x9b8] ;  /* 0x0009b80001517983 */ /* 0x000f640000300800 */
[----:B------:R-:W-:Y:S02]  /*54ca0*/  F2FP.SATFINITE.E4M3.F32.PACK_AB_MERGE_C R13, RZ, R10, RZ ;  /* 0x0000000aff0d723e */ /* 0x000fe400048070ff */
[----:B0-----:R-:W-:Y:S02]  /*54cb0*/  @!P0 IADD3 R8, P3, R51, R8, RZ ;  /* 0x0000000833088210 */ /* 0x001fe40007f7e0ff */
[----:B------:R-:W-:-:S03]  /*54cc0*/  F2FP.SATFINITE.E4M3.F32.PACK_AB_MERGE_C R11, RZ, R12, RZ ;  /* 0x0000000cff0b723e */ /* 0x000fc600048070ff */
        /* <DEDUP_REMOVED lines=14> */
[----:B------:R-:W-:-:S03]  /*54db0*/  ISETP.NE.AND P5, PT, R74, RZ, PT ;  /* 0x000000ff4a00720c */ /* 0x000fc60003fa5270 */
[----:B------:R-:W5:Y:S10]  /*54dc0*/  LDL.LU R83, [R1+0x9c8] ;  /* 0x0009c80001537983 */ /* 0x000f740000300800 */
[----:B------:R-:W0:Y:S01]  /*54dd0*/  @!P5 LDC.64 R8, c[0x0][0x5c0] ;  /* 0x00017000ff08db82 */ /* 0x000e220000000a00 */
[----:B------:R-:W-:-:S02]  /*54de0*/  ISETP.NE.AND P6, PT, R69, RZ, PT ;  /* 0x000000ff4500720c */ /* 0x000fc40003fc5270 */
[----:B------:R-:W-:-:S11]  /*54df0*/  ISETP.NE.AND P4, PT, R72, RZ, PT ;  /* 0x000000ff4800720c */ /* 0x000fd60003f85270 */
[----:B------:R-:W-:Y:S01]  /*54e00*/  @!P6 STG.E.U8 desc[UR8][R18.64+0xb9], R15 ;  /* 0x0000b90f1200e986 */ /* 0x000fe2000c101108 */
[----:B0-----:R-:W-:-:S05]  /*54e10*/  @!P5 IADD3 R8, P6, R49, R8, RZ ;  /* 0x000000083108d210 */ /* 0x001fca0007fde0ff */
[----:B------:R-:W-:-:S05]  /*54e20*/  @!P5 IMAD.X R9, R48, 0x1, R9, P6 ;  /* 0x000000013009d824 */ /* 0x000fca00030e0609 */
[----:B------:R0:W-:Y:S02]  /*54e30*/  @!P5 STG.E.U8 desc[UR8][R8.64+0xb8], R11 ;  /* 0x0000b80b0800d986 */ /* 0x0001e4000c101108 */
[----:B0-----:R-:W0:Y:S01]  /*54e40*/  @!P4 LDC.64 R8, c[0x0][0x5c0] ;  /* 0x00017000ff08cb82 */ /* 0x001e220000000a00 */
[----:B------:R-:W-:Y:S02]  /*54e50*/  F2FP.SATFINITE.E4M3.F32.PACK_AB_MERGE_C R15, RZ, R10, RZ ;  /* 0x0000000aff0f723e */ /* 0x000fe400048070ff */
[----:B------:R-:W-:Y:S02]  /*54e60*/  ISETP.NE.AND P2, PT, R62, RZ, PT ;  /* 0x000000ff3e00720c */ /* 0x000fe40003f45270 */
[----:B0-----:R-:W-:Y:S01]  /*54e70*/  @!P4 IADD3 R8, P5, R47, R8, RZ ;  /* 0x000000082f08c210 */ /* 0x001fe20007fbe0ff */
[----:B------:R-:W-:Y:S02]  /*54e80*/  FMUL R10, R82, UR4 ;  /* 0x00000004520a7c20 */ /* 0x000fe40008400000 */
[----:B------:R-:W5:Y:S02]  /*54e90*/  LDL.LU R82, [R1+0x9cc] ;  /* 0x0009cc0001527983 */ /* 0x000f640000300800 */
[----:B------:R-:W-:Y:S01]  /*54ea0*/  @!P4 IMAD.X R9, R46, 0x1, R9, P5 ;  /* 0x000000012e09c824 */ /* 0x000fe200028e0609 */
[----:B------:R-:W-:Y:S01]  /*54eb0*/  F2FP.SATFINITE.E4M3.F32.PACK_AB_MERGE_C R11, RZ, R10, RZ ;  /* 0x0000000aff0b723e */ /* 0x000fe200048070ff */
[----:B------:R-:W-:-:S02]  /*54ec0*/  FMUL R10, R81, UR4 ;  /* 0x00000004510a7c20 */ /* 0x000fc40008400000 */
[----:B------:R-:W5:Y:S04]  /*54ed0*/  LDL.LU R81, [R1+0x9d0] ;  /* 0x0009d00001517983 */ /* 0x000f680000300800 */
[----:B------:R0:W-:Y:S02]  /*54ee0*/  @!P4 STG.E.U8 desc[UR8][R8.64+0xb9], R13 ;  /* 0x0000b90d0800c986 */ /* 0x0001e4000c101108 */
[----:B0-----:R-:W-:Y:S02]  /*54ef0*/  F2FP.SATFINITE.E4M3.F32.PACK_AB_MERGE_C R13, RZ, R10, RZ ;  /* 0x0000000aff0d723e */ /* 0x001fe400048070ff */
[----:B------:R0:W-:Y:S01]  /*54f00*/  @!P2 STG.E.U8 desc[UR8][R32.64+0xb0], R15 ;  /* 0x0000b00f2000a986 */ /* 0x0001e2000c101108 */
[----:B------:R-:W-:Y:S02]  /*54f10*/  ISETP.NE.AND P4, PT, R58, RZ, PT ;  /* 0x000000ff3a00720c */ /* 0x000fe40003f85270 */
[----:B------:R-:W-:-:S11]  /*54f20*/  ISETP.NE.AND P1, PT, R66, RZ, PT ;  /* 0x000000ff4200720c */ /* 0x000fd60003f25270 */
[----:B------:R-:W1:Y:S01]  /*54f30*/  @!P4 LDC.64 R8, c[0x0][0x5c0] ;  /* 0x00017000ff08cb82 */ /* 0x000e620000000a00 */
[----:B--2---:R-:W-:Y:S02]  /*54f40*/  FMUL R10, R80, UR4 ;  /* 0x00000004500a7c20 */ /* 0x004fe40008400000 */
[----:B------:R-:W2:Y:S03]  /*54f50*/  LDL.LU R80, [R1+0x9d4] ;  /* 0x0009d40001507983 */ /* 0x000ea60000300800 */
[----:B0-----:R-:W-:Y:S01]  /*54f60*/  F2FP.SATFINITE.E4M3.F32.PACK_AB_MERGE_C R15, RZ, R10, RZ ;  /* 0x0000000aff0f723e */ /* 0x001fe200048070ff */
[----:B---3--:R-:W-:Y:S02]  /*54f70*/  FMUL R10, R78, UR4 ;  /* 0x000000044e0a7c20 */ /* 0x008fe40008400000 */
[----:B------:R-:W3:Y:S01]  /*54f80*/  LDL.LU R78, [R1+0x9d8] ;  /* 0x0009d800014e7983 */ /* 0x000ee20000300800 */
[----:B----4-:R-:W-:-:S03]  /*54f90*/  FMUL R12, R77, UR4 ;  /* 0x000000044d0c7c20 */ /* 0x010fc60008400000 */
[----:B------:R-:W4:Y:S01]  /*54fa0*/  LDL.LU R77, [R1+0x9dc] ;  /* 0x0009dc00014d7983 */ /* 0x000f220000300800 */
[----:B------:R-:W-:-:S03]  /*54fb0*/  ISETP.NE.AND P5, PT, R59, RZ, PT ;  /* 0x000000ff3b00720c */ /* 0x000fc60003fa5270 */
[----:B------:R-:W-:Y:S01]  /*54fc0*/  @!P1 STG.E.U8 desc[UR8][R30.64+0xb1], R11 ;  /* 0x0000b10b1e009986 */ /* 0x000fe2000c101108 */
[----:B-1----:R-:W-:-:S05]  /*54fd0*/  @!P4 IADD3 R8, P1, R45, R8, RZ ;  /* 0x000000082d08c210 */ /* 0x002fca0007f3e0ff */
[----:B------:R-:W-:-:S05]  /*54fe0*/  @!P4 IMAD.X R9, R44, 0x1, R9, P1 ;  /* 0x000000012c09c824 */ /* 0x000fca00008e0609 */
[----:B------:R0:W-:Y:S02]  /*54ff0*/  @!P4 STG.E.U8 desc[UR8][R8.64+0xb0], R13 ;  /* 0x0000b00d0800c986 */ /* 0x0001e4000c101108 */
[----:B0-----:R-:W0:Y:S01]  /*55000*/  @!P5 LDC.64 R8, c[0x0][0x5c0] ;  /* 0x00017000ff08db82 */ /* 0x001e220000000a00 */
[----:B------:R-:W-:Y:S02]  /*55010*/  ISETP.NE.AND P6, PT, R60, RZ, PT ;  /* 0x000000ff3c00720c */ /* 0x000fe40003fc5270 */
[----:B------:R-:W-:Y:S02]  /*55020*/  ISETP.NE.AND P0, PT, R65, RZ, PT ;  /* 0x000000ff4100720c */ /* 0x000fe40003f05270 */
[----:B------:R-:W-:-:S11]  /*55030*/  F2FP.SATFINITE.E4M3.F32.PACK_AB_MERGE_C R17, RZ, R10, RZ ;  /* 0x0000000aff11723e */ /* 0x000fd600048070ff */
[----:B------:R-:W1:Y:S01]  /*55040*/  @!P0 LDC.64 R10, c[0x0][0x5c0] ;  /* 0x00017000ff0a8b82 */ /* 0x000e620000000a00 */
[----:B0-----:R-:W-:-:S05]  /*55050*/  @!P5 IADD3 R8, P4, R43, R8, RZ ;  /* 0x000000082b08d210 */ /* 0x001fca0007f9e0ff */
[----:B------:R-:W-:-:S05]  /*55060*/  @!P5 IMAD.X R9, R42, 0x1, R9, P4 ;  /* 0x000000012a09d824 */ /* 0x000fca00020e0609 */
[----:B------:R0:W-:Y:S01]  /*55070*/  @!P5 STG.E.U8 desc[UR8][R8.64+0xb1], R15 ;  /* 0x0000b10f0800d986 */ /* 0x0001e2000c101108 */
[----:B------:R-:W-:Y:S01]  /*55080*/  ISETP.NE.AND P5, PT, R55, RZ, PT ;  /* 0x000000ff3700720c */ /* 0x000fe20003fa5270 */
[----:B0-----:R-:W0:-:S12]  /*55090*/  @!P6 LDC.64 R8, c[0x0][0x5c0] ;  /* 0x00017000ff08eb82 */ /* 0x001e180000000a00 */
[----:B------:R5:W-:Y:S01]  /*550a0*/  @!P5 STG.E.U8 desc[UR8][R34.64+0xb8], R17 ;  /* 0x0000b8112200d986 */ /* 0x000be2000c101108 */
[----:B------:R-:W-:Y:S02]  /*550b0*/  ISETP.NE.AND P4, PT, R37, RZ, PT ;  /* 0x000000ff2500720c */ /* 0x000fe40003f85270 */
[----:B0-----:R-:W-:-:S05]  /*550c0*/  @!P6 IADD3 R8, P5, R41, R8, RZ ;  /* 0x000000082908e210 */ /* 0x001fca0007fbe0ff */
[----:B------:R-:W-:Y:S01]  /*550d0*/  @!P6 IMAD.X R9, R40, 0x1, R9, P5 ;  /* 0x000000012809e824 */ /* 0x000fe200028e0609 */
[----:B-1----:R-:W-:-:S05]  /*550e0*/  @!P0 IADD3 R10, P5, R39, R10, RZ ;  /* 0x0000000a270a8210 */ /* 0x002fca0007fbe0ff */
[----:B------:R-:W-:Y:S01]  /*550f0*/  @!P0 IMAD.X R11, R38, 0x1, R11, P5 ;  /* 0x00000001260b8824 */ /* 0x000fe200028e060b */
[----:B------:R-:W-:Y:S02]  /*55100*/  ISETP.LT.OR P5, PT, R24, 0xb1, !P4 ;  /* 0x000000b11800780c */ /* 0x000fe400067a1670 */
[----:B------:R-:W-:-:S11]  /*55110*/  F2FP.SATFINITE.E4M3.F32.PACK_AB_MERGE_C R19, RZ, R12, RZ ;  /* 0x0000000cff13723e */ /* 0x000fd600048070ff */
[----:B------:R-:W0:Y:S01]  /*55120*/  @!P5 LDC.64 R12, c[0x0][0x5c0] ;  /* 0x00017000ff0cdb82 */ /* 0x000e220000000a00 */
[----:B------:R-:W-:Y:S01]  /*55130*/  ISETP.NE.AND P1, PT, R56, RZ, PT ;  /* 0x000000ff3800720c */ /* 0x000fe20003f25270 */
[----:B------:R-:W-:Y:S02]  /*55140*/  @!P5 IMAD.MOV.U32 R14, RZ, RZ, R6 ;  /* 0x000000ffff0ed224 */ /* 0x000fe400078e0006 */
[----:B------:R-:W-:Y:S02]  /*55150*/  @!P5 IMAD.MOV.U32 R15, RZ, RZ, R25 ;  /* 0x000000ffff0fd224 */ /* 0x000fe400078e0019 */
[----:B------:R-:W-:-:S08]  /*55160*/  @!P5 IMAD.WIDE.U32 R14, R4, 0x180, R14 ;  /* 0x00000180040ed825 */ /* 0x000fd000078e000e */
[----:B------:R-:W-:Y:S01]  /*55170*/  @!P1 STG.E.U8 desc[UR8][R28.64+0xb9], R19 ;  /* 0x0000b9131c009986 */ /* 0x000fe2000c101108 */
[----:B0-----:R-:W-:Y:S01]  /*55180*/  @!P5 IADD3 R12, P1, R14, R12, RZ ;  /* 0x0000000c0e0cd210 */ /* 0x001fe20007f3e0ff */
[----:B-----5:R-:W-:-:S05]  /*55190*/  FMUL R14, R83, UR4 ;  /* 0x00000004530e7c20 */ /* 0x020fca0008400000 */
[----:B------:R-:W-:-:S05]  /*551a0*/  F2FP.SATFINITE.E4M3.F32.PACK_AB_MERGE_C R17, RZ, R14, RZ ;  /* 0x0000000eff11723e */ /* 0x000fca00048070ff */
[----:B------:R0:W-:Y:S01]  /*551b0*/  @!P6 STG.E.U8 desc[UR8][R8.64+0xb8], R17 ;  /* 0x0000b8110800e986 */ /* 0x0001e2000c101108 */
[----:B------:R-:W-:Y:S01]  /*551c0*/  ISETP.LT.OR P6, PT, R24, 0xb2, !P4 ;  /* 0x000000b21800780c */ /* 0x000fe200067c1670 */
[----:B------:R-:W-:-:S12]  /*551d0*/  @!P5 IMAD R16, R5, 0x180, RZ ;  /* 0x000001800510d824 */ /* 0x000fd800078e02ff */
[----:B0-----:R-:W0:Y:S01]  /*551e0*/  @!P6 LDC.64 R8, c[0x0][0x5c0] ;  /* 0x00017000ff08eb82 */ /* 0x001e220000000a00 */
[----:B------:R-:W-:Y:S01]  /*551f0*/  @!P5 IADD3.X R13, R13, R15, R16, P1, !PT ;  /* 0x0000000f0d0dd210 */ /* 0x000fe20000ffe410 */
[----:B------:R-:W-:Y:S02]  /*55200*/  @!P6 IMAD.MOV.U32 R14, RZ, RZ, R6 ;  /* 0x000000ffff0ee224 */ /* 0x000fe400078e0006 */
[----:B------:R-:W-:Y:S02]  /*55210*/  @!P6 IMAD.MOV.U32 R15, RZ, RZ, R25 ;  /* 0x000000ffff0fe224 */ /* 0x000fe400078e0019 */
[----:B------:R-:W-:-:S04]  /*55220*/  @!P6 IMAD.WIDE.U32 R14, R4, 0x180, R14 ;  /* 0x00000180040ee825 */ /* 0x000fc800078e000e */
[----:B------:R-:W-:Y:S01]  /*55230*/  @!P6 IMAD R16, R5, 0x180, RZ ;  /* 0x000001800510e824 */ /* 0x000fe200078e02ff */
[----:B0-----:R-:W-:Y:S01]  /*55240*/  @!P6 IADD3 R8, P1, R14, R8, RZ ;  /* 0x000000080e08e210 */ /* 0x001fe20007f3e0ff */
[----:B------:R-:W-:-:S03]  /*55250*/  FMUL R14, R82, UR4 ;  /* 0x00000004520e7c20 */ /* 0x000fc60008400000 */
[----:B------:R-:W-:Y:S02]  /*55260*/  @!P6 IADD3.X R9, R9, R15, R16, P1, !PT ;  /* 0x0000000f0909e210 */ /* 0x000fe40000ffe410 */
[----:B------:R-:W-:-:S05]  /*55270*/  F2FP.SATFINITE.E4M3.F32.PACK_AB_MERGE_C R15, RZ, R14, RZ ;  /* 0x0000000eff0f723e */ /* 0x000fca00048070ff */
[----:B------:R0:W-:Y:S01]  /*55280*/  @!P0 STG.E.U8 desc[UR8][R10.64+0xb9], R15 ;  /* 0x0000b90f0a008986 */ /* 0x0001e2000c101108 */
[----:B------:R-:W-:Y:S01]  /*55290*/  ISETP.NE.AND P0, PT, R3, RZ, PT ;  /* 0x000000ff0300720c */ /* 0x000fe20003f05270 */
[----:B------:R-:W-:-:S05]  /*552a0*/  FMUL R3, R81, UR4 ;  /* 0x0000000451037c20 */ /* 0x000fca0008400000 */
[----:B------:R-:W-:-:S05]  /*552b0*/  F2FP.SATFINITE.E4M3.F32.PACK_AB_MERGE_C R17, RZ, R3, RZ ;  /* 0x00000003ff11723e */ /* 0x000fca00048070ff */
[----:B------:R0:W-:Y:S01]  /*552c0*/  @!P5 STG.E.U8 desc[UR8][R12.64+0xb0], R17 ;  /* 0x0000b0110c00d986 */ /* 0x0001e2000c101108 */
[----:B------:R-:W-:-:S04]  /*552d0*/  LOP3.LUT P5, RZ, R0, 0x400000, RZ, 0xc0, !PT ;  /* 0x0040000000ff7812 */ /* 0x000fc800078ac0ff */
[----:B------:R-:W-:Y:S01]  /*552e0*/  ISETP.LT.OR P5, PT, R24, 0xb1, !P5 ;  /* 0x000000b11800780c */ /* 0x000fe20006fa1670 */
[----:B--2---:R-:W-:-:S05]  /*552f0*/  FMUL R3, R80, UR4 ;  /* 0x0000000450037c20 */ /* 0x004fca0008400000 */
[----:B------:R-:W-:-:S05]  /*55300*/  F2FP.SATFINITE.E4M3.F32.PACK_AB_MERGE_C R19, RZ, R3, RZ ;  /* 0x00000003ff13723e */ /* 0x000fca00048070ff */
[----:B------:R0:W-:Y:S01]  /*55310*/  @!P6 STG.E.U8 desc[UR8][R8.64+0xb1], R19 ;  /* 0x0000b1130800e986 */ /* 0x0001e2000c101108 */
[----:B------:R-:W-:Y:S01]  /*55320*/  BSSY B1, `(.L_x_125) ;  /* 0x0000014000017945 */ /* 0x000fe20003800000 */
[----:B------:R-:W-:Y:S02]  /*55330*/  ISETP.NE.AND P3, PT, R64, RZ, PT ;  /* 0x000000ff4000720c */ /* 0x000fe40003f65270 */
[----:B------:R-:W-:Y:S02]  /*55340*/  ISETP.NE.AND P2, PT, R57, RZ, PT ;  /* 0x000000ff3900720c */ /* 0x000fe40003f45270 */
[----:B------:R-:W-:Y:S01]  /*55350*/  ISETP.NE.AND P1, PT, R36, RZ, PT ;  /* 0x000000ff2400720c */ /* 0x000fe20003f25270 */
        /* <DEDUP_REMOVED lines=16> */
.L_x_126:
[----:B------:R-:W-:Y:S05]  /*55460*/  BSYNC B1 ;  /* 0x0000000000017941 */ /* 0x000fea0003800000 */
.L_x_125:
        /* <DEDUP_REMOVED lines=15> */
.L_x_128:
[----:B------:R-:W-:Y:S05]  /*55560*/  BSYNC B1 ;  /* 0x0000000000017941 */ /* 0x000fea0003800000 */
.L_x_127:
[----:B------:R-:W2:Y:S04]  /*55570*/  LDL.LU R18, [R1+0x9e0] ;  /* 0x0009e00001127983 */ /* 0x000ea80000300800 */
[----:B------:R-:W3:Y:S04]  /*55580*/  LDL.LU R15, [R1+0x9e4] ;  /* 0x0009e400010f7983 */ /* 0x000ee80000300800 */
[----:B------:R-:W4:Y:S04]  /*55590*/  LDL.LU R17, [R1+0x9e8] ;  /* 0x0009e80001117983 */ /* 0x000f280000300800 */
[----:B------:R-:W5:Y:S01]  /*555a0*/  LDL.LU R16, [R1+0x9ec] ;  /* 0x0009ec0001107983 */ /* 0x000f620000300800 */
[----:B------:R-:W-:Y:S01]  /*555b0*/  ISETP.LT.OR P6, PT, R24, 0xb9, !P4 ;  /* 0x000000b91800780c */ /* 0x000fe200067c1670 */
[----:B------:R-:W-:Y:S01]  /*555c0*/  BSSY B1, `(.L_x_129) ;  /* 0x000002a000017945 */ /* 0x000fe20003800000 */
[----:B------:R-:W-:-:S11]  /*555d0*/  P2R R14, PR, RZ, 0x1 ;  /* 0x00000001ff0e7803 */ /* 0x000fd60000000000 */
[----:B------:R-:W0:Y:S02]  /*555e0*/  @!P6 LDC.64 R10, c[0x0][0x5c0] ;  /* 0x00017000ff0aeb82 */ /* 0x000e240000000a00 */
[----:B01----:R-:W-:Y:S02]  /*555f0*/  @!P6 IMAD.MOV.U32 R8, RZ, RZ, R6 ;  /* 0x000000ffff08e224 */ /* 0x003fe400078e0006 */
[----:B------:R-:W-:Y:S02]  /*55600*/  @!P6 IMAD.MOV.U32 R9, RZ, RZ, R25 ;  /* 0x000000ffff09e224 */ /* 0x000fe400078e0019 */
[----:B------:R-:W-:Y:S02]  /*55610*/  @!P6 IMAD R3, R5, 0x180, RZ ;  /* 0x000001800503e824 */ /* 0x000fe400078e02ff */
[----:B------:R-:W-:-:S03]  /*55620*/  @!P6 IMAD.WIDE.U32 R8, R4, 0x180, R8 ;  /* 0x000001800408e825 */ /* 0x000fc600078e0008 */
[----:B------:R-:W-:-:S04]  /*55630*/  @!P6 IADD3 R10, P5, R8, R10, RZ ;  /* 0x0000000a080ae210 */ /* 0x000fc80007fbe0ff */
        /* <DEDUP_REMOVED lines=34> */
.L_x_130:
[----:B------:R-:W-:Y:S05]  /*55860*/  BSYNC B1 ;  /* 0x0000000000017941 */ /* 0x000fea0003800000 */
.L_x_129:
        /* <DEDUP_REMOVED lines=15> */
.L_x_132:
[----:B------:R-:W-:Y:S05]  /*55960*/  BSYNC B1 ;  /* 0x0000000000017941 */ /* 0x000fea0003800000 */
.L_x_131:
[----:B0-----:R-:W-:Y:S01]  /*55970*/  P2R R3, PR, RZ, 0x8 ;  /* 0x00000008ff037803 */ /* 0x001fe20000000000 */
[----:B------:R-:W2:Y:S01]  /*55980*/  LDL.LU R47, [R1+0x9f0] ;  /* 0x0009f000012f7983 */ /* 0x000ea20000300800 */
[----:B------:R-:W-:Y:S02]  /*55990*/  ISETP.LT.OR P3, PT, R24, 0xc1, !P0 ;  /* 0x000000c11800780c */ /* 0x000fe40004761670 */
[----:B------:R-:W-:Y:S01]  /*559a0*/  P2R R49, PR, RZ, 0x1 ;  /* 0x00000001ff317803 */ /* 0x000fe20000000000 */
        /* <DEDUP_REMOVED lines=19> */
[----:B------:R-:W-:Y:S01]  /*55ae0*/  P2R R60, PR, RZ, 0x4 ;  /* 0x00000004ff3c7803 */ /* 0x000fe20000000000 */
[----:B------:R-:W-:Y:S01]  /*55af0*/  IMAD.U32 R46, RZ, RZ, UR6 ;  /* 0x00000006ff2e7e24 */ /* 0x000fe2000f8e00ff */
[----:B------:R-:W5:Y:S01]  /*55b00*/  LDL.LU R82, [R1+0xa04] ;  /* 0x000a040001527983 */ /* 0x000f620000300800 */
[----:B------:R-:W0:Y:S01]  /*55b10*/  @!P3 LDC.64 R10, c[0x0][0x5c0] ;  /* 0x00017000ff0abb82 */ /* 0x000e220000000a00 */
[----:B------:R-:W-:-:S02]  /*55b20*/  IMAD.U32 R43, RZ, RZ, UR7 ;  /* 0x00000007ff2b7e24 */ /* 0x000fc4000f8e00ff */
[----:B------:R-:W-:Y:S01]  /*55b30*/  IMAD.U32 R44, RZ, RZ, UR6 ;  /* 0x00000006ff2c7e24 */ /* 0x000fe2000f8e00ff */
[----:B------:R-:W5:Y:S01]  /*55b40*/  LDL.LU R81, [R1+0xa08] ;  /* 0x000a080001517983 */ /* 0x000f620000300800 */
[----:B------:R-:W-:Y:S02]  /*55b50*/  IMAD.U32 R41, RZ, RZ, UR7 ;  /* 0x00000007ff297e24 */ /* 0x000fe4000f8e00ff */
[----:B------:R-:W-:Y:S02]  /*55b60*/  IMAD.U32 R42, RZ, RZ, UR6 ;  /* 0x00000006ff2a7e24 */ /* 0x000fe4000f8e00ff */
[----:B------:R-:W-:Y:S02]  /*55b70*/  IMAD.U32 R39, RZ, RZ, UR7 ;  /* 0x00000007ff277e24 */ /* 0x000fe4000f8e00ff */
[----:B------:R-:W-:Y:S02]  /*55b80*/  IMAD.U32 R40, RZ, RZ, UR6 ;  /* 0x00000006ff287e24 */ /* 0x000fe4000f8e00ff */
[----:B------:R-:W-:-:S02]  /*55b90*/  IMAD.U32 R37, RZ, RZ, UR7 ;  /* 0x00000007ff257e24 */ /* 0x000fc4000f8e00ff */
        /* <DEDUP_REMOVED lines=13> */
[----:B------:R-:W0:Y:S08]  /*55c70*/  @!P3 LDC.64 R14, c[0x0][0x5c0] ;  /* 0x00017000ff0ebb82 */ /* 0x000e300000000a00 */
[----:B------:R-:W1:Y:S01]  /*55c80*/  @!P0 LDC.64 R16, c[0x0][0x5c0] ;  /* 0x00017000ff108b82 */ /* 0x000e620000000a00 */
[----:B0-----:R-:W-:-:S04]  /*55c90*/  @!P3 IADD3 R14, P5, P6, R6, UR7, R14 ;  /* 0x00000007060ebc10 */ /* 0x001fc8000febe00e */
[----:B------:R-:W-:Y:S02]  /*55ca0*/  @!P3 IADD3.X R15, R25, UR6, R15, P5, P6 ;  /* 0x00000006190fbc10 */ /* 0x000fe4000afec40f */
[----:B------:R-:W-:Y:S01]  /*55cb0*/  ISETP.NE.AND P3, PT, R3, RZ, PT ;  /* 0x000000ff0300720c */ /* 0x000fe20003f65270 */
[----:B------:R-:W-:Y:S01]  /*55cc0*/  IMAD.U32 R3, RZ, RZ, UR7 ;  /* 0x00000007ff037e24 */ /* 0x000fe2000f8e00ff */
[----:B-1----:R-:W-:Y:S02]  /*55cd0*/  @!P0 IADD3 R16, P5, P6, R6, UR60, R16 ;  /* 0x0000003c06108c10 */ /* 0x002fe4000febe010 */
[----:B------:R-:W-:Y:S02]  /*55ce0*/  P2R R66, PR, RZ, 0x8 ;  /* 0x00000008ff427803 */ /* 0x000fe40000000000 */
        /* <DEDUP_REMOVED lines=17> */
[----:B--2---:R-:W-:Y:S01]  /*55e00*/  FMUL R47, R47, UR4 ;  /* 0x000000042f2f7c20 */ /* 0x004fe20008400000 */
        /* <DEDUP_REMOVED lines=18> */
[C---:B------:R-:W-:Y:S02]  /*55f30*/  @!P0 IADD3.X R31, R25.reuse, UR61, R31, P5, P6 ;  /* 0x0000003d191f8c10 */ /* 0x040fe4000afec41f */
[----:B------:R-:W-:Y:S02]  /*55f40*/  ISETP.LT.OR P0, PT, R24, 0xc1, !P2 ;  /* 0x000000c11800780c */ /* 0x000fe40005701670 */
[----:B-1----:R-:W-:Y:S02]  /*55f50*/  @!P1 IADD3 R32, P5, P6, R6, UR12, R32 ;  /* 0x0000000c06209c10 */ /* 0x002fe4000febe020 */
[----:B------:R-:W-:Y:S02]  /*55f60*/  P2R R71, PR, RZ, 0x1 ;  /* 0x00000001ff477803 */ /* 0x000fe40000000000 */
[----:B------:R-:W-:-:S07]  /*55f70*/  @!P1 IADD3.X R33, R25, UR61, R33, P5, P6 ;  /* 0x0000003d19219c10 */ /* 0x000fce000afec421 */
        /* <DEDUP_REMOVED lines=11> */
[----:B------:R-:W-:Y:S02]  /*56030*/  ISETP.NE.AND P2, PT, R34, RZ, PT ;  /* 0x000000ff2200720c */ /* 0x000fe40003f45270 */
[----:B------:R-:W-:-:S09]  /*56040*/  P2R R76, PR, RZ, 0x1 ;  /* 0x00000001ff4c7803 */ /* 0x000fd20000000000 */
[----:B------:R-:W-:-:S04]  /*56050*/  @!P0 IADD3 R43, P6, P5, R43, UR60, R6 ;  /* 0x0000003c2b2b8c10 */ /* 0x000fc8000fdde006 */
[----:B------:R-:W-:Y:S02]  /*56060*/  @!P0 IADD3.X R44, R44, UR10, R25, P6, P5 ;  /* 0x0000000a2c2c8c10 */ /* 0x000fe4000b7ea419 */
        /* <DEDUP_REMOVED lines=13> */
[----:B------:R-:W-:Y:S02]  /*56140*/  ISETP.NE.AND P1, PT, R35, RZ, PT ;  /* 0x000000ff2300720c */ /* 0x000fe40003f25270 */
[----:B------:R-:W-:-:S07]  /*56150*/  P2R R65, PR, RZ, 0x1 ;  /* 0x00000001ff417803 */ /* 0x000fce0000000000 */
[----:B------:R-:W-:Y:S02]  /*56160*/  @!P0 IADD3 R3, P4, P5, R3, UR12, R6 ;  /* 0x0000000c03038c10 */ /* 0x000fe4000fd9e006 */
[----:B------:R-:W0:Y:S02]  /*56170*/  @!P3 LDC.64 R34, c[0x0][0x5c0] ;  /* 0x00017000ff22bb82 */ /* 0x000e240000000a00 */
[----:B------:R-:W-:Y:S02]  /*56180*/  @!P0 IADD3.X R36, R36, UR61, R25, P4, P5 ;  /* 0x0000003d24248c10 */ /* 0x000fe4000a7ea419 */
[----:B------:R-:W-:Y:S02]  /*56190*/  ISETP.LT.OR P0, PT, R24, 0xc2, !P6 ;  /* 0x000000c21800780c */ /* 0x000fe40007701670 */
[----:B------:R-:W-:Y:S01]  /*561a0*/  F2FP.SATFINITE.E4M3.F32.PACK_AB_MERGE_C R51, RZ, R47, RZ ;  /* 0x0000002fff33723e */ /* 0x000fe200048070ff */
[----:B---3--:R-:W-:Y:S02]  /*561b0*/  FMUL R47, R80, UR4 ;  /* 0x00000004502f7c20 */ /* 0x008fe40008400000 */
[----:B------:R-:W2:Y:S01]  /*561c0*/  LDL.LU R80, [R1+0xa0c] ;  /* 0x000a0c0001507983 */ /* 0x000ea20000300800 */
[----:B------:R-:W-:-:S02]  /*561d0*/  ISETP.NE.AND P5, PT, R53, RZ, PT ;  /* 0x000000ff3500720c */ /* 0x000fc40003fa5270 */
[----:B------:R-:W-:Y:S01]  /*561e0*/  F2FP.SATFINITE.E4M3.F32.PACK_AB_MERGE_C R53, RZ, R47, RZ ;  /* 0x0000002fff35723e */ /* 0x000fe200048070ff */
[----:B----4-:R-:W-:Y:S01]  /*561f0*/  FMUL R47, R55, UR4 ;  /* 0x00000004372f7c20 */ /* 0x010fe20008400000 */
[----:B------:R-:W3:Y:S01]  /*56200*/  LDL.LU R83, [R1+0xa10] ;  /* 0x000a100001537983 */ /* 0x000ee20000300800 */
[----:B0-----:R-:W-:-:S05]  /*56210*/  @!P3 IADD3 R34, P4, R6, R34, RZ ;  /* 0x000000220622b210 */ /* 0x001fca0007f9e0ff */
[----:B------:R-:W-:Y:S01]  /*56220*/  @!P3 IMAD.X R35, R25, 0x1, R35, P4 ;  /* 0x000000011923b824 */ /* 0x000fe200020e0623 */
[----:B------:R-:W-:-:S04]  /*56230*/  F2FP.SATFINITE.E4M3.F32.PACK_AB_MERGE_C R55, RZ, R47, RZ ;  /* 0x0000002fff37723e */ /* 0x000fc800048070ff */
[----:B------:R0:W-:Y:S01]  /*56240*/  @!P3 STG.E.U8 desc[UR8][R34.64+0xc0], R51 ;  /* 0x0000c0332200b986 */ /* 0x0001e2000c101108 */
[----:B-----5:R-:W-:-:S03]  /*56250*/  FMUL R47, R78, UR4 ;  /* 0x000000044e2f7c20 */ /* 0x020fc60008400000 */
[----:B------:R-:W4:Y:S01]  /*56260*/  LDL.LU R78, [R1+0xa14] ;  /* 0x000a1400014e7983 */ /* 0x000f220000300800 */
[----:B0-----:R-:W0:Y:S02]  /*56270*/  @!P0 LDC.64 R34, c[0x0][0x5c0] ;  /* 0x00017000ff228b82 */ /* 0x001e240000000a00 */
[----:B0-----:R-:W-:-:S05]  /*56280*/  @!P0 IADD3 R34, P3, R6, R34, RZ ;  /* 0x0000002206228210 */ /* 0x001fca0007f7e0ff */
[----:B------:R-:W-:-:S05]  /*56290*/  @!P0 IMAD.X R35, R25, 0x1, R35, P3 ;  /* 0x0000000119238824 */ /* 0x000fca00018e0623 */
[----:B------:R0:W-:Y:S02]  /*562a0*/  @!P0 STG.E.U8 desc[UR8][R34.64+0xc1], R53 ;  /* 0x0000c13522008986 */ /* 0x0001e4000c101108 */
[----:B0-----:R-:W-:Y:S02]  /*562b0*/  FMUL R34, R77, UR4 ;  /* 0x000000044d227c20 */ /* 0x001fe40008400000 */
[----:B------:R-:W5:Y:S01]  /*562c0*/  LDL.LU R77, [R1+0xa18] ;  /* 0x000a1800014d7983 */ /* 0x000f620000300800 */
[----:B------:R-:W-:-:S03]  /*562d0*/  ISETP.LT.OR P0, PT, R24, 0xc9, !P6 ;  /* 0x000000c91800780c */ /* 0x000fc60007701670 */
[----:B------:R0:W-:Y:S10]  /*562e0*/  @!P2 STG.E.U8 desc[UR8][R8.64+0xc0], R55 ;  /* 0x0000c0370800a986 */ /* 0x0001f4000c101108 */
[----:B0-----:R-:W0:Y:S01]  /*562f0*/  @!P0 LDC.64 R8, c[0x0][0x5c0] ;  /* 0x00017000ff088b82 */ /* 0x001e220000000a00 */
[----:B------:R-:W-:-:S05]  /*56300*/  F2FP.SATFINITE.E4M3.F32.PACK_AB_MERGE_C R47, RZ, R47, RZ ;  /* 0x0000002fff2f723e */ /* 0x000fca00048070ff */
[----:B------:R1:W-:Y:S01]  /*56310*/  @!P1 STG.E.U8 desc[UR8][R10.64+0xc1], R47 ;  /* 0x0000c12f0a009986 */ /* 0x0003e2000c101108 */
[----:B------:R-:W-:Y:S01]  /*56320*/  F2FP.SATFINITE.E4M3.F32.PACK_AB_MERGE_C R35, RZ, R34, RZ ;  /* 0x00000022ff23723e */ /* 0x000fe200048070ff */
[----:B-1----:R-:W-:Y:S02]  /*56330*/  FMUL R10, R82, UR4 ;  /* 0x00000004520a7c20 */ /* 0x002fe40008400000 */
[----:B------:R-:W5:Y:S03]  /*56340*/  LDL.LU R82, [R1+0xa1c] ;  /* 0x000a1c0001527983 */ /* 0x000f660000300800 */
[----:B------:R-:W-:Y:S01]  /*56350*/  F2FP.SATFINITE.E4M3.F32.PACK_AB_MERGE_C R11, RZ, R10, RZ ;  /* 0x0000000aff0b723e */ /* 0x000fe200048070ff */
[----:B------:R-:W-:Y:S01]  /*56360*/  FMUL R10, R81, UR4 ;  /* 0x00000004510a7c20 */ /* 0x000fe20008400000 */
[----:B0-----:R-:W-:Y:S01]  /*56370*/  @!P0 IADD3 R8, P3, R6, R8, RZ ;  /* 0x0000000806088210 */ /* 0x001fe20007f7e0ff */
[----:B------:R-:W5:Y:S03]  /*56380*/  LDL.LU R81, [R1+0xa20] ;  /* 0x000a200001517983 */ /* 0x000f660000300800 */
[----:B------:R-:W-:Y:S01]  /*56390*/  F2FP.SATFINITE.E4M3.F32.PACK_AB_MERGE_C R47, RZ, R10, RZ ;  /* 0x0000000aff2f723e */ /* 0x000fe200048070ff */
[----:B------:R-:W-:-:S05]  /*563a0*/  @!P0 IMAD.X R9, R25, 0x1, R9, P3 ;  /* 0x0000000119098824 */ /* 0x000fca00018e0609 */
[----:B------:R0:W-:Y:S01]  /*563b0*/  @!P0 STG.E.U8 desc[UR8][R8.64+0xc8], R35 ;  /* 0x0000c82308008986 */ /* 0x0001e2000c101108 */
[----:B--2---:R-:W-:-:S03]  /*563c0*/  FMUL R10, R80, UR4 ;  /* 0x00000004500a7c20 */ /* 0x004fc60008400000 */
[----:B------:R-:W2:Y:S02]  /*563d0*/  LDL.LU R80, [R1+0xa24] ;  /* 0x000a240001507983 */ /* 0x000ea40000300800 */
[----:B0-----:R-:W-:Y:S01]  /*563e0*/  F2FP.SATFINITE.E4M3.F32.PACK_AB_MERGE_C R35, RZ, R10, RZ ;  /* 0x0000000aff23723e */ /* 0x001fe200048070ff */
[----:B---3--:R-:W-:-:S05]  /*563f0*/  FMUL R10, R83, UR4 ;  /* 0x00000004530a7c20 */ /* 0x008fca0008400000 */
[----:B------:R-:W-:Y:S01]  /*56400*/  F2FP.SATFINITE.E4M3.F32.PACK_AB_MERGE_C R51, RZ, R10, RZ ;  /* 0x0000000aff33723e */ /* 0x000fe200048070ff */
[----:B----4-:R-:W-:Y:S02]  /*56410*/  FMUL R10, R78, UR4 ;  /* 0x000000044e0a7c20 */ /* 0x010fe40008400000 */
[----:B------:R-:W3:Y:S04]  /*56420*/  LDL.LU R78, [R1+0xa28] ;  /* 0x000a2800014e7983 */ /* 0x000ee80000300800 */
[----:B------:R-:W4:Y:S01]  /*56430*/  LDL.LU R83, [R1+0xa2c] ;  /* 0x000a2c0001537983 */ /* 0x000f220000300800 */
[----:B------:R-:W-:Y:S01]  /*56440*/  F2FP.SATFINITE.E4M3.F32.PACK_AB_MERGE_C R53, RZ, R10, RZ ;  /* 0x0000000aff35723e */ /* 0x000fe200048070ff */
[----:B-----5:R-:W-:Y:S02]  /*56450*/  FMUL R10, R77, UR4 ;  /* 0x000000044d0a7c20 */ /* 0x020fe40008400000 */
[----:B------:R-:W5:Y:S01]  /*56460*/  LDL.LU R77, [R1+0xa30] ;  /* 0x000a3000014d7983 */ /* 0x000f620000300800 */
[----:B------:R-:W-:-:S13]  /*56470*/  ISETP.LT.OR P3, PT, R24, 0xca, !P6 ;  /* 0x000000ca1800780c */ /* 0x000fda0007761670 */
[----:B------:R-:W0:Y:S02]  /*56480*/  @!P3 LDC.64 R8, c[0x0][0x5c0] ;  /* 0x00017000ff08bb82 */ /* 0x000e240000000a00 */
[----:B0-----:R-:W-:-:S05]  /*56490*/  @!P3 IADD3 R8, P6, R6, R8, RZ ;  /* 0x000000080608b210 */ /* 0x001fca0007fde0ff */
[----:B------:R-:W-:-:S05]  /*564a0*/  @!P3 IMAD.X R9, R25, 0x1, R9, P6 ;  /* 0x000000011909b824 */ /* 0x000fca00030e0609 */
[----:B------:R0:W-:Y:S01]  /*564b0*/  @!P3 STG.E.U8 desc[UR8][R8.64+0xc9], R11 ;  /* 0x0000c90b0800b986 */ /* 0x0001e2000c101108 */
[----:B------:R-:W-:-:S04]  /*564c0*/  ISETP.NE.AND P3, PT, R73, RZ, PT ;  /* 0x000000ff4900720c */ /* 0x000fc80003f65270 */
[----:B------:R-:W-:Y:S02]  /*564d0*/  P2R R34, PR, RZ, 0x8 ;  /* 0x00000008ff227803 */ /* 0x000fe40000000000 */
[----:B------:R-:W-:Y:S02]  /*564e0*/  ISETP.NE.AND P3, PT, R71, RZ, PT ;  /* 0x000000ff4700720c */ /* 0x000fe40003f65270 */
[----:B------:R-:W-:Y:S02]  /*564f0*/  ISETP.NE.AND P4, PT, R68, RZ, PT ;  /* 0x000000ff4400720c */ /* 0x000fe40003f85270 */
[----:B------:R-:W-:-:S09]  /*56500*/  ISETP.NE.AND P0, PT, R72, RZ, PT ;  /* 0x000000ff4800720c */ /* 0x000fd20003f05270 */
[----:B0-----:R-:W0:Y:S01]  /*56510*/  @!P3 LDC.64 R8, c[0x0][0x5c0] ;  /* 0x00017000ff08bb82 */ /* 0x001e220000000a00 */
[----:B------:R-:W-:Y:S02]  /*56520*/  ISETP.NE.AND P2, PT, R69, RZ, PT ;  /* 0x000000ff4500720c */ /* 0x000fe40003f45270 */
[----:B------:R-:W-:Y:S01]  /*56530*/  ISETP.NE.AND P1, PT, R70, RZ, PT ;  /* 0x000000ff4600720c */ /* 0x000fe20003f25270 */
[----:B------:R1:W-:Y:S04]  /*56540*/  @!P5 STG.E.U8 desc[UR8][R12.64+0xc8], R47 ;  /* 0x0000c82f0c00d986 */ /* 0x0003e8000c101108 */
[----:B------:R1:W-:Y:S02]  /*56550*/  @!P4 STG.E.U8 desc[UR8][R14.64+0xc9], R35 ;  /* 0x0000c9230e00c986 */ /* 0x0003e4000c101108 */
[----:B-1----:R-:W-:-:S02]  /*56560*/  FMUL R12, R82, UR4 ;  /* 0x00000004520c7c20 */ /* 0x002fc40008400000 */
[----:B------:R-:W5:Y:S01]  /*56570*/  LDL.LU R82, [R1+0xa34] ;  /* 0x000a340001527983 */ /* 0x000f620000300800 */
[----:B------:R-:W-:Y:S02]  /*56580*/  F2FP.SATFINITE.E4M3.F32.PACK_AB_MERGE_C R13, RZ, R10, RZ ;  /* 0x0000000aff0d723e */ /* 0x000fe400048070ff */
[----:B------:R-:W1:Y:S01]  /*56590*/  @!P0 LDC.64 R10, c[0x0][0x5c0] ;  /* 0x00017000ff0a8b82 */ /* 0x000e620000000a00 */
[----:B------:R0:W-:Y:S01]  /*565a0*/  @!P2 STG.E.U8 desc[UR8][R16.64+0xc0], R51 ;  /* 0x0000c0331000a986 */ /* 0x0001e2000c101108 */
[----:B------:R-:W-:Y:S01]  /*565b0*/  F2FP.SATFINITE.E4M3.F32.PACK_AB_MERGE_C R15, RZ, R12, RZ ;  /* 0x0000000cff0f723e */ /* 0x000fe200048070ff */
[----:B------:R-:W-:Y:S02]  /*565c0*/  FMUL R12, R81, UR4 ;  /* 0x00000004510c7c20 */ /* 0x000fe40008400000 */
[----:B------:R-:W-:Y:S01]  /*565d0*/  @!P1 STG.E.U8 desc[UR8][R18.64+0xc1], R53 ;  /* 0x0000c13512009986 */ /* 0x000fe2000c101108 */
[----:B0-----:R-:W-:-:S03]  /*565e0*/  @!P3 IADD3 R8, P1, R57, R8, RZ ;  /* 0x000000083908b210 */ /* 0x001fc60007f3e0ff */
[----:B------:R-:W5:Y:S02]  /*565f0*/  LDL.LU R81, [R1+0xa38] ;  /* 0x000a380001517983 */ /* 0x000f640000300800 */
[----:B------:R-:W-:Y:S01]  /*56600*/  @!P3 IMAD.X R9, R54, 0x1, R9, P1 ;  /* 0x000000013609b824 */ /* 0x000fe200008e0609 */
[----:B------:R-:W-:-:S04]  /*56610*/  F2FP.SATFINITE.E4M3.F32.PACK_AB_MERGE_C R17, RZ, R12, RZ ;  /* 0x0000000cff11723e */ /* 0x000fc800048070ff */
[----:B------:R0:W-:Y:S01]  /*56620*/  @!P3 STG.E.U8 desc[UR8][R8.64+0xc0], R13 ;  /* 0x0000c00d0800b986 */ /* 0x0001e2000c101108 */
[----:B------:R-:W-:Y:S02]  /*56630*/  ISETP.NE.AND P6, PT, R74, RZ, PT ;  /* 0x000000ff4a00720c */ /* 0x000fe40003fc5270 */
[----:B-1----:R-:W-:-:S05]  /*56640*/  @!P0 IADD3 R10, P3, R59, R10, RZ ;  /* 0x0000000a3b0a8210 */ /* 0x002fca0007f7e0ff */
[----:B------:R-:W-:Y:S01]  /*56650*/  @!P0 IMAD.X R11, R48, 0x1, R11, P3 ;  /* 0x00000001300b8824 */ /* 0x000fe200018e060b */
[----:B------:R-:W-:-:S04]  /*56660*/  ISETP.NE.AND P3, PT, R34, RZ, PT ;  /* 0x000000ff2200720c */ /* 0x000fc80003f65270 */
[----:B------:R1:W-:Y:S09]  /*56670*/  @!P0 STG.E.U8 desc[UR8][R10.64+0xc1], R15 ;  /* 0x0000c10f0a008986 */ /* 0x0003f2000c101108 */
[----:B------:R-:W-:Y:S01]  /*56680*/  @!P3 STG.E.U8 desc[UR8][R20.64+0xc8], R17 ;  /* 0x0000c8111400b986 */ /* 0x000fe2000c101108 */
[----:B--2---:R-:W-:-:S03]  /*56690*/  FMUL R12, R80, UR4 ;  /* 0x00000004500c7c20 */ /* 0x004fc60008400000 */
[----:B------:R-:W2:Y:S02]  /*566a0*/  LDL.LU R80, [R1+0xa3c] ;  /* 0x000a3c0001507983 */ /* 0x000ea40000300800 */
[----:B0-----:R-:W-:Y:S01]  /*566b0*/  F2FP.SATFINITE.E4M3.F32.PACK_AB_MERGE_C R13, RZ, R12, RZ ;  /* 0x0000000cff0d723e */ /* 0x001fe200048070ff */
[----:B---3--:R-:W-:Y:S02]  /*566c0*/  FMUL R12, R78, UR4 ;  /* 0x000000044e0c7c20 */ /* 0x008fe40008400000 */
[----:B------:R-:W3:Y:S03]  /*566d0*/  LDL.LU R78, [R1+0xa40] ;  /* 0x000a4000014e7983 */ /* 0x000ee60000300800 */
[----:B-1----:R-:W-:Y:S01]  /*566e0*/  F2FP.SATFINITE.E4M3.F32.PACK_AB_MERGE_C R15, RZ, R12, RZ ;  /* 0x0000000cff0f723e */ /* 0x002fe200048070ff */
[----:B----4-:R-:W-:Y:S01]  /*566f0*/  FMUL R12, R83, UR4 ;  /* 0x00000004530c7c20 */ /* 0x010fe20008400000 */
[----:B------:R0:W-:Y:S04]  /*56700*/  @!P6 STG.E.U8 desc[UR8][R22.64+0xc9], R13 ;  /* 0x0000c90d1600e986 */ /* 0x0001e8000c101108 */
[----:B0-----:R-:W-:Y:S01]  /*56710*/  F2FP.SATFINITE.E4M3.F32.PACK_AB_MERGE_C R13, RZ, R12, RZ ;  /* 0x0000000cff0d723e */ /* 0x001fe200048070ff */
[----:B-----5:R-:W-:-:S02]  /*56720*/  FMUL R12, R77, UR4 ;  /* 0x000000044d0c7c20 */ /* 0x020fc40008400000 */
[----:B------:R-:W4:Y:S01]  /*56730*/  LDL.LU R77, [R1+0xa44] ;  /* 0x000a4400014d7983 */ /* 0x000f220000300800 */
[----:B------:R-:W-:Y:S02]  /*56740*/  ISETP.NE.AND P5, PT, R75, RZ, PT ;  /* 0x000000ff4b00720c */ /* 0x000fe40003fa5270 */
[----:B------:R-:W-:Y:S01]  /*56750*/  ISETP.NE.AND P4, PT, R76, RZ, PT ;  /* 0x000000ff4c00720c */ /* 0x000fe20003f85270 */
[----:B------:R-:W5:Y:S10]  /*56760*/  LDL.LU R83, [R1+0xa48] ;  /* 0x000a480001537983 */ /* 0x000f740000300800 */
[----:B------:R-:W0:Y:S08]  /*56770*/  @!P5 LDC.64 R8, c[0x0][0x5c0] ;  /* 0x00017000ff08db82 */ /* 0x000e300000000a00 */
[----:B------:R-:W1:Y:S01]  /*56780*/  @!P4 LDC.64 R10, c[0x0][0x5c0] ;  /* 0x00017000ff0acb82 */ /* 0x000e620000000a00 */
[----:B0-----:R-:W-:-:S05]  /*56790*/  @!P5 IADD3 R8, P6, R45, R8, RZ ;  /* 0x000000082d08d210 */ /* 0x001fca0007fde0ff */
[----:B------:R-:W-:-:S05]  /*567a0*/  @!P5 IMAD.X R9, R46, 0x1, R9, P6 ;  /* 0x000000012e09d824 */ /* 0x000fca00030e0609 */
[----:B------:R0:W-:Y:S01]  /*567b0*/  @!P5 STG.E.U8 desc[UR8][R8.64+0xc8], R15 ;  /* 0x0000c80f0800d986 */ /* 0x0001e2000c101108 */
[----:B-1----:R-:W-:-:S05]  /*567c0*/  @!P4 IADD3 R10, P5, R43, R10, RZ ;  /* 0x0000000a2b0ac210 */ /* 0x002fca0007fbe0ff */
[----:B------:R-:W-:-:S05]  /*567d0*/  @!P4 IMAD.X R11, R44, 0x1, R11, P5 ;  /* 0x000000012c0bc824 */ /* 0x000fca00028e060b */
[----:B------:R1:W-:Y:S01]  /*567e0*/  @!P4 STG.E.U8 desc[UR8][R10.64+0xc9], R13 ;  /* 0x0000c90d0a00c986 */ /* 0x0003e2000c101108 */
[----:B------:R-:W-:Y:S02]  /*567f0*/  ISETP.NE.AND P4, PT, R61, RZ, PT ;  /* 0x000000ff3d00720c */ /* 0x000fe40003f85270 */
[----:B------:R-:W-:Y:S02]  /*56800*/  ISETP.NE.AND P5, PT, R62, RZ, PT ;  /* 0x000000ff3e00720c */ /* 0x000fe40003fa5270 */
[----:B------:R-:W-:-:S09]  /*56810*/  ISETP.NE.AND P2, PT, R63, RZ, PT ;  /* 0x000000ff3f00720c */ /* 0x000fd20003f45270 */
[----:B0-----:R-:W0:Y:S01]  /*56820*/  @!P4 LDC.64 R8, c[0x0][0x5c0] ;  /* 0x00017000ff08cb82 */ /* 0x001e220000000a00 */
[----:B------:R-:W-:Y:S02]  /*56830*/  ISETP.NE.AND P1, PT, R64, RZ, PT ;  /* 0x000000ff4000720c */ /* 0x000fe40003f25270 */
[----:B------:R-:W-:-:S05]  /*56840*/  F2FP.SATFINITE.E4M3.F32.PACK_AB_MERGE_C R17, RZ, R12, RZ ;  /* 0x0000000cff11723e */ /* 0x000fca00048070ff */
[----:B-1----:R-:W1:Y:S01]  /*56850*/  @!P5 LDC.64 R10, c[0x0][0x5c0] ;  /* 0x00017000ff0adb82 */ /* 0x002e620000000a00 */
[----:B------:R-:W-:Y:S01]  /*56860*/  FMUL R12, R82, UR4 ;  /* 0x00000004520c7c20 */ /* 0x000fe20008400000 */
[----:B------:R-:W-:Y:S04]  /*56870*/  @!P2 STG.E.U8 desc[UR8][R26.64+0xc0], R17 ;  /* 0x0000c0111a00a986 */ /* 0x000fe8000c101108 */
[----:B------:R-:W-:Y:S01]  /*56880*/  F2FP.SATFINITE.E4M3.F32.PACK_AB_MERGE_C R15, RZ, R12, RZ ;  /* 0x0000000cff0f723e */ /* 0x000fe200048070ff */
[----:B------:R-:W5:Y:S01]  /*56890*/  LDL.LU R82, [R1+0xa4c] ;  /* 0x000a4c0001527983 */ /* 0x000f620000300800 */
[----:B------:R-:W-:-:S03]  /*568a0*/  ISETP.NE.AND P6, PT, R67, RZ, PT ;  /* 0x000000ff4300720c */ /* 0x000fc60003fc5270 */
[----:B------:R2:W-:Y:S01]  /*568b0*/  @!P1 STG.E.U8 desc[UR8][R28.64+0xc1], R15 ;  /* 0x0000c10f1c009986 */ /* 0x0005e2000c101108 */
[----:B------:R-:W-:Y:S01]  /*568c0*/  FMUL R12, R81, UR4 ;  /* 0x00000004510c7c20 */ /* 0x000fe20008400000 */
[----:B0-----:R-:W-:Y:S02]  /*568d0*/  @!P4 IADD3 R8, P1, R41, R8, RZ ;  /* 0x000000082908c210 */ /* 0x001fe40007f3e0ff */
[----:B------:R-:W5:Y:S01]  /*568e0*/  LDL.LU R81, [R1+0xa50] ;  /* 0x000a500001517983 */ /* 0x000f620000300800 */
[----:B------:R-:W-:Y:S02]  /*568f0*/  ISETP.NE.AND P0, PT, R65, RZ, PT ;  /* 0x000000ff4100720c */ /* 0x000fe40003f05270 */
[----:B------:R-:W-:Y:S01]  /*56900*/  F2FP.SATFINITE.E4M3.F32.PACK_AB_MERGE_C R13, RZ, R12, RZ ;  /* 0x0000000cff0d723e */ /* 0x000fe200048070ff */
[----:B------:R-:W-:Y:S02]  /*56910*/  @!P4 IMAD.X R9, R42, 0x1, R9, P1 ;  /* 0x000000012a09c824 */ /* 0x000fe400008e0609 */
[----:B------:R-:W0:Y:S03]  /*56920*/  @!P6 LDC.64 R18, c[0x0][0x5c0] ;  /* 0x00017000ff12eb82 */ /* 0x000e260000000a00 */
[----:B------:R3:W-:Y:S01]  /*56930*/  @!P4 STG.E.U8 desc[UR8][R8.64+0xc0], R13 ;  /* 0x0000c00d0800c986 */ /* 0x0007e2000c101108 */
[----:B-1----:R-:W-:-:S05]  /*56940*/  @!P5 IADD3 R10, P4, R39, R10, RZ ;  /* 0x0000000a270ad210 */ /* 0x002fca0007f9e0ff */
[----:B------:R-:W-:Y:S02]  /*56950*/  @!P5 IMAD.X R11, R40, 0x1, R11, P4 ;  /* 0x00000001280bd824 */ /* 0x000fe400020e060b */
[----:B--2---:R-:W-:Y:S02]  /*56960*/  FMUL R12, R80, UR4 ;  /* 0x00000004500c7c20 */ /* 0x004fe40008400000 */
[----:B------:R-:W2:Y:S03]  /*56970*/  LDL.LU R80, [R1+0xa54] ;  /* 0x000a540001507983 */ /* 0x000ea60000300800 */
[----:B------:R-:W-:-:S05]  /*56980*/  F2FP.SATFINITE.E4M3.F32.PACK_AB_MERGE_C R15, RZ, R12, RZ ;  /* 0x0000000cff0f723e */ /* 0x000fca00048070ff */
[----:B------:R-:W-:Y:S01]  /*56990*/  @!P5 STG.E.U8 desc[UR8][R10.64+0xc1], R15 ;  /* 0x0000c10f0a00d986 */ /* 0x000fe2000c101108 */
[----:B------:R-:W-:Y:S01]  /*569a0*/  ISETP.NE.AND P5, PT, R56, RZ, PT ;  /* 0x000000ff3800720c */ /* 0x000fe20003fa5270 */
[----:B---3--:R-:W-:Y:S02]  /*569b0*/  FMUL R12, R78, UR4 ;  /* 0x000000044e0c7c20 */ /* 0x008fe40008400000 */
[----:B------:R-:W3:Y:S03]  /*569c0*/  LDL.LU R78, [R1+0xa58] ;  /* 0x000a5800014e7983 */ /* 0x000ee60000300800 */
[----:B------:R-:W-:Y:S02]  /*569d0*/  F2FP.SATFINITE.E4M3.F32.PACK_AB_MERGE_C R17, RZ, R12, RZ ;  /* 0x0000000cff11723e */ /* 0x000fe400048070ff */
[----:B------:R-:W1:Y:S05]  /*569e0*/  @!P0 LDC.64 R12, c[0x0][0x5c0] ;  /* 0x00017000ff0c8b82 */ /* 0x000e6a0000000a00 */
[----:B------:R4:W-:Y:S01]  /*569f0*/  @!P5 STG.E.U8 desc[UR8][R30.64+0xc8], R17 ;  /* 0x0000c8111e00d986 */ /* 0x0009e2000c101108 */
[----:B0-----:R-:W-:-:S05]  /*56a00*/  @!P6 IADD3 R8, P5, R37, R18, RZ ;  /* 0x000000122508e210 */ /* 0x001fca0007fbe0ff */
[----:B------:R-:W-:Y:S01]  /*56a10*/  @!P6 IMAD.X R9, R38, 0x1, R19, P5 ;  /* 0x000000012609e824 */ /* 0x000fe200028e0613 */
[----:B-1----:R-:W-:Y:S01]  /*56a20*/  @!P0 IADD3 R12, P5, R3, R12, RZ ;  /* 0x0000000c030c8210 */ /* 0x002fe20007fbe0ff */
[----:B----4-:R-:W-:Y:S02]  /*56a30*/  FMUL R3, R77, UR4 ;  /* 0x000000044d037c20 */ /* 0x010fe40008400000 */
[----:B------:R-:W4:Y:S01]  /*56a40*/  LDL.LU R77, [R1+0xa5c] ;  /* 0x000a5c00014d7983 */ /* 0x000f220000300800 */
[----:B------:R-:W-:Y:S01]  /*56a50*/  ISETP.NE.AND P4, PT, R52, RZ, PT ;  /* 0x000000ff3400720c */ /* 0x000fe20003f85270 */
[----:B------:R-:W-:-:S03]  /*56a60*/  @!P0 IMAD.X R13, R36, 0x1, R13, P5 ;  /* 0x00000001240d8824 */ /* 0x000fc600028e060d */
        /* <DEDUP_REMOVED lines=25> */
[----:B------:R-:W-:Y:S01]  /*56c00*/  F2FP.SATFINITE.E4M3.F32.PACK_AB_MERGE_C R9, RZ, R3, RZ ;  /* 0x00000003ff09723e */ /* 0x000fe200048070ff */
        /* <DEDUP_REMOVED lines=28> */
.L_x_134:
[----:B------:R-:W-:Y:S05]  /*56dd0*/  BSYNC B1 ;  /* 0x0000000000017941 */ /* 0x000fea0003800000 */
.L_x_133:
        /* <DEDUP_REMOVED lines=15> */
.L_x_136:
[----:B------:R-:W-:Y:S05]  /*56ed0*/  BSYNC B1 ;  /* 0x0000000000017941 */ /* 0x000fea0003800000 */
.L_x_135:
        /* <DEDUP_REMOVED lines=47> */
.L_x_138:
[----:B------:R-:W-:Y:S05]  /*571d0*/  BSYNC B1 ;  /* 0x0000000000017941 */ /* 0x000fea0003800000 */
.L_x_137:
        /* <DEDUP_REMOVED lines=15> */
.L_x_140:
[----:B------:R-:W-:Y:S05]  /*572d0*/  BSYNC B1 ;  /* 0x0000000000017941 */ /* 0x000fea0003800000 */
.L_x_139:
[----:B0-----:R-:W-:Y:S01]  /*572e0*/  P2R R3, PR, RZ, 0x8 ;  /* 0x00000008ff037803 */ /* 0x001fe20000000000 */
[----:B------:R-:W2:Y:S01]  /*572f0*/  LDL.LU R36, [R1+0xa70] ;  /* 0x000a700001247983 */ /* 0x000ea20000300800 */
[----:B------:R-:W-:Y:S02]  /*57300*/  ISETP.LT.OR P3, PT, R24, 0xd1, !P0 ;  /* 0x000000d11800780c */ /* 0x000fe40004761670 */
[----:B------:R-:W-:Y:S01]  /*57310*/  P2R R50, PR, RZ, 0x1 ;  /* 0x00000001ff327803 */ /* 0x000fe20000000000 */
[----:B------:R-:W3:Y:S10]  /*57320*/  LDL.LU R82, [R1+0xa74] ;  /* 0x000a740001527983 */ /* 0x000ef40000300800 */
[----:B------:R-:W0:Y:S01]  /*57330*/  @!P3 LDC.64 R32, c[0x0][0x5c0] ;  /* 0x00017000ff20bb82 */ /* 0x000e220000000a00 */
[----:B------:R-:W-:Y:S01]  /*57340*/  P2R R34, PR, RZ, 0x8 ;  /* 0x00000008ff227803 */ /* 0x000fe20000000000 */
[----:B------:R-:W4:Y:S04]  /*57350*/  LDL.LU R43, [R1+0xa78] ;  /* 0x000a7800012b7983 */ /* 0x000f280000300800 */
[----:B------:R-:W5:Y:S01]  /*57360*/  LDL.LU R81, [R1+0xa7c] ;  /* 0x000a7c0001517983 */ /* 0x000f620000300800 */
[----:B------:R-:W-:-:S03]  /*57370*/  P2R R58, PR, RZ, 0x10 ;  /* 0x00000010ff3a7803 */ /* 0x000fc60000000000 */
[----:B------:R-:W5:Y:S01]  /*57380*/  LDL.LU R80, [R1+0xa80] ;  /* 0x000a800001507983 */ /* 0x000f620000300800 */
[----:B------:R-:W-:Y:S01]  /*57390*/  LOP3.LUT P4, RZ, R0, 0x2000, RZ, 0xc0, !PT ;  /* 0x0000200000ff7812 */ /* 0x000fe2000788c0ff */
        /* <DEDUP_REMOVED lines=8> */
[----:B------:R-:W-:-:S02]  /*57420*/  IMAD.U32 R49, RZ, RZ, UR7 ;  /* 0x00000007ff317e24 */ /* 0x000fc4000f8e00ff */
[----:B------:R-:W-:Y:S01]  /*57430*/  IMAD.U32 R42, RZ, RZ, UR6 ;  /* 0x00000006ff2a7e24 */ /* 0x000fe2000f8e00ff */
[----:B------:R-:W5:Y:S01]  /*57440*/  LDL.LU R83, [R1+0xa88] ;  /* 0x000a880001537983 */ /* 0x000f620000300800 */
[----:B0-----:R-:W-:Y:S01]  /*57450*/  @!P3 IADD3 R32, P5, P6, R6, UR7, R32 ;  /* 0x000000070620bc10 */ /* 0x001fe2000febe020 */
[----:B------:R-:W-:Y:S02]  /*57460*/  IMAD.U32 R51, RZ, RZ, UR7 ;  /* 0x00000007ff337e24 */ /* 0x000fe4000f8e00ff */
[----:B------:R-:W-:Y:S01]  /*57470*/  IMAD.U32 R44, RZ, RZ, UR6 ;  /* 0x00000006ff2c7e24 */ /* 0x000fe2000f8e00ff */
[----:B------:R-:W-:Y:S01]  /*57480*/  @!P3 IADD3.X R33, R25, UR6, R33, P5, P6 ;  /* 0x000000061921bc10 */ /* 0x000fe2000afec421 */
[----:B------:R-:W-:Y:S01]  /*57490*/  IMAD.U32 R53, RZ, RZ, UR7 ;  /* 0x00000007ff357e24 */ /* 0x000fe2000f8e00ff */
[----:B------:R-:W-:Y:S01]  /*574a0*/  ISETP.LT.OR P3, PT, R24, 0xd2, !P0 ;  /* 0x000000d21800780c */ /* 0x000fe20004761670 */
[----:B------:R-:W-:Y:S02]  /*574b0*/  IMAD.U32 R46, RZ, RZ, UR6 ;  /* 0x00000006ff2e7e24 */ /* 0x000fe4000f8e00ff */
[----:B------:R-:W-:Y:S01]  /*574c0*/  IMAD.U32 R55, RZ, RZ, UR7 ;  /* 0x00000007ff377e24 */ /* 0x000fe2000f8e00ff */
[----:B------:R-:W-:Y:S01]  /*574d0*/  P2R R35, PR, RZ, 0x8 ;  /* 0x00000008ff237803 */ /* 0x000fe20000000000 */
[----:B------:R-:W-:-:S02]  /*574e0*/  IMAD.U32 R48, RZ, RZ, UR6 ;  /* 0x00000006ff307e24 */ /* 0x000fc4000f8e00ff */
[----:B------:R-:W-:Y:S02]  /*574f0*/  IMAD.U32 R57, RZ, RZ, UR7 ;  /* 0x00000007ff397e24 */ /* 0x000fe4000f8e00ff */
[----:B------:R-:W-:Y:S02]  /*57500*/  IMAD.U32 R52, RZ, RZ, UR6 ;  /* 0x00000006ff347e24 */ /* 0x000fe4000f8e00ff */
[----:B------:R-:W-:Y:S02]  /*57510*/  IMAD.U32 R59, RZ, RZ, UR7 ;  /* 0x00000007ff3b7e24 */ /* 0x000fe4000f8e00ff */
[----:B------:R-:W0:Y:S01]  /*57520*/  @!P3 LDC.64 R30, c[0x0][0x5c0] ;  /* 0x00017000ff1ebb82 */ /* 0x000e220000000a00 */
        /* <DEDUP_REMOVED lines=16> */
[----:B------:R-:W-:Y:S02]  /*57630*/  ISETP.NE.AND P3, PT, R3, RZ, PT ;  /* 0x000000ff0300720c */ /* 0x000fe40003f65270 */
        /* <DEDUP_REMOVED lines=72> */
[----:B------:R-:W-:Y:S01]  /*57ac0*/  ISETP.NE.AND P1, PT, R35, RZ, PT ;  /* 0x000000ff2300720c */ /* 0x000fe20003f25270 */
[----:B---3--:R-:W-:Y:S01]  /*57ad0*/  FMUL R3, R82, UR4 ;  /* 0x0000000452037c20 */ /* 0x008fe20008400000 */
[----:B------:R-:W-:Y:S01]  /*57ae0*/  P2R R61, PR, RZ, 0x1 ;  /* 0x00000001ff3d7803 */ /* 0x000fe20000000000 */
[----:B------:R-:W2:Y:S04]  /*57af0*/  LDL.LU R82, [R1+0xa8c] ;  /* 0x000a8c0001527983 */ /* 0x000ea80000300800 */
[----:B------:R-:W3:Y:S02]  /*57b00*/  LDL.LU R85, [R1+0xa90] ;  /* 0x000a900001557983 */ /* 0x000ee40000300800 */
[----:B------:R-:W-:-:S02]  /*57b10*/  @!P0 IADD3 R59, P4, P5, R59, UR12, R6 ;  /* 0x0000000c3b3b8c10 */ /* 0x000fc4000fd9e006 */
[----:B------:R-:W0:Y:S02]  /*57b20*/  @!P3 LDC.64 R34, c[0x0][0x5c0] ;  /* 0x00017000ff22bb82 */ /* 0x000e240000000a00 */
[----:B------:R-:W-:Y:S02]  /*57b30*/  @!P0 IADD3.X R56, R56, UR61, R25, P4, P5 ;  /* 0x0000003d38388c10 */ /* 0x000fe4000a7ea419 */
        /* <DEDUP_REMOVED lines=18> */
[----:B------:R-:W1:Y:S01]  /*57c60*/  @!P0 LDC.64 R34, c[0x0][0x5c0] ;  /* 0x00017000ff228b82 */ /* 0x000e620000000a00 */
[----:B0-----:R-:W-:Y:S01]  /*57c70*/  F2FP.SATFINITE.E4M3.F32.PACK_AB_MERGE_C R37, RZ, R3, RZ ;  /* 0x00000003ff25723e */ /* 0x001fe200048070ff */
[----:B------:R0:W-:Y:S01]  /*57c80*/  @!P2 STG.E.U8 desc[UR8][R32.64+0xd0], R43 ;  /* 0x0000d02b2000a986 */ /* 0x0001e2000c101108 */
[----:B------:R-:W-:-:S03]  /*57c90*/  FMUL R3, R84, UR4 ;  /* 0x0000000454037c20 */ /* 0x000fc60008400000 */
[----:B------:R-:W5:Y:S01]  /*57ca0*/  LDL.LU R84, [R1+0xa9c] ;  /* 0x000a9c0001547983 */ /* 0x000f620000300800 */
[----:B-1----:R-:W-:-:S05]  /*57cb0*/  @!P0 IADD3 R34, P3, R6, R34, RZ ;  /* 0x0000002206228210 */ /* 0x002fca0007f7e0ff */
[----:B------:R-:W-:Y:S01]  /*57cc0*/  @!P0 IMAD.X R35, R25, 0x1, R35, P3 ;  /* 0x0000000119238824 */ /* 0x000fe200018e0623 */
[----:B------:R-:W-:Y:S01]  /*57cd0*/  ISETP.LT.OR P3, PT, R24, 0xda, !P6 ;  /* 0x000000da1800780c */ /* 0x000fe20007761670 */
[----:B------:R1:W-:-:S12]  /*57ce0*/  @!P1 STG.E.U8 desc[UR8][R30.64+0xd1], R39 ;  /* 0x0000d1271e009986 */ /* 0x0003d8000c101108 */
[----:B0-----:R-:W0:Y:S01]  /*57cf0*/  @!P3 LDC.64 R32, c[0x0][0x5c0] ;  /* 0x00017000ff20bb82 */ /* 0x001e220000000a00 */
[----:B-1----:R-:W-:Y:S01]  /*57d00*/  F2FP.SATFINITE.E4M3.F32.PACK_AB_MERGE_C R31, RZ, R3, RZ ;  /* 0x00000003ff1f723e */ /* 0x002fe200048070ff */
[----:B------:R-:W-:Y:S02]  /*57d10*/  FMUL R3, R83, UR4 ;  /* 0x0000000453037c20 */ /* 0x000fe40008400000 */
[----:B------:R-:W5:Y:S03]  /*57d20*/  LDL.LU R83, [R1+0xaa0] ;  /* 0x000aa00001537983 */ /* 0x000f660000300800 */
[----:B------:R-:W-:Y:S01]  /*57d30*/  F2FP.SATFINITE.E4M3.F32.PACK_AB_MERGE_C R39, RZ, R3, RZ ;  /* 0x00000003ff27723e */ /* 0x000fe200048070ff */
[----:B------:R1:W-:Y:S01]  /*57d40*/  @!P0 STG.E.U8 desc[UR8][R34.64+0xd8], R37 ;  /* 0x0000d82522008986 */ /* 0x0003e2000c101108 */
[----:B0-----:R-:W-:-:S05]  /*57d50*/  @!P3 IADD3 R32, P6, R6, R32, RZ ;  /* 0x000000200620b210 */ /* 0x001fca0007fde0ff */
[----:B------:R-:W-:-:S05]  /*57d60*/  @!P3 IMAD.X R33, R25, 0x1, R33, P6 ;  /* 0x000000011921b824 */ /* 0x000fca00030e0621 */
[----:B------:R0:W-:Y:S01]  /*57d70*/  @!P3 STG.E.U8 desc[UR8][R32.64+0xd9], R31 ;  /* 0x0000d91f2000b986 */ /* 0x0001e2000c101108 */
[----:B--2---:R-:W-:-:S03]  /*57d80*/  FMUL R3, R82, UR4 ;  /* 0x0000000452037c20 */ /* 0x004fc60008400000 */
[----:B------:R-:W2:Y:S02]  /*57d90*/  LDL.LU R82, [R1+0xaa4] ;  /* 0x000aa40001527983 */ /* 0x000ea40000300800 */
[----:B-1----:R-:W-:Y:S01]  /*57da0*/  F2FP.SATFINITE.E4M3.F32.PACK_AB_MERGE_C R35, RZ, R3, RZ ;  /* 0x00000003ff23723e */ /* 0x002fe200048070ff */
        /* <DEDUP_REMOVED lines=14> */
[----:B------:R-:W-:Y:S02]  /*57e90*/  ISETP.NE.AND P1, PT, R70, RZ, PT ;  /* 0x000000ff4600720c */ /* 0x000fe40003f25270 */
[----:B------:R-:W-:Y:S01]  /*57ea0*/  ISETP.NE.AND P0, PT, R72, RZ, PT ;  /* 0x000000ff4800720c */ /* 0x000fe20003f05270 */
[----:B------:R0:W-:Y:S04]  /*57eb0*/  @!P5 STG.E.U8 desc[UR8][R28.64+0xd8], R39 ;  /* 0x0000d8271c00d986 */ /* 0x0001e8000c101108 */
[----:B------:R1:W-:Y:S04]  /*57ec0*/  @!P4 STG.E.U8 desc[UR8][R26.64+0xd9], R35 ;  /* 0x0000d9231a00c986 */ /* 0x0003e8000c101108 */
[----:B------:R-:W-:Y:S04]  /*57ed0*/  @!P2 STG.E.U8 desc[UR8][R22.64+0xd0], R37 ;  /* 0x0000d0251600a986 */ /* 0x000fe8000c101108 */
[----:B------:R1:W-:Y:S01]  /*57ee0*/  @!P1 STG.E.U8 desc[UR8][R20.64+0xd1], R31 ;  /* 0x0000d11f14009986 */ /* 0x0003e2000c101108 */
[----:B0-----:R-:W-:-:S05]  /*57ef0*/  @!P3 IADD3 R28, P1, R45, R32, RZ ;  /* 0x000000202d1cb210 */ /* 0x001fca0007f3e0ff */
[----:B------:R-:W-:Y:S02]  /*57f00*/  @!P3 IMAD.X R29, R38, 0x1, R33, P1 ;  /* 0x00000001261db824 */ /* 0x000fe400008e0621 */
[----:B------:R-:W0:Y:S01]  /*57f10*/  @!P0 LDC.64 R32, c[0x0][0x5c0] ;  /* 0x00017000ff208b82 */ /* 0x000e220000000a00 */
[----:B-1----:R-:W-:-:S05]  /*57f20*/  F2FP.SATFINITE.E4M3.F32.PACK_AB_MERGE_C R27, RZ, R3, RZ ;  /* 0x00000003ff1b723e */ /* 0x002fca00048070ff */
[----:B------:R1:W-:Y:S01]  /*57f30*/  @!P3 STG.E.U8 desc[UR8][R28.64+0xd0], R27 ;  /* 0x0000d01b1c00b986 */ /* 0x0003e2000c101108 */
[----:B------:R-:W-:-:S03]  /*57f40*/  FMUL R3, R84, UR4 ;  /* 0x0000000454037c20 */ /* 0x000fc60008400000 */
[----:B------:R-:W5:Y:S02]  /*57f50*/  LDL.LU R84, [R1+0xab4] ;  /* 0x000ab40001547983 */ /* 0x000f640000300800 */
[----:B------:R-:W-:Y:S02]  /*57f60*/  F2FP.SATFINITE.E4M3.F32.PACK_AB_MERGE_C R31, RZ, R3, RZ ;  /* 0x00000003ff1f723e */ /* 0x000fe400048070ff */
[----:B0-----:R-:W-:-:S05]  /*57f70*/  @!P0 IADD3 R22, P3, R47, R32, RZ ;  /* 0x000000202f168210 */ /* 0x001fca0007f7e0ff */
[----:B------:R-:W-:Y:S01]  /*57f80*/  @!P0 IMAD.X R23, R40, 0x1, R33, P3 ;  /* 0x0000000128178824 */ /* 0x000fe200018e0621 */
[----:B------:R-:W-:Y:S02]  /*57f90*/  ISETP.NE.AND P3, PT, R30, RZ, PT ;  /* 0x000000ff1e00720c */ /* 0x000fe40003f65270 */
[----:B------:R-:W-:Y:S01]  /*57fa0*/  ISETP.NE.AND P6, PT, R74, RZ, PT ;  /* 0x000000ff4a00720c */ /* 0x000fe20003fc5270 */
[----:B------:R-:W-:Y:S02]  /*57fb0*/  FMUL R3, R83, UR4 ;  /* 0x0000000453037c20 */ /* 0x000fe40008400000 */
[----:B------:R-:W5:Y:S03]  /*57fc0*/  LDL.LU R83, [R1+0xab8] ;  /* 0x000ab80001537983 */ /* 0x000f660000300800 */
[----:B------:R-:W-:Y:S01]  /*57fd0*/  F2FP.SATFINITE.E4M3.F32.PACK_AB_MERGE_C R33, RZ, R3, RZ ;  /* 0x00000003ff21723e */ /* 0x000fe200048070ff */
[----:B------:R0:W-:Y:S04]  /*57fe0*/  @!P0 STG.E.U8 desc[UR8][R22.64+0xd1], R31 ;  /* 0x0000d11f16008986 */ /* 0x0001e8000c101108 */
[----:B------:R-:W-:Y:S01]  /*57ff0*/  @!P3 STG.E.U8 desc[UR8][R18.64+0xd8], R33 ;  /* 0x0000d8211200b986 */ /* 0x000fe2000c101108 */
[----:B--2---:R-:W-:-:S03]  /*58000*/  FMUL R3, R82, UR4 ;  /* 0x0000000452037c20 */ /* 0x004fc60008400000 */
[----:B------:R-:W2:Y:S02]  /*58010*/  LDL.LU R82, [R1+0xabc] ;  /* 0x000abc0001527983 */ /* 0x000ea40000300800 */
[----:B-1----:R-:W-:-:S05]  /*58020*/  F2FP.SATFINITE.E4M3.F32.PACK_AB_MERGE_C R27, RZ, R3, RZ ;  /* 0x00000003ff1b723e */ /* 0x002fca00048070ff */
[----:B------:R1:W-:Y:S01]  /*58030*/  @!P6 STG.E.U8 desc[UR8][R16.64+0xd9], R27 ;  /* 0x0000d91b1000e986 */ /* 0x0003e2000c101108 */
[----:B---3--:R-:W-:-:S03]  /*58040*/  FMUL R3, R81, UR4 ;  /* 0x0000000451037c20 */ /* 0x008fc60008400000 */
[----:B------:R-:W3:Y:S02]  /*58050*/  LDL.LU R81, [R1+0xac0] ;  /* 0x000ac00001517983 */ /* 0x000ee40000300800 */
[----:B0-----:R-:W-:Y:S01]  /*58060*/  F2FP.SATFINITE.E4M3.F32.PACK_AB_MERGE_C R23, RZ, R3, RZ ;  /* 0x00000003ff17723e */ /* 0x001fe200048070ff */
[----:B----4-:R-:W-:-:S05]  /*58070*/  FMUL R3, R85, UR4 ;  /* 0x0000000455037c20 */ /* 0x010fca0008400000 */
[----:B-1----:R-:W-:Y:S01]  /*58080*/  F2FP.SATFINITE.E4M3.F32.PACK_AB_MERGE_C R27, RZ, R3, RZ ;  /* 0x00000003ff1b723e */ /* 0x002fe200048070ff */
[----:B-----5:R-:W-:Y:S02]  /*58090*/  FMUL R3, R80, UR4 ;  /* 0x0000000450037c20 */ /* 0x020fe40008400000 */
        /* <DEDUP_REMOVED lines=14> */
[----:B------:R-:W-:Y:S01]  /*58180*/  F2FP.SATFINITE.E4M3.F32.PACK_AB_MERGE_C R29, RZ, R3, RZ ;  /* 0x00000003ff1d723e */ /* 0x000fe200048070ff */
[----:B------:R-:W-:Y:S02]  /*58190*/  FMUL R3, R84, UR4 ;  /* 0x0000000454037c20 */ /* 0x000fe40008400000 */
[----:B------:R-:W5:Y:S06]  /*581a0*/  LDL.LU R84, [R1+0xacc] ;  /* 0x000acc0001547983 */ /* 0x000f6c0000300800 */
[----:B------:R-:W1:Y:S01]  /*581b0*/  @!P4 LDC.64 R16, c[0x0][0x5c0] ;  /* 0x00017000ff10cb82 */ /* 0x000e620000000a00 */
[----:B------:R-:W-:-:S02]  /*581c0*/  ISETP.NE.AND P2, PT, R77, RZ, PT ;  /* 0x000000ff4d00720c */ /* 0x000fc40003f45270 */
[----:B------:R-:W-:Y:S02]  /*581d0*/  ISETP.NE.AND P1, PT, R78, RZ, PT ;  /* 0x000000ff4e00720c */ /* 0x000fe40003f25270 */
[----:B0-----:R-:W-:-:S03]  /*581e0*/  F2FP.SATFINITE.E4M3.F32.PACK_AB_MERGE_C R21, RZ, R3, RZ ;  /* 0x00000003ff15723e */ /* 0x001fc600048070ff */
[----:B------:R-:W0:Y:S06]  /*581f0*/  @!P5 LDC.64 R22, c[0x0][0x5c0] ;  /* 0x00017000ff16db82 */ /* 0x000e2c0000000a00 */
[----:B------:R0:W-:Y:S04]  /*58200*/  @!P2 STG.E.U8 desc[UR8][R14.64+0xd0], R29 ;  /* 0x0000d01d0e00a986 */ /* 0x0001e8000c101108 */
[----:B------:R2:W-:Y:S01]  /*58210*/  @!P1 STG.E.U8 desc[UR8][R12.64+0xd1], R21 ;  /* 0x0000d1150c009986 */ /* 0x0005e2000c101108 */
[----:B------:R-:W-:-:S03]  /*58220*/  FMUL R3, R83, UR4 ;  /* 0x0000000453037c20 */ /* 0x000fc60008400000 */
[----:B------:R-:W5:Y:S02]  /*58230*/  LDL.LU R83, [R1+0xad0] ;  /* 0x000ad00001537983 */ /* 0x000f640000300800 */
[----:B-1----:R-:W-:Y:S02]  /*58240*/  F2FP.SATFINITE.E4M3.F32.PACK_AB_MERGE_C R19, RZ, R3, RZ ;  /* 0x00000003ff13723e */ /* 0x002fe400048070ff */
[----:B------:R-:W-:-:S05]  /*58250*/  @!P4 IADD3 R16, P1, R53, R16, RZ ;  /* 0x000000103510c210 */ /* 0x000fca0007f3e0ff */
[----:B------:R-:W-:-:S05]  /*58260*/  @!P4 IMAD.X R17, R46, 0x1, R17, P1 ;  /* 0x000000012e11c824 */ /* 0x000fca00008e0611 */
[----:B------:R1:W-:Y:S01]  /*58270*/  @!P4 STG.E.U8 desc[UR8][R16.64+0xd0], R19 ;  /* 0x0000d0131000c986 */ /* 0x0003e2000c101108 */
[----:B0-----:R-:W-:-:S05]  /*58280*/  @!P5 IADD3 R14, P4, R55, R22, RZ ;  /* 0x00000016370ed210 */ /* 0x001fca0007f9e0ff */
[----:B------:R-:W-:Y:S02]  /*58290*/  @!P5 IMAD.X R15, R48, 0x1, R23, P4 ;  /* 0x00000001300fd824 */ /* 0x000fe400020e0617 */
[----:B--2---:R-:W-:Y:S02]  /*582a0*/  FMUL R3, R82, UR4 ;  /* 0x0000000452037c20 */ /* 0x004fe40008400000 */
[----:B------:R-:W2:Y:S03]  /*582b0*/  LDL.LU R82, [R1+0xad4] ;  /* 0x000ad40001527983 */ /* 0x000ea60000300800 */
[----:B------:R-:W-:Y:S01]  /*582c0*/  F2FP.SATFINITE.E4M3.F32.PACK_AB_MERGE_C R21, RZ, R3, RZ ;  /* 0x00000003ff15723e */ /* 0x000fe200048070ff */
[----:B---3--:R-:W-:Y:S02]  /*582d0*/  FMUL R3, R81, UR4 ;  /* 0x0000000451037c20 */ /* 0x008fe40008400000 */
[----:B------:R-:W3:Y:S03]  /*582e0*/  LDL.LU R81, [R1+0xad8] ;  /* 0x000ad80001517983 */ /* 0x000ee60000300800 */
[----:B------:R-:W-:Y:S01]  /*582f0*/  F2FP.SATFINITE.E4M3.F32.PACK_AB_MERGE_C R23, RZ, R3, RZ ;  /* 0x00000003ff17723e */ /* 0x000fe200048070ff */
[----:B----4-:R-:W-:-:S02]  /*58300*/  FMUL R3, R80, UR4 ;  /* 0x0000000450037c20 */ /* 0x010fc40008400000 */
[----:B------:R-:W4:Y:S01]  /*58310*/  LDL.LU R80, [R1+0xadc] ;  /* 0x000adc0001507983 */ /* 0x000f220000300800 */
[----:B------:R-:W-:Y:S02]  /*58320*/  ISETP.NE.AND P6, PT, R63, RZ, PT ;  /* 0x000000ff3f00720c */ /* 0x000fe40003fc5270 */
[----:B------:R-:W-:Y:S01]  /*58330*/  ISETP.NE.AND P0, PT, R61, RZ, PT ;  /* 0x000000ff3d00720c */ /* 0x000fe20003f05270 */
[----:B------:R0:W-:Y:S10]  /*58340*/  @!P5 STG.E.U8 desc[UR8][R14.64+0xd1], R21 ;  /* 0x0000d1150e00d986 */ /* 0x0001f4000c101108 */
[----:B------:R-:W0:Y:S01]  /*58350*/  @!P6 LDC.64 R12, c[0x0][0x5c0] ;  /* 0x00017000ff0ceb82 */ /* 0x000e220000000a00 */
[----:B------:R-:W-:-:S07]  /*58360*/  ISETP.NE.AND P5, PT, R60, RZ, PT ;  /* 0x000000ff3c00720c */ /* 0x000fce0003fa5270 */
[----:B-1----:R-:W1:Y:S06]  /*58370*/  @!P0 LDC.64 R16, c[0x0][0x5c0] ;  /* 0x00017000ff108b82 */ /* 0x002e6c0000000a00 */
[----:B------:R-:W-:Y:S01]  /*58380*/  @!P5 STG.E.U8 desc[UR8][R10.64+0xd8], R23 ;  /* 0x0000d8170a00d986 */ /* 0x000fe2000c101108 */
[----:B------:R-:W-:Y:S02]  /*58390*/  ISETP.NE.AND P4, PT, R58, RZ, PT ;  /* 0x000000ff3a00720c */ /* 0x000fe40003f85270 */
[----:B0-----:R-:W-:-:S05]  /*583a0*/  @!P6 IADD3 R12, P5, R57, R12, RZ ;  /* 0x0000000c390ce210 */ /* 0x001fca0007fbe0ff */
[----:B------:R-:W-:Y:S01]  /*583b0*/  @!P6 IMAD.X R13, R52, 0x1, R13, P5 ;  /* 0x00000001340de824 */ /* 0x000fe200028e060d */
[----:B-1----:R-:W-:-:S05]  /*583c0*/  @!P0 IADD3 R16, P5, R59, R16, RZ ;  /* 0x000000103b108210 */ /* 0x002fca0007fbe0ff */
[----:B------:R-:W-:Y:S01]  /*583d0*/  @!P0 IMAD.X R17, R56, 0x1, R17, P5 ;  /* 0x0000000138118824 */ /* 0x000fe200028e0611 */
[----:B------:R-:W-:Y:S02]  /*583e0*/  ISETP.LT.OR P5, PT, R24, 0xd1, !P4 ;  /* 0x000000d11800780c */ /* 0x000fe400067a1670 */
[----:B------:R-:W-:Y:S02]  /*583f0*/  ISETP.NE.AND P1, PT, R67, RZ, PT ;  /* 0x000000ff4300720c */ /* 0x000fe40003f25270 */
[----:B------:R-:W-:-:S09]  /*58400*/  F2FP.SATFINITE.E4M3.F32.PACK_AB_MERGE_C R15, RZ, R3, RZ ;  /* 0x00000003ff0f723e */ /* 0x000fd200048070ff */
[----:B------:R-:W0:Y:S02]  /*58410*/  @!P5 LDC.64 R18, c[0x0][0x5c0] ;  /* 0x00017000ff12db82 */ /* 0x000e240000000a00 */
[----:B------:R1:W-:Y:S01]  /*58420*/  @!P1 STG.E.U8 desc[UR8][R8.64+0xd9], R15 ;  /* 0x0000d90f08009986 */ /* 0x0003e2000c101108 */
[----:B------:R-:W-:Y:S02]  /*58430*/  @!P5 IMAD R3, R5, 0x180, RZ ;  /* 0x000001800503d824 */ /* 0x000fe400078e02ff */
[----:B-1----:R-:W-:Y:S02]  /*58440*/  @!P5 IMAD.MOV.U32 R8, RZ, RZ, R6 ;  /* 0x000000ffff08d224 */ /* 0x002fe400078e0006 */
[----:B------:R-:W-:Y:S02]  /*58450*/  @!P5 IMAD.MOV.U32 R9, RZ, RZ, R25 ;  /* 0x000000ffff09d224 */ /* 0x000fe400078e0019 */
[----:B------:R-:W-:-:S03]  /*58460*/  @!P5 IMAD.WIDE.U32 R10, R4, 0x180, R8 ;  /* 0x00000180040ad825 */ /* 0x000fc600078e0008 */
[----:B0-----:R-:W-:-:S04]  /*58470*/  @!P5 IADD3 R10, P1, R10, R18, RZ ;  /* 0x000000120a0ad210 */ /* 0x001fc80007f3e0ff */
[----:B------:R-:W-:Y:S01]  /*58480*/  @!P5 IADD3.X R11, R19, R11, R3, P1, !PT ;  /* 0x0000000b130bd210 */ /* 0x000fe20000ffe403 */
[----:B-----5:R-:W-:-:S05]  /*58490*/  FMUL R3, R85, UR4 ;  /* 0x0000000455037c20 */ /* 0x020fca0008400000 */
[----:B------:R-:W-:-:S05]  /*584a0*/  F2FP.SATFINITE.E4M3.F32.PACK_AB_MERGE_C R19, RZ, R3, RZ ;  /* 0x00000003ff13723e */ /* 0x000fca00048070ff */
        /* <DEDUP_REMOVED lines=41> */
.L_x_142:
[----:B------:R-:W-:Y:S05]  /*58740*/  BSYNC B1 ;  /* 0x0000000000017941 */ /* 0x000fea0003800000 */
.L_x_141:
        /* <DEDUP_REMOVED lines=15> */
.L_x_144:
[----:B------:R-:W-:Y:S05]  /*58840*/  BSYNC B1 ;  /* 0x0000000000017941 */ /* 0x000fea0003800000 */
.L_x_143:
        /* <DEDUP_REMOVED lines=47> */
.L_x_146:
[----:B------:R-:W-:Y:S05]  /*58b40*/  BSYNC B1 ;  /* 0x0000000000017941 */ /* 0x000fea0003800000 */
.L_x_145:
        /* <DEDUP_REMOVED lines=15> */
.L_x_148:
[----:B------:R-:W-:Y:S05]  /*58c40*/  BSYNC B1 ;  /* 0x0000000000017941 */ /* 0x000fea0003800000 */
.L_x_147:
[----:B------:R-:W-:Y:S01]  /*58c50*/  P2R R65, PR, RZ, 0x10 ;  /* 0x00000010ff417803 */ /* 0x000fe20000000000 */
[----:B------:R-:W2:Y:S01]  /*58c60*/  LDL.LU R36, [R1+0xaf0] ;  /* 0x000af00001247983 */ /* 0x000ea20000300800 */
[----:B------:R-:W-:Y:S02]  /*58c70*/  ISETP.LT.OR P4, PT, R24, 0xe1, !P0 ;  /* 0x000000e11800780c */ /* 0x000fe40004781670 */
[----:B------:R-:W-:Y:S01]  /*58c80*/  R2UR UR12, R79 ;  /* 0x000000004f0c72ca */ /* 0x000fe200000e0000 */
[----:B------:R-:W3:Y:S10]  /*58c90*/  LDL.LU R78, [R1+0xaf4] ;  /* 0x000af400014e7983 */ /* 0x000ef40000300800 */
[----:B------:R-:W4:Y:S01]  /*58ca0*/  @!P4 LDC.64 R32, c[0x0][0x5c0] ;  /* 0x00017000ff20cb82 */ /* 0x000f220000000a00 */
[----:B0-----:R-:W-:Y:S01]  /*58cb0*/  P2R R3, PR, RZ, 0x10 ;  /* 0x00000010ff037803 */ /* 0x001fe20000000000 */
[----:B------:R-:W5:Y:S04]  /*58cc0*/  LDL.LU R77, [R1+0xaf8] ;  /* 0x000af800014d7983 */ /* 0x000f680000300800 */
[----:B------:R-:W5:Y:S04]  /*58cd0*/  LDL.LU R76, [R1+0xafc] ;  /* 0x000afc00014c7983 */ /* 0x000f680000300800 */
[----:B------:R-:W5:Y:S04]  /*58ce0*/  LDL.LU R79, [R1+0xb00] ;  /* 0x000b0000014f7983 */ /* 0x000f680000300800 */
[----:B------:R-:W5:Y:S01]  /*58cf0*/  LDL.LU R75, [R1+0xb04] ;  /* 0x000b0400014b7983 */ /* 0x000f620000300800 */
[----:B----4-:R-:W-:-:S04]  /*58d00*/  @!P4 IADD3 R32, P5, P6, R6, UR7, R32 ;  /* 0x000000070620cc10 */ /* 0x010fc8000febe020 */
[----:B------:R-:W-:Y:S02]  /*58d10*/  @!P4 IADD3.X R33, R25, UR6, R33, P5, P6 ;  /* 0x000000061921cc10 */ /* 0x000fe4000afec421 */
[----:B------:R-:W-:-:S13]  /*58d20*/  ISETP.LT.OR P4, PT, R24, 0xe2, !P0 ;  /* 0x000000e21800780c */ /* 0x000fda0004781670 */
[----:B------:R-:W0:Y:S01]  /*58d30*/  @!P4 LDC.64 R30, c[0x0][0x5c0] ;  /* 0x00017000ff1ecb82 */ /* 0x000e220000000a00 */
[----:B------:R-:W-:Y:S02]  /*58d40*/  P2R R34, PR, RZ, 0x10 ;  /* 0x00000010ff227803 */ /* 0x000fe40000000000 */
[----:B0-----:R-:W-:-:S04]  /*58d50*/  @!P4 IADD3 R30, P5, P6, R6, UR7, R30 ;  /* 0x00000007061ecc10 */ /* 0x001fc8000febe01e */
        /* <DEDUP_REMOVED lines=27> */
[----:B-1----:R-:W0:Y:S01]  /*58f10*/  @!P4 LDC.64 R16, c[0x0][0x5c0] ;  /* 0x00017000ff10cb82 */ /* 0x002e220000000a00 */
[----:B------:R-:W-:Y:S02]  /*58f20*/  LOP3.LUT P6, RZ, R0, 0x2000, RZ, 0xc0, !PT ;  /* 0x0000200000ff7812 */ /* 0x000fe400078cc0ff */
        /* <DEDUP_REMOVED lines=10> */
[----:B------:R-:W-:Y:S02]  /*58fd0*/  ISETP.LT.OR P5, PT, R24, 0xe9, !P6 ;  /* 0x000000e91800780c */ /* 0x000fe400077a1670 */
[----:B------:R-:W-:-:S11]  /*58fe0*/  P2R R64, PR, RZ, 0x10 ;  /* 0x00000010ff407803 */ /* 0x000fd60000000000 */
[----:B------:R-:W1:Y:S01]  /*58ff0*/  @!P5 LDC.64 R10, c[0x0][0x5c0] ;  /* 0x00017000ff0adb82 */ /* 0x000e620000000a00 */
[----:B0-----:R-:W-:-:S04]  /*59000*/  @!P4 IADD3 R12, P0, P1, R6, UR12, R12 ;  /* 0x0000000c060ccc10 */ /* 0x001fc8000f91e00c */
[----:B------:R-:W-:Y:S02]  /*59010*/  @!P4 IADD3.X R13, R25, UR61, R13, P0, P1 ;  /* 0x0000003d190dcc10 */ /* 0x000fe400087e240d */
[----:B------:R-:W-:-:S13]  /*59020*/  ISETP.LT.OR P4, PT, R24, 0xea, !P6 ;  /* 0x000000ea1800780c */ /* 0x000fda0007781670 */
[----:B------:R-:W0:Y:S01]  /*59030*/  @!P4 LDC.64 R8, c[0x0][0x5c0] ;  /* 0x00017000ff08cb82 */ /* 0x000e220000000a00 */
[----:B-1----:R-:W-:-:S04]  /*59040*/  @!P5 IADD3 R10, P0, P1, R6, UR12, R10 ;  /* 0x0000000c060adc10 */ /* 0x002fc8000f91e00a */
[----:B------:R-:W-:Y:S02]  /*59050*/  @!P5 IADD3.X R11, R25, UR61, R11, P0, P1 ;  /* 0x0000003d190bdc10 */ /* 0x000fe400087e240b */
[----:B------:R-:W-:Y:S01]  /*59060*/  P2R R74, PR, RZ, 0x10 ;  /* 0x00000010ff4a7803 */ /* 0x000fe20000000000 */
[----:B------:R-:W-:Y:S01]  /*59070*/  IMAD.U32 R45, RZ, RZ, UR7 ;  /* 0x00000007ff2d7e24 */ /* 0x000fe2000f8e00ff */
[----:B0-----:R-:W-:-:S04]  /*59080*/  @!P4 IADD3 R8, P0, P1, R6, UR12, R8 ;  /* 0x0000000c0608cc10 */ /* 0x001fc8000f91e008 */
[----:B------:R-:W-:Y:S02]  /*59090*/  @!P4 IADD3.X R9, R25, UR61, R9, P0, P1 ;  /* 0x0000003d1909cc10 */ /* 0x000fe400087e2409 */
[----:B------:R-:W-:Y:S01]  /*590a0*/  ISETP.LT.OR P4, PT, R24, 0xe1, !P2 ;  /* 0x000000e11800780c */ /* 0x000fe20005781670 */
[----:B------:R-:W-:-:S03]  /*590b0*/  IMAD.U32 R38, RZ, RZ, UR6 ;  /* 0x00000006ff267e24 */ /* 0x000fc6000f8e00ff */
[----:B------:R-:W-:-:S09]  /*590c0*/  P2R R68, PR, RZ, 0x10 ;  /* 0x00000010ff447803 */ /* 0x000fd20000000000 */
[----:B------:R-:W-:-:S04]  /*590d0*/  @!P4 IADD3 R45, P0, P1, R45, UR60, R6 ;  /* 0x0000003c2d2dcc10 */ /* 0x000fc8000f91e006 */
[----:B------:R-:W-:Y:S02]  /*590e0*/  @!P4 IADD3.X R38, R38, UR10, R25, P0, P1 ;  /* 0x0000000a2626cc10 */ /* 0x000fe400087e2419 */
[----:B------:R-:W-:Y:S01]  /*590f0*/  ISETP.LT.OR P4, PT, R24, 0xe2, !P2 ;  /* 0x000000e21800780c */ /* 0x000fe20005781670 */
[----:B------:R-:W-:Y:S02]  /*59100*/  IMAD.U32 R47, RZ, RZ, UR7 ;  /* 0x00000007ff2f7e24 */ /* 0x000fe4000f8e00ff */
[----:B------:R-:W-:Y:S01]  /*59110*/  IMAD.U32 R40, RZ, RZ, UR6 ;  /* 0x00000006ff287e24 */ /* 0x000fe2000f8e00ff */
[----:B------:R-:W-:-:S09]  /*59120*/  P2R R69, PR, RZ, 0x10 ;  /* 0x00000010ff457803 */ /* 0x000fd20000000000 */
[----:B------:R-:W-:-:S04]  /*59130*/  @!P4 IADD3 R47, P0, P1, R47, UR60, R6 ;  /* 0x0000003c2f2fcc10 */ /* 0x000fc8000f91e006 */
[----:B------:R-:W-:Y:S02]  /*59140*/  @!P4 IADD3.X R40, R40, UR10, R25, P0, P1 ;  /* 0x0000000a2828cc10 */ /* 0x000fe400087e2419 */
[C---:B------:R-:W-:Y:S02]  /*59150*/  ISETP.LT.OR P4, PT, R24.reuse, 0xe9, !P2 ;  /* 0x000000e91800780c */ /* 0x040fe40005781670 */
[----:B------:R-:W-:Y:S02]  /*59160*/  P2R R73, PR, RZ, 0x20 ;  /* 0x00000020ff497803 */ /* 0x000fe40000000000 */
[C---:B------:R-:W-:Y:S01]  /*59170*/  ISETP.LT.OR P5, PT, R24.reuse, 0xea, !P2 ;  /* 0x000000ea1800780c */ /* 0x040fe200057a1670 */
[----:B------:R-:W-:Y:S01]  /*59180*/  IMAD.U32 R49, RZ, RZ, UR7 ;  /* 0x00000007ff317e24 */ /* 0x000fe2000f8e00ff */
[----:B------:R-:W-:Y:S01]  /*59190*/  ISETP.LT.OR P2, PT, R24, 0xe1, !P3 ;  /* 0x000000e11800780c */ /* 0x000fe20005f41670 */
[----:B------:R-:W-:Y:S02]  /*591a0*/  IMAD.U32 R42, RZ, RZ, UR6 ;  /* 0x00000006ff2a7e24 */ /* 0x000fe4000f8e00ff */
[----:B------:R-:W-:-:S04]  /*591b0*/  IMAD.U32 R51, RZ, RZ, UR7 ;  /* 0x00000007ff337e24 */ /* 0x000fc8000f8e00ff */
[--C-:B------:R-:W-:Y:S01]  /*591c0*/  @!P4 IADD3 R49, P1, P0, R49, UR60, R6.reuse ;  /* 0x0000003c3131cc10 */ /* 0x100fe2000f83e006 */
[----:B------:R-:W-:Y:S02]  /*591d0*/  IMAD.U32 R44, RZ, RZ, UR6 ;  /* 0x00000006ff2c7e24 */ /* 0x000fe4000f8e00ff */
[----:B------:R-:W-:Y:S01]  /*591e0*/  IMAD.U32 R53, RZ, RZ, UR7 ;  /* 0x00000007ff357e24 */ /* 0x000fe2000f8e00ff */
[----:B------:R-:W-:Y:S02]  /*591f0*/  @!P4 IADD3.X R42, R42, UR10, R25, P1, P0 ;  /* 0x0000000a2a2acc10 */ /* 0x000fe40008fe0419 */
[----:B------:R-:W-:Y:S01]  /*59200*/  @!P5 IADD3 R51, P1, P0, R51, UR60, R6 ;  /* 0x0000003c3333dc10 */ /* 0x000fe2000f83e006 */
[----:B------:R-:W-:-:S03]  /*59210*/  IMAD.U32 R46, RZ, RZ, UR6 ;  /* 0x00000006ff2e7e24 */ /* 0x000fc6000f8e00ff */
[----:B------:R-:W-:Y:S02]  /*59220*/  @!P5 IADD3.X R44, R44, UR10, R25, P1, P0 ;  /* 0x0000000a2c2cdc10 */ /* 0x000fe40008fe0419 */
[----:B------:R-:W-:-:S04]  /*59230*/  @!P2 IADD3 R53, P1, P0, R53, UR12, R6 ;  /* 0x0000000c3535ac10 */ /* 0x000fc8000f83e006 */
[----:B------:R-:W-:Y:S02]  /*59240*/  @!P2 IADD3.X R46, R46, UR61, R25, P1, P0 ;  /* 0x0000003d2e2eac10 */ /* 0x000fe40008fe0419 */
[----:B------:R-:W-:Y:S01]  /*59250*/  ISETP.LT.OR P1, PT, R24, 0xe2, !P3 ;  /* 0x000000e21800780c */ /* 0x000fe20005f21670 */
[----:B------:R-:W-:Y:S02]  /*59260*/  IMAD.U32 R55, RZ, RZ, UR7 ;  /* 0x00000007ff377e24 */ /* 0x000fe4000f8e00ff */
[----:B------:R-:W-:-:S10]  /*59270*/  IMAD.U32 R48, RZ, RZ, UR6 ;  /* 0x00000006ff307e24 */ /* 0x000fd4000f8e00ff */
[----:B------:R-:W-:-:S04]  /*59280*/  @!P1 IADD3 R55, P6, P0, R55, UR12, R6 ;  /* 0x0000000c37379c10 */ /* 0x000fc8000f8de006 */
[----:B------:R-:W-:Y:S02]  /*59290*/  @!P1 IADD3.X R48, R48, UR61, R25, P6, P0 ;  /* 0x0000003d30309c10 */ /* 0x000fe4000b7e0419 */
[C---:B------:R-:W-:Y:S02]  /*592a0*/  ISETP.LT.OR P0, PT, R24.reuse, 0xe9, !P3 ;  /* 0x000000e91800780c */ /* 0x040fe40005f01670 */
[----:B------:R-:W-:Y:S01]  /*592b0*/  ISETP.LT.OR P3, PT, R24, 0xea, !P3 ;  /* 0x000000ea1800780c */ /* 0x000fe20005f61670 */
[----:B------:R-:W-:Y:S01]  /*592c0*/  IMAD.U32 R57, RZ, RZ, UR7 ;  /* 0x00000007ff397e24 */ /* 0x000fe2000f8e00ff */
[----:B------:R-:W-:Y:S01]  /*592d0*/  P2R R62, PR, RZ, 0x20 ;  /* 0x00000020ff3e7803 */ /* 0x000fe20000000000 */
[----:B------:R-:W-:Y:S02]  /*592e0*/  IMAD.U32 R50, RZ, RZ, UR6 ;  /* 0x00000006ff327e24 */ /* 0x000fe4000f8e00ff */
[----:B------:R-:W-:Y:S01]  /*592f0*/  IMAD.U32 R59, RZ, RZ, UR7 ;  /* 0x00000007ff3b7e24 */ /* 0x000fe2000f8e00ff */
[----:B------:R-:W-:Y:S01]  /*59300*/  P2R R60, PR, RZ, 0x2 ;  /* 0x00000002ff3c7803 */ /* 0x000fe20000000000 */
[----:B------:R-:W-:-:S04]  /*59310*/  IMAD.U32 R52, RZ, RZ, UR6 ;  /* 0x00000006ff347e24 */ /* 0x000fc8000f8e00ff */
[--C-:B------:R-:W-:Y:S02]  /*59320*/  @!P0 IADD3 R57, P5, P6, R57, UR12, R6.reuse ;  /* 0x0000000c39398c10 */ /* 0x100fe4000febe006 */
[----:B------:R-:W-:Y:S02]  /*59330*/  P2R R63, PR, RZ, 0x10 ;  /* 0x00000010ff3f7803 */ /* 0x000fe40000000000 */
[--C-:B------:R-:W-:Y:S02]  /*59340*/  @!P0 IADD3.X R50, R50, UR61, R25.reuse, P5, P6 ;  /* 0x0000003d32328c10 */ /* 0x100fe4000afec419 */
[----:B------:R-:W-:Y:S02]  /*59350*/  @!P3 IADD3 R59, P1, P6, R59, UR12, R6 ;  /* 0x0000000c3b3bbc10 */ /* 0x000fe4000fe3e006 */
[----:B------:R-:W-:Y:S02]  /*59360*/  LOP3.LUT P4, RZ, R0, 0x20000, RZ, 0xc0, !PT ;  /* 0x0002000000ff7812 */ /* 0x000fe4000788c0ff */
[----:B------:R-:W-:-:S02]  /*59370*/  @!P3 IADD3.X R52, R52, UR61, R25, P1, P6 ;  /* 0x0000003d3434bc10 */ /* 0x000fc40008fec419 */
[----:B------:R-:W-:Y:S02]  /*59380*/  ISETP.LT.OR P6, PT, R24, 0xe1, !P4 ;  /* 0x000000e11800780c */ /* 0x000fe400067c1670 */
[----:B------:R-:W-:-:S11]  /*59390*/  ISETP.NE.AND P5, PT, R34, RZ, PT ;  /* 0x000000ff2200720c */ /* 0x000fd60003fa5270 */
[----:B------:R-:W0:Y:S01]  /*593a0*/  @!P6 LDC.64 R34, c[0x0][0x5c0] ;  /* 0x00017000ff22eb82 */ /* 0x000e220000000a00 */
[----:B------:R-:W-:Y:S02]  /*593b0*/  P2R R61, PR, RZ, 0x4 ;  /* 0x00000004ff3d7803 */ /* 0x000fe40000000000 */
[----:B------:R-:W-:Y:S01]  /*593c0*/  ISETP.NE.AND P2, PT, R3, RZ, PT ;  /* 0x000000ff0300720c */ /* 0x000fe20003f45270 */
[----:B--2---:R-:W-:Y:S01]  /*593d0*/  FMUL R3, R36, UR4 ;  /* 0x0000000424037c20 */ /* 0x004fe20008400000 */
[----:B------:R-:W-:-:S04]  /*593e0*/  P2R R58, PR, RZ, 0x1 ;  /* 0x00000001ff3a7803 */ /* 0x000fc80000000000 */
[----:B------:R-:W-:Y:S02]  /*593f0*/  F2FP.SATFINITE.E4M3.F32.PACK_AB_MERGE_C R39, RZ, R3, RZ ;  /* 0x00000003ff27723e */ /* 0x000fe400048070ff */
[----:B0-----:R-:W-:-:S05]  /*59400*/  @!P6 IADD3 R34, P0, R6, R34, RZ ;  /* 0x000000220622e210 */ /* 0x001fca0007f1e0ff */
[----:B------:R-:W-:-:S05]  /*59410*/  @!P6 IMAD.X R35, R25, 0x1, R35, P0 ;  /* 0x000000011923e824 */ /* 0x000fca00000e0623 */
[----:B------:R0:W-:Y:S01]  /*59420*/  @!P6 STG.E.U8 desc[UR8][R34.64+0xe0], R39 ;  /* 0x0000e0272200e986 */ /* 0x0001e2000c101108 */
[----:B------:R-:W-:Y:S01]  /*59430*/  ISETP.LT.OR P6, PT, R24, 0xe2, !P4 ;  /* 0x000000e21800780c */ /* 0x000fe200067c1670 */
[----:B---3--:R-:W-:Y:S02]  /*59440*/  FMUL R3, R78, UR4 ;  /* 0x000000044e037c20 */ /* 0x008fe40008400000 */
[----:B------:R-:W2:Y:S10]  /*59450*/  LDL.LU R78, [R1+0xb08] ;  /* 0x000b0800014e7983 */ /* 0x000eb40000300800 */
[----:B------:R-:W1:Y:S01]  /*59460*/  @!P6 LDC.64 R36, c[0x0][0x5c0] ;  /* 0x00017000ff24eb82 */ /* 0x000e620000000a00 */
[----:B------:R-:W-:-:S02]  /*59470*/  P2R R56, PR, RZ, 0x8 ;  /* 0x00000008ff387803 */ /* 0x000fc40000000000 */
[----:B------:R-:W-:Y:S02]  /*59480*/  ISETP.NE.AND P3, PT, R41, RZ, PT ;  /* 0x000000ff2900720c */ /* 0x000fe40003f65270 */
[----:B------:R-:W-:Y:S01]  /*59490*/  F2FP.SATFINITE.E4M3.F32.PACK_AB_MERGE_C R41, RZ, R3, RZ ;  /* 0x00000003ff29723e */ /* 0x000fe200048070ff */
[----:B-----5:R-:W-:Y:S02]  /*594a0*/  FMUL R3, R77, UR4 ;  /* 0x000000044d037c20 */ /* 0x020fe40008400000 */
[----:B------:R-:W3:Y:S04]  /*594b0*/  LDL.LU R77, [R1+0xb0c] ;  /* 0x000b0c00014d7983 */ /* 0x000ee80000300800 */
[----:B------:R-:W4:Y:S01]  /*594c0*/  LDL.LU R80, [R1+0xb10] ;  /* 0x000b100001507983 */ /* 0x000f220000300800 */
[----:B-1----:R-:W-:-:S05]  /*594d0*/  @!P6 IADD3 R36, P0, R6, R36, RZ ;  /* 0x000000240624e210 */ /* 0x002fca0007f1e0ff */
[----:B------:R-:W-:Y:S01]  /*594e0*/  @!P6 IMAD.X R37, R25, 0x1, R37, P0 ;  /* 0x000000011925e824 */ /* 0x000fe200000e0625 */
[----:B------:R-:W-:Y:S02]  /*594f0*/  ISETP.NE.AND P0, PT, R43, RZ, PT ;  /* 0x000000ff2b00720c */ /* 0x000fe40003f05270 */
[----:B------:R-:W-:Y:S01]  /*59500*/  F2FP.SATFINITE.E4M3.F32.PACK_AB_MERGE_C R43, RZ, R3, RZ ;  /* 0x00000003ff2b723e */ /* 0x000fe200048070ff */
[----:B------:R-:W-:Y:S02]  /*59510*/  FMUL R3, R76, UR4 ;  /* 0x000000044c037c20 */ /* 0x000fe40008400000 */
[----:B------:R-:W5:Y:S03]  /*59520*/  LDL.LU R76, [R1+0xb14] ;  /* 0x000b1400014c7983 */ /* 0x000f660000300800 */
[----:B0-----:R-:W-:Y:S01]  /*59530*/  F2FP.SATFINITE.E4M3.F32.PACK_AB_MERGE_C R39, RZ, R3, RZ ;  /* 0x00000003ff27723e */ /* 0x001fe200048070ff */
[----:B------:R-:W-:-:S02]  /*59540*/  FMUL R3, R79, UR4 ;  /* 0x000000044f037c20 */ /* 0x000fc40008400000 */
[----:B------:R-:W5:Y:S04]  /*59550*/  LDL.LU R79, [R1+0xb18] ;  /* 0x000b1800014f7983 */ /* 0x000f680000300800 */
[----:B------:R0:W-:Y:S02]  /*59560*/  @!P6 STG.E.U8 desc[UR8][R36.64+0xe1], R41 ;  /* 0x0000e1292400e986 */ /* 0x0001e4000c101108 */
[----:B0-----:R-:W-:Y:S01]  /*59570*/  F2FP.SATFINITE.E4M3.F32.PACK_AB_MERGE_C R37, RZ, R3, RZ ;  /* 0x00000003ff25723e */ /* 0x001fe200048070ff */
[----:B------:R-:W-:Y:S02]  /*59580*/  FMUL R3, R75, UR4 ;  /* 0x000000044b037c20 */ /* 0x000fe40008400000 */
[----:B------:R-:W5:Y:S01]  /*59590*/  LDL.LU R75, [R1+0xb1c] ;  /* 0x000b1c00014b7983 */ /* 0x000f620000300800 */
[----:B------:R-:W-:-:S13]  /*595a0*/  ISETP.LT.OR P6, PT, R24, 0xe9, !P4 ;  /* 0x000000e91800780c */ /* 0x000fda00067c1670 */
[----:B------:R-:W0:Y:S01]  /*595b0*/  @!P6 LDC.64 R34, c[0x0][0x5c0] ;  /* 0x00017000ff22eb82 */ /* 0x000e220000000a00 */
[----:B------:R-:W-:Y:S01]  /*595c0*/  P2R R54, PR, RZ, 0x8 ;  /* 0x00000008ff367803 */ /* 0x000fe20000000000 */
[----:B------:R-:W-:Y:S04]  /*595d0*/  @!P2 STG.E.U8 desc[UR8][R32.64+0xe0], R43 ;  /* 0x0000e02b2000a986 */ /* 0x000fe8000c101108 */
[----:B------:R1:W-:Y:S02]  /*595e0*/  @!P5 STG.E.U8 desc[UR8][R30.64+0xe1], R39 ;  /* 0x0000e1271e00d986 */ /* 0x0003e4000c101108 */
[----:B-1----:R-:W-:Y:S02]  /*595f0*/  F2FP.SATFINITE.E4M3.F32.PACK_AB_MERGE_C R31, RZ, R3, RZ ;  /* 0x00000003ff1f723e */ /* 0x002fe400048070ff */
[----:B0-----:R-:W-:-:S05]  /*59600*/  @!P6 IADD3 R34, P3, R6, R34, RZ ;  /* 0x000000220622e210 */ /* 0x001fca0007f7e0ff */
[----:B------:R-:W-:-:S05]  /*59610*/  @!P6 IMAD.X R35, R25, 0x1, R35, P3 ;  /* 0x000000011923e824 */ /* 0x000fca00018e0623 */
[----:B------:R0:W-:Y:S01]  /*59620*/  @!P6 STG.E.U8 desc[UR8][R34.64+0xe8], R37 ;  /* 0x0000e8252200e986 */ /* 0x0001e2000c101108 */
[----:B------:R-:W-:-:S13]  /*59630*/  ISETP.LT.OR P6, PT, R24, 0xea, !P4 ;  /* 0x000000ea1800780c */ /* 0x000fda00067c1670 */
[----:B------:R-:W1:Y:S01]  /*59640*/  @!P6 LDC.64 R32, c[0x0][0x5c0] ;  /* 0x00017000ff20eb82 */ /* 0x000e620000000a00 */
[----:B------:R-:W-:Y:S02]  /*59650*/  ISETP.NE.AND P3, PT, R54, RZ, PT ;  /* 0x000000ff3600720c */ /* 0x000fe40003f65270 */
[----:B-1----:R-:W-:-:S05]  /*59660*/  @!P6 IADD3 R32, P4, R6, R32, RZ ;  /* 0x000000200620e210 */ /* 0x002fca0007f9e0ff */
[----:B------:R-:W-:-:S05]  /*59670*/  @!P6 IMAD.X R33, R25, 0x1, R33, P4 ;  /* 0x000000011921e824 */ /* 0x000fca00020e0621 */
        /* <DEDUP_REMOVED lines=8> */
[----:B------:R-:W-:Y:S01]  /*59700*/  F2FP.SATFINITE.E4M3.F32.PACK_AB_MERGE_C R37, RZ, R3, RZ ;  /* 0x00000003ff25723e */ /* 0x000fe200048070ff */
[----:B-----5:R-:W-:Y:S02]  /*59710*/  FMUL R3, R76, UR4 ;  /* 0x000000044c037c20 */ /* 0x020fe40008400000 */
[----:B------:R-:W4:Y:S04]  /*59720*/  LDL.LU R76, [R1+0xb28] ;  /* 0x000b2800014c7983 */ /* 0x000f280000300800 */
[----:B------:R-:W5:Y:S01]  /*59730*/  LDL.LU R81, [R1+0xb2c] ;  /* 0x000b2c0001517983 */ /* 0x000f620000300800 */
[----:B-1----:R-:W-:Y:S01]  /*59740*/  F2FP.SATFINITE.E4M3.F32.PACK_AB_MERGE_C R31, RZ, R3, RZ ;  /* 0x00000003ff1f723e */ /* 0x002fe200048070ff */
[----:B------:R-:W-:Y:S02]  /*59750*/  FMUL R3, R79, UR4 ;  /* 0x000000044f037c20 */ /* 0x000fe40008400000 */
[----:B------:R-:W5:Y:S04]  /*59760*/  LDL.LU R80, [R1+0xb30] ;  /* 0x000b300001507983 */ /* 0x000f680000300800 */
[----:B------:R-:W-:Y:S04]  /*59770*/  @!P3 STG.E.U8 desc[UR8][R28.64+0xe8], R39 ;  /* 0x0000e8271c00b986 */ /* 0x000fe8000c101108 */
[----:B------:R0:W-:Y:S02]  /*59780*/  @!P0 STG.E.U8 desc[UR8][R26.64+0xe9], R35 ;  /* 0x0000e9231a008986 */ /* 0x0001e4000c101108 */
[----:B0-----:R-:W-:Y:S01]  /*59790*/  F2FP.SATFINITE.E4M3.F32.PACK_AB_MERGE_C R27, RZ, R3, RZ ;  /* 0x00000003ff1b723e */ /* 0x001fe200048070ff */
[----:B------:R-:W-:-:S02]  /*597a0*/  FMUL R3, R75, UR4 ;  /* 0x000000044b037c20 */ /* 0x000fc40008400000 */
[----:B------:R-:W5:Y:S01]  /*597b0*/  LDL.LU R75, [R1+0xb34] ;  /* 0x000b3400014b7983 */ /* 0x000f620000300800 */
[----:B------:R-:W-:Y:S02]  /*597c0*/  ISETP.NE.AND P2, PT, R68, RZ, PT ;  /* 0x000000ff4400720c */ /* 0x000fe40003f45270 */
[----:B------:R-:W-:-:S11]  /*597d0*/  ISETP.NE.AND P1, PT, R66, RZ, PT ;  /* 0x000000ff4200720c */ /* 0x000fd60003f25270 */
[----:B------:R-:W0:Y:S01]  /*597e0*/  @!P2 LDC.64 R32, c[0x0][0x5c0] ;  /* 0x00017000ff20ab82 */ /* 0x000e220000000a00 */
[----:B------:R-:W-:Y:S02]  /*597f0*/  ISETP.NE.AND P6, PT, R67, RZ, PT ;  /* 0x000000ff4300720c */ /* 0x000fe40003fc5270 */
[----:B------:R-:W-:Y:S01]  /*59800*/  ISETP.NE.AND P5, PT, R69, RZ, PT ;  /* 0x000000ff4500720c */ /* 0x000fe20003fa5270 */
[----:B------:R-:W-:Y:S10]  /*59810*/  @!P1 STG.E.U8 desc[UR8][R22.64+0xe0], R37 ;  /* 0x0000e02516009986 */ /* 0x000ff4000c101108 */
[----:B------:R1:W-:Y:S01]  /*59820*/  @!P6 STG.E.U8 desc[UR8][R20.64+0xe1], R31 ;  /* 0x0000e11f1400e986 */ /* 0x0003e2000c101108 */
[----:B0-----:R-:W-:-:S05]  /*59830*/  @!P2 IADD3 R28, P6, R45, R32, RZ ;  /* 0x000000202d1ca210 */ /* 0x001fca0007fde0ff */
[----:B------:R-:W-:Y:S02]  /*59840*/  @!P2 IMAD.X R29, R38, 0x1, R33, P6 ;  /* 0x00000001261da824 */ /* 0x000fe400030e0621 */
[----:B------:R-:W0:Y:S01]  /*59850*/  @!P5 LDC.64 R32, c[0x0][0x5c0] ;  /* 0x00017000ff20db82 */ /* 0x000e220000000a00 */
[----:B------:R-:W-:Y:S02]  /*59860*/  ISETP.NE.AND P4, PT, R70, RZ, PT ;  /* 0x000000ff4600720c */ /* 0x000fe40003f85270 */
[----:B-1----:R-:W-:Y:S01]  /*59870*/  F2FP.SATFINITE.E4M3.F32.PACK_AB_MERGE_C R31, RZ, R3, RZ ;  /* 0x00000003ff1f723e */ /* 0x002fe200048070ff */
[----:B------:R1:W-:Y:S01]  /*59880*/  @!P2 STG.E.U8 desc[UR8][R28.64+0xe0], R27 ;  /* 0x0000e01b1c00a986 */ /* 0x0003e2000c101108 */
[----:B0-----:R-:W-:-:S05]  /*59890*/  @!P5 IADD3 R22, P6, R47, R32, RZ ;  /* 0x000000202f16d210 */ /* 0x001fca0007fde0ff */
[----:B------:R-:W-:-:S05]  /*598a0*/  @!P5 IMAD.X R23, R40, 0x1, R33, P6 ;  /* 0x000000012817d824 */ /* 0x000fca00030e0621 */
[----:B------:R0:W-:Y:S01]  /*598b0*/  @!P5 STG.E.U8 desc[UR8][R22.64+0xe1], R31 ;  /* 0x0000e11f1600d986 */ /* 0x0001e2000c101108 */
[----:B------:R-:W-:Y:S02]  /*598c0*/  ISETP.NE.AND P5, PT, R62, RZ, PT ;  /* 0x000000ff3e00720c */ /* 0x000fe40003fa5270 */
[----:B------:R-:W-:-:S11]  /*598d0*/  ISETP.NE.AND P6, PT, R71, RZ, PT ;  /* 0x000000ff4700720c */ /* 0x000fd60003fc5270 */
[----:B-1----:R-:W1:Y:S01]  /*598e0*/  @!P5 LDC.64 R28, c[0x0][0x5c0] ;  /* 0x00017000ff1cdb82 */ /* 0x002e620000000a00 */
[----:B--2---:R-:W-:Y:S02]  /*598f0*/  FMUL R3, R78, UR4 ;  /* 0x000000044e037c20 */ /* 0x004fe40008400000 */
[----:B------:R-:W2:Y:S03]  /*59900*/  LDL.LU R78, [R1+0xb38] ;  /* 0x000b3800014e7983 */ /* 0x000ea60000300800 */
[----:B------:R-:W-:-:S05]  /*59910*/  F2FP.SATFINITE.E4M3.F32.PACK_AB_MERGE_C R33, RZ, R3, RZ ;  /* 0x00000003ff21723e */ /* 0x000fca00048070ff */
[----:B------:R1:W-:Y:S01]  /*59920*/  @!P4 STG.E.U8 desc[UR8][R18.64+0xe8], R33 ;  /* 0x0000e8211200c986 */ /* 0x0003e2000c101108 */
[----:B------:R-:W-:Y:S01]  /*59930*/  ISETP.NE.AND P4, PT, R63, RZ, PT ;  /* 0x000000ff3f00720c */ /* 0x000fe20003f85270 */
[----:B---3--:R-:W-:Y:S02]  /*59940*/  FMUL R3, R77, UR4 ;  /* 0x000000044d037c20 */ /* 0x008fe40008400000 */
[----:B------:R-:W3:Y:S10]  /*59950*/  LDL.LU R77, [R1+0xb3c] ;  /* 0x000b3c00014d7983 */ /* 0x000ef40000300800 */
[----:B------:R-:W0:Y:S01]  /*59960*/  @!P4 LDC.64 R20, c[0x0][0x5c0] ;  /* 0x00017000ff14cb82 */ /* 0x000e220000000a00 */
[----:B------:R-:W-:Y:S01]  /*59970*/  F2FP.SATFINITE.E4M3.F32.PACK_AB_MERGE_C R27, RZ, R3, RZ ;  /* 0x00000003ff1b723e */ /* 0x000fe200048070ff */
[----:B------:R-:W3:Y:S04]  /*59980*/  LDL.LU R79, [R1+0xb40] ;  /* 0x000b4000014f7983 */ /* 0x000ee80000300800 */
[----:B------:R1:W-:Y:S01]  /*59990*/  @!P6 STG.E.U8 desc[UR8][R16.64+0xe9], R27 ;  /* 0x0000e91b1000e986 */ /* 0x0003e2000c101108 */
[----:B----4-:R-:W-:-:S03]  /*599a0*/  FMUL R3, R76, UR4 ;  /* 0x000000044c037c20 */ /* 0x010fc60008400000 */
[----:B------:R-:W4:Y:S01]  /*599b0*/  LDL.LU R76, [R1+0xb44] ;  /* 0x000b4400014c7983 */ /* 0x000f220000300800 */
[----:B0-----:R-:W-:Y:S02]  /*599c0*/  @!P4 IADD3 R20, P6, R49, R20, RZ ;  /* 0x000000143114c210 */ /* 0x001fe40007fde0ff */
[----:B------:R-:W-:Y:S01]  /*599d0*/  F2FP.SATFINITE.E4M3.F32.PACK_AB_MERGE_C R23, RZ, R3, RZ ;  /* 0x00000003ff17723e */ /* 0x000fe200048070ff */
[----:B-----5:R-:W-:Y:S02]  /*599e0*/  FMUL R3, R81, UR4 ;  /* 0x0000000451037c20 */ /* 0x020fe40008400000 */
[----:B------:R-:W-:Y:S01]  /*599f0*/  @!P4 IMAD.X R21, R42, 0x1, R21, P6 ;  /* 0x000000012a15c824 */ /* 0x000fe200030e0615 */
[----:B-1----:R-:W-:Y:S02]  /*59a00*/  @!P5 IADD3 R18, P6, R51, R28, RZ ;  /* 0x0000001c3312d210 */ /* 0x002fe40007fde0ff */
[----:B------:R-:W-:Y:S01]  /*59a10*/  F2FP.SATFINITE.E4M3.F32.PACK_AB_MERGE_C R27, RZ, R3, RZ ;  /* 0x00000003ff1b723e */ /* 0x000fe200048070ff */
[----:B------:R-:W-:-:S02]  /*59a20*/  FMUL R3, R80, UR4 ;  /* 0x0000000450037c20 */ /* 0x000fc40008400000 */
[----:B------:R-:W-:-:S03]  /*59a30*/  @!P5 IMAD.X R19, R44, 0x1, R29, P6 ;  /* 0x000000012c13d824 */ /* 0x000fc600030e061d */
[----:B------:R-:W-:Y:S01]  /*59a40*/  F2FP.SATFINITE.E4M3.F32.PACK_AB_MERGE_C R29, RZ, R3, RZ ;  /* 0x00000003ff1d723e */ /* 0x000fe200048070ff */
[----:B------:R-:W-:Y:S02]  /*59a50*/  FMUL R3, R75, UR4 ;  /* 0x000000044b037c20 */ /* 0x000fe40008400000 */
[----:B------:R-:W5:Y:S01]  /*59a60*/  LDL.LU R75, [R1+0xb48] ;  /* 0x000b4800014b7983 */ /* 0x000f620000300800 */
[----:B------:R-:W-:-:S03]  /*59a70*/  ISETP.NE.AND P2, PT, R61, RZ, PT ;  /* 0x000000ff3d00720c */ /* 0x000fc60003f45270 */
[----:B------:R0:W-:Y:S01]  /*59a80*/  @!P4 STG.E.U8 desc[UR8][R20.64+0xe8], R23 ;  /* 0x0000e8171400c986 */ /* 0x0001e2000c101108 */
[----:B------:R-:W-:-:S03]  /*59a90*/  ISETP.NE.AND P4, PT, R64, RZ, PT ;  /* 0x000000ff4000720c */ /* 0x000fc60003f85270 */
[----:B------:R1:W-:Y:S01]  /*59aa0*/  @!P5 STG.E.U8 desc[UR8][R18.64+0xe9], R27 ;  /* 0x0000e91b1200d986 */ /* 0x0003e2000c101108 */
[----:B------:R-:W-:-:S05]  /*59ab0*/  ISETP.NE.AND P5, PT, R72, RZ, PT ;  /* 0x000000ff4800720c */ /* 0x000fca0003fa5270 */
[----:B------:R-:W1:Y:S01]  /*59ac0*/  @!P2 LDC.64 R16, c[0x0][0x5c0] ;  /* 0x00017000ff10ab82 */ /* 0x000e620000000a00 */
[----:B0-----:R-:W-:-:S07]  /*59ad0*/  F2FP.SATFINITE.E4M3.F32.PACK_AB_MERGE_C R21, RZ, R3, RZ ;  /* 0x00000003ff15723e */ /* 0x001fce00048070ff */
[----:B------:R-:W-:Y:S04]  /*59ae0*/  @!P5 STG.E.U8 desc[UR8][R14.64+0xe0], R29 ;  /* 0x0000e01d0e00d986 */ /* 0x000fe8000c101108 */
[----:B------:R0:W-:Y:S01]  /*59af0*/  @!P4 STG.E.U8 desc[UR8][R12.64+0xe1], R21 ;  /* 0x0000e1150c00c986 */ /* 0x0001e2000c101108 */
[----:B-1----:R-:W-:-:S05]  /*59b00*/  @!P2 IADD3 R16, P5, R53, R16, RZ ;  /* 0x000000103510a210 */ /* 0x002fca0007fbe0ff */
[----:B------:R-:W-:Y:S02]  /*59b10*/  @!P2 IMAD.X R17, R46, 0x1, R17, P5 ;  /* 0x000000012e11a824 */ /* 0x000fe400028e0611 */
[----:B--2---:R-:W-:Y:S02]  /*59b20*/  FMUL R3, R78, UR4 ;  /* 0x000000044e037c20 */ /* 0x004fe40008400000 */
[----:B------:R-:W2:Y:S03]  /*59b30*/  LDL.LU R78, [R1+0xb4c] ;  /* 0x000b4c00014e7983 */ /* 0x000ea60000300800 */
[----:B------:R-:W-:Y:S01]  /*59b40*/  F2FP.SATFINITE.E4M3.F32.PACK_AB_MERGE_C R19, RZ, R3, RZ ;  /* 0x00000003ff13723e */ /* 0x000fe200048070ff */
[----:B---3--:R-:W-:Y:S02]  /*59b50*/  FMUL R3, R77, UR4 ;  /* 0x000000044d037c20 */ /* 0x008fe40008400000 */
[----:B------:R-:W3:Y:S03]  /*59b60*/  LDL.LU R77, [R1+0xb50] ;  /* 0x000b5000014d7983 */ /* 0x000ee60000300800 */
[----:B0-----:R-:W-:Y:S01]  /*59b70*/  F2FP.SATFINITE.E4M3.F32.PACK_AB_MERGE_C R21, RZ, R3, RZ ;  /* 0x00000003ff15723e */ /* 0x001fe200048070ff */
[----:B------:R-:W-:Y:S01]  /*59b80*/  FMUL R3, R79, UR4 ;  /* 0x000000044f037c20 */ /* 0x000fe20008400000 */
[----:B----4-:R-:W-:-:S02]  /*59b90*/  FMUL R12, R76, UR4 ;  /* 0x000000044c0c7c20 */ /* 0x010fc40008400000 */
[----:B------:R-:W4:Y:S04]  /*59ba0*/  LDL.LU R76, [R1+0xb54] ;  /* 0x000b5400014c7983 */ /* 0x000f280000300800 */
[----:B------:R0:W-:Y:S02]  /*59bb0*/  @!P2 STG.E.U8 desc[UR8][R16.64+0xe0], R19 ;  /* 0x0000e0131000a986 */ /* 0x0001e4000c101108 */
[----:B0-----:R-:W-:Y:S01]  /*59bc0*/  F2FP.SATFINITE.E4M3.F32.PACK_AB_MERGE_C R17, RZ, R3, RZ ;  /* 0x00000003ff11723e */ /* 0x001fe200048070ff */
[----:B-----5:R-:W-:Y:S02]  /*59bd0*/  FMUL R3, R75, UR4 ;  /* 0x000000044b037c20 */ /* 0x020fe40008400000 */
[----:B------:R-:W5:Y:S01]  /*59be0*/  LDL.LU R75, [R1+0xb58] ;  /* 0x000b5800014b7983 */ /* 0x000f620000300800 */
[----:B------:R-:W-:-:S13]  /*59bf0*/  ISETP.NE.AND P1, PT, R60, RZ, PT ;  /* 0x000000ff3c00720c */ /* 0x000fda0003f25270 */
[----:B------:R-:W0:Y:S01]  /*59c00*/  @!P1 LDC.64 R22, c[0x0][0x5c0] ;  /* 0x00017000ff169b82 */ /* 0x000e220000000a00 */
[----:B------:R-:W-:Y:S02]  /*59c10*/  ISETP.NE.AND P0, PT, R58, RZ, PT ;  /* 0x000000ff3a00720c */ /* 0x000fe40003f05270 */
[----:B------:R-:W-:Y:S02]  /*59c20*/  ISETP.NE.AND P3, PT, R56, RZ, PT ;  /* 0x000000ff3800720c */ /* 0x000fe40003f65270 */
[----:B------:R-:W-:Y:S02]  /*59c30*/  ISETP.NE.AND P4, PT, R65, RZ, PT ;  /* 0x000000ff4100720c */ /* 0x000fe40003f85270 */
[----:B------:R-:W-:-:S09]  /*59c40*/  ISETP.NE.AND P5, PT, R73, RZ, PT ;  /* 0x000000ff4900720c */ /* 0x000fd20003fa5270 */
[----:B------:R-:W1:Y:S01]  /*59c50*/  @!P3 LDC.64 R26, c[0x0][0x5c0] ;  /* 0x00017000ff1abb82 */ /* 0x000e620000000a00 */
[----:B0-----:R-:W-:-:S05]  /*59c60*/  @!P1 IADD3 R14, P2, R55, R22, RZ ;  /* 0x00000016370e9210 */ /* 0x001fca0007f5e0ff */
[----:B------:R-:W-:Y:S02]  /*59c70*/  @!P1 IMAD.X R15, R48, 0x1, R23, P2 ;  /* 0x00000001300f9824 */ /* 0x000fe400010e0617 */
[----:B------:R-:W0:Y:S01]  /*59c80*/  @!P0 LDC.64 R22, c[0x0][0x5c0] ;  /* 0x00017000ff168b82 */ /* 0x000e220000000a00 */
[----:B------:R-:W-:Y:S02]  /*59c90*/  ISETP.NE.AND P6, PT, R74, RZ, PT ;  /* 0x000000ff4a00720c */ /* 0x000fe40003fc5270 */
[----:B------:R1:W-:Y:S01]  /*59ca0*/  @!P1 STG.E.U8 desc[UR8][R14.64+0xe1], R21 ;  /* 0x0000e1150e009986 */ /* 0x0003e2000c101108 */
[----:B------:R-:W-:Y:S02]  /*59cb0*/  F2FP.SATFINITE.E4M3.F32.PACK_AB_MERGE_C R19, RZ, R12, RZ ;  /* 0x0000000cff13723e */ /* 0x000fe400048070ff */
[----:B------:R-:W-:Y:S01]  /*59cc0*/  ISETP.LT.OR P1, PT, R24, 0xe1, !P4 ;  /* 0x000000e11800780c */ /* 0x000fe20006721670 */
[----:B------:R-:W-:Y:S01]  /*59cd0*/  @!P5 STG.E.U8 desc[UR8][R10.64+0xe8], R17 ;  /* 0x0000e8110a00d986 */ /* 0x000fe2000c101108 */
[----:B-1----:R-:W-:-:S02]  /*59ce0*/  F2FP.SATFINITE.E4M3.F32.PACK_AB_MERGE_C R21, RZ, R3, RZ ;  /* 0x00000003ff15723e */ /* 0x002fc400048070ff */
[----:B0-----:R-:W-:-:S05]  /*59cf0*/  @!P0 IADD3 R12, P2, R57, R22, RZ ;  /* 0x00000016390c8210 */ /* 0x001fca0007f5e0ff */
[----:B------:R-:W-:Y:S01]  /*59d00*/  @!P0 IMAD.X R13, R50, 0x1, R23, P2 ;  /* 0x00000001320d8824 */ /* 0x000fe200010e0617 */
[----:B------:R-:W-:Y:S01]  /*59d10*/  ISETP.LT.OR P2, PT, R24, 0xe2, !P4 ;  /* 0x000000e21800780c */ /* 0x000fe20006741670 */
[----:B------:R0:W-:Y:S02]  /*59d20*/  @!P6 STG.E.U8 desc[UR8][R8.64+0xe9], R19 ;  /* 0x0000e9130800e986 */ /* 0x0001e4000c101108 */
[----:B------:R-:W1:Y:S02]  /*59d30*/  @!P1 LDC.64 R22, c[0x0][0x5c0] ;  /* 0x00017000ff169b82 */ /* 0x000e640000000a00 */
[----:B------:R0:W-:Y:S01]  /*59d40*/  @!P0 STG.E.U8 desc[UR8][R12.64+0xe8], R21 ;  /* 0x0000e8150c008986 */ /* 0x0001e2000c101108 */
[----:B------:R-:W-:-:S05]  /*59d50*/  @!P3 IADD3 R14, P0, R59, R26, RZ ;  /* 0x0000001a3b0eb210 */ /* 0x000fca0007f1e0ff */
[----:B------:R-:W-:Y:S02]  /*59d60*/  @!P3 IMAD.X R15, R52, 0x1, R27, P0 ;  /* 0x00000001340fb824 */ /* 0x000fe400000e061b */
[----:B------:R-:W3:Y:S01]  /*59d70*/  @!P2 LDC.64 R26, c[0x0][0x5c0] ;  /* 0x00017000ff1aab82 */ /* 0x000ee20000000a00 */
[--C-:B0-----:R-:W-:Y:S02]  /*59d80*/  @!P1 IMAD.MOV.U32 R8, RZ, RZ, R6.reuse ;  /* 0x000000ffff089224 */ /* 0x101fe400078e0006 */
[----:B------:R-:W-:Y:S02]  /*59d90*/  @!P1 IMAD.MOV.U32 R9, RZ, RZ, R25 ;  /* 0x000000ffff099224 */ /* 0x000fe400078e0019 */
[----:B------:R-:W-:Y:S02]  /*59da0*/  @!P2 IMAD.MOV.U32 R10, RZ, RZ, R6 ;  /* 0x000000ffff0aa224 */ /* 0x000fe400078e0006 */
[----:B------:R-:W-:-:S04]  /*59db0*/  @!P1 IMAD.WIDE.U32 R8, R4, 0x180, R8 ;  /* 0x0000018004089825 */ /* 0x000fc800078e0008 */
[----:B------:R-:W-:Y:S02]  /*59dc0*/  @!P2 IMAD.MOV.U32 R11, RZ, RZ, R25 ;  /* 0x000000ffff0ba224 */ /* 0x000fe400078e0019 */
[----:B------:R-:W-:Y:S01]  /*59dd0*/  @!P1 IMAD R12, R5, 0x180, RZ ;  /* 0x00000180050c9824 */ /* 0x000fe200078e02ff */
[----:B------:R-:W-:Y:S01]  /*59de0*/  ISETP.LT.OR P0, PT, R24, 0xe9, !P4 ;  /* 0x000000e91800780c */ /* 0x000fe20006701670 */
[----:B------:R-:W-:Y:S01]  /*59df0*/  @!P2 IMAD.WIDE.U32 R10, R4, 0x180, R10 ;  /* 0x00000180040aa825 */ /* 0x000fe200078e000a */
[----:B------:R-:W-:Y:S02]  /*59e00*/  ISETP.LT.OR P4, PT, R24, 0xea, !P4 ;  /* 0x000000ea1800780c */ /* 0x000fe40006781670 */
[----:B------:R-:W-:-:S09]  /*59e10*/  LOP3.LUT P6, RZ, R0, 0x400000, RZ, 0xc0, !PT ;  /* 0x0040000000ff7812 */ /* 0x000fd200078cc0ff */
[----:B------:R-:W0:Y:S08]  /*59e20*/  @!P0 LDC.64 R18, c[0x0][0x5c0] ;  /* 0x00017000ff128b82 */ /* 0x000e300000000a00 */
[----:B------:R-:W0:Y:S01]  /*59e30*/  @!P4 LDC.64 R20, c[0x0][0x5c0] ;  /* 0x00017000ff14cb82 */ /* 0x000e220000000a00 */
[----:B------:R-:W-:Y:S01]  /*59e40*/  BSSY B1, `(.L_x_149) ;  /* 0x000001e000017945 */ /* 0x000fe20003800000 */
[----:B--2---:R-:W-:-:S05]  /*59e50*/  FMUL R3, R78, UR4 ;  /* 0x000000044e037c20 */ /* 0x004fca0008400000 */
[----:B------:R-:W-:-:S05]  /*59e60*/  F2FP.SATFINITE.E4M3.F32.PACK_AB_MERGE_C R17, RZ, R3, RZ ;  /* 0x00000003ff11723e */ /* 0x000fca00048070ff */
[----:B------:R2:W-:Y:S01]  /*59e70*/  @!P3 STG.E.U8 desc[UR8][R14.64+0xe9], R17 ;  /* 0x0000e9110e00b986 */ /* 0x0005e2000c101108 */
[----:B-1----:R-:W-:Y:S01]  /*59e80*/  @!P1 IADD3 R8, P3, R8, R22, RZ ;  /* 0x0000001608089210 */ /* 0x002fe20007f7e0ff */
[----:B---3--:R-:W-:-:S03]  /*59e90*/  FMUL R3, R77, UR4 ;  /* 0x000000044d037c20 */ /* 0x008fc60008400000 */
[----:B------:R-:W-:Y:S01]  /*59ea0*/  @!P1 IADD3.X R9, R23, R9, R12, P3, !PT ;  /* 0x0000000917099210 */ /* 0x000fe20001ffe40c */
[----:B------:R-:W-:Y:S01]  /*59eb0*/  @!P2 IMAD R12, R5, 0x180, RZ ;  /* 0x00000180050ca824 */ /* 0x000fe200078e02ff */
[----:B------:R-:W-:Y:S02]  /*59ec0*/  @!P2 IADD3 R10, P3, R10, R26, RZ ;  /* 0x0000001a0a0aa210 */ /* 0x000fe40007f7e0ff */
[----:B------:R-:W-:Y:S02]  /*59ed0*/  F2FP.SATFINITE.E4M3.F32.PACK_AB_MERGE_C R13, RZ, R3, RZ ;  /* 0x00000003ff0d723e */ /* 0x000fe400048070ff */
[----:B------:R-:W-:-:S03]  /*59ee0*/  @!P2 IADD3.X R11, R27, R11, R12, P3, !PT ;  /* 0x0000000b1b0ba210 */ /* 0x000fc60001ffe40c */
[----:B------:R1:W-:Y:S01]  /*59ef0*/  @!P1 STG.E.U8 desc[UR8][R8.64+0xe0], R13 ;  /* 0x0000e00d08009986 */ /* 0x0003e2000c101108 */
[----:B------:R-:W-:Y:S01]  /*59f00*/  ISETP.LT.OR P1, PT, R24, 0xe1, !P6 ;  /* 0x000000e11800780c */ /* 0x000fe20007721670 */
[----:B----4-:R-:W-:-:S05]  /*59f10*/  FMUL R3, R76, UR4 ;  /* 0x000000044c037c20 */ /* 0x010fca0008400000 */
[----:B--2---:R-:W-:-:S05]  /*59f20*/  F2FP.SATFINITE.E4M3.F32.PACK_AB_MERGE_C R15, RZ, R3, RZ ;  /* 0x00000003ff0f723e */ /* 0x004fca00048070ff */
[----:B------:R1:W-:Y:S01]  /*59f30*/  @!P2 STG.E.U8 desc[UR8][R10.64+0xe1], R15 ;  /* 0x0000e10f0a00a986 */ /* 0x0003e2000c101108 */
[----:B-----5:R-:W-:-:S05]  /*59f40*/  FMUL R3, R75, UR4 ;  /* 0x000000044b037c20 */ /* 0x020fca0008400000 */
[----:B------:R-:W-:Y:S01]  /*59f50*/  F2FP.SATFINITE.E4M3.F32.PACK_AB_MERGE_C R3, RZ, R3, RZ ;  /* 0x00000003ff03723e */ /* 0x000fe200048070ff */
[----:B01----:R-:W-:Y:S06]  /*59f60*/  @P1 BRA `(.L_x_150) ;  /* 0x00000000002c1947 */ /* 0x003fec0003800000 */
        /* <DEDUP_REMOVED lines=11> */
.L_x_150:
[----:B------:R-:W-:Y:S05]  /*5a020*/  BSYNC B1 ;  /* 0x0000000000017941 */ /* 0x000fea0003800000 */
.L_x_149:
[----:B0-----:R-:W2:Y:S04]  /*5a030*/  LDL.LU R8, [R1+0xb60] ;  /* 0x000b600001087983 */ /* 0x001ea80000300800 */
[----:B------:R-:W3:Y:S04]  /*5a040*/  LDL.LU R16, [R1+0xb64] ;  /* 0x000b640001107983 */ /* 0x000ee80000300800 */
[----:B------:R-:W4:Y:S01]  /*5a050*/  LDL.LU R3, [R1+0xb5c] ;  /* 0x000b5c0001037983 */ /* 0x000f220000300800 */
[--C-:B------:R-:W-:Y:S01]  /*5a060*/  @!P0 IMAD.MOV.U32 R9, RZ, RZ, R25.reuse ;  /* 0x000000ffff098224 */ /* 0x100fe200078e0019 */
[----:B------:R-:W-:Y:S01]  /*5a070*/  ISETP.LT.OR P1, PT, R24, 0xe2, !P6 ;  /* 0x000000e21800780c */ /* 0x000fe20007721670 */
[----:B------:R-:W-:Y:S01]  /*5a080*/  @!P4 IMAD.MOV.U32 R10, RZ, RZ, R6 ;  /* 0x000000ffff0ac224 */ /* 0x000fe200078e0006 */
[----:B------:R-:W-:Y:S01]  /*5a090*/  BSSY B1, `(.L_x_151) ;  /* 0x000001d000017945 */ /* 0x000fe20003800000 */
[----:B------:R-:W-:-:S02]  /*5a0a0*/  @!P4 IMAD.MOV.U32 R11, RZ, RZ, R25 ;  /* 0x000000ffff0bc224 */ /* 0x000fc400078e0019 */
[----:B------:R-:W-:Y:S02]  /*5a0b0*/  @!P4 IMAD R15, R5, 0x180, RZ ;  /* 0x00000180050fc824 */ /* 0x000fe400078e02ff */
[----:B------:R-:W-:-:S04]  /*5a0c0*/  @!P4 IMAD.WIDE.U32 R12, R4, 0x180, R10 ;  /* 0x00000180040cc825 */ /* 0x000fc800078e000a */
[----:B------:R-:W-:Y:S01]  /*5a0d0*/  @!P0 IMAD R11, R5, 0x180, RZ ;  /* 0x00000180050b8824 */ /* 0x000fe200078e02ff */
[----:B------:R-:W-:-:S04]  /*5a0e0*/  @!P4 IADD3 R12, P3, R12, R20, RZ ;  /* 0x000000140c0cc210 */ /* 0x000fc80007f7e0ff */
[----:B------:R-:W-:Y:S01]  /*5a0f0*/  @!P4 IADD3.X R13, R21, R13, R15, P3, !PT ;  /* 0x0000000d150dc210 */ /* 0x000fe20001ffe40f */
[----:B--2---:R-:W-:Y:S01]  /*5a100*/  FMUL R14, R8, UR4 ;  /* 0x00000004080e7c20 */ /* 0x004fe20008400000 */
[----:B------:R-:W-:-:S04]  /*5a110*/  @!P0 IMAD.MOV.U32 R8, RZ, RZ, R6 ;  /* 0x000000ffff088224 */ /* 0x000fc800078e0006 */
[----:B------:R-:W-:Y:S01]  /*5a120*/  @!P0 IMAD.WIDE.U32 R8, R4, 0x180, R8 ;  /* 0x0000018004088825 */ /* 0x000fe200078e0008 */
[----:B------:R-:W-:-:S03]  /*5a130*/  F2FP.SATFINITE.E4M3.F32.PACK_AB_MERGE_C R15, RZ, R14, RZ ;  /* 0x0000000eff0f723e */ /* 0x000fc600048070ff */
[----:B----4-:R-:W-:Y:S01]  /*5a140*/  FMUL R3, R3, UR4 ;  /* 0x0000000403037c20 */ /* 0x010fe20008400000 */
[----:B------:R-:W-:Y:S01]  /*5a150*/  @!P0 IADD3 R10, P2, R8, R18, RZ ;  /* 0x00000012080a8210 */ /* 0x000fe20007f5e0ff */
[----:B---3--:R-:W-:-:S03]  /*5a160*/  FMUL R8, R16, UR4 ;  /* 0x0000000410087c20 */ /* 0x008fc60008400000 */
[----:B------:R-:W-:Y:S02]  /*5a170*/  F2FP.SATFINITE.E4M3.F32.PACK_AB_MERGE_C R3, RZ, R3, RZ ;  /* 0x00000003ff03723e */ /* 0x000fe400048070ff */
[----:B------:R-:W-:Y:S02]  /*5a180*/  @!P0 IADD3.X R11, R19, R9, R11, P2, !PT ;  /* 0x00000009130b8210 */ /* 0x000fe400017fe40b */
[----:B------:R-:W-:Y:S01]  /*5a190*/  F2FP.SATFINITE.E4M3.F32.PACK_AB_MERGE_C R17, RZ, R8, RZ ;  /* 0x00000008ff11723e */ /* 0x000fe200048070ff */
[----:B------:R-:W-:Y:S06]  /*5a1a0*/  @P1 BRA `(.L_x_152) ;  /* 0x00000000002c1947 */ /* 0x000fec0003800000 */
        /* <DEDUP_REMOVED lines=11> */
.L_x_152:
[----:B------:R-:W-:Y:S05]  /*5a260*/  BSYNC B1 ;  /* 0x0000000000017941 */ /* 0x000fea0003800000 */
.L_x_151:
[----:B0-----:R-:W2:Y:S04]  /*5a270*/  LDL.LU R3, [R1+0xb68] ;  /* 0x000b680001037983 */ /* 0x001ea80000300800 */
[----:B------:R-:W3:Y:S01]  /*5a280*/  LDL.LU R8, [R1+0xb6c] ;  /* 0x000b6c0001087983 */ /* 0x000ee20000300800 */
[C---:B------:R-:W-:Y:S01]  /*5a290*/  ISETP.LT.OR P1, PT, R24.reuse, 0xe9, !P6 ;  /* 0x000000e91800780c */ /* 0x040fe20007721670 */
[----:B------:R-:W-:Y:S02]  /*5a2a0*/  BSSY B1, `(.L_x_153) ;  /* 0x0000012000017945 */ /* 0x000fe40003800000 */
[----:B------:R0:W-:Y:S01]  /*5a2b0*/  @!P0 STG.E.U8 desc[UR8][R10.64+0xe8], R15 ;  /* 0x0000e80f0a008986 */ /* 0x0001e2000c101108 */
[----:B------:R-:W-:-:S03]  /*5a2c0*/  ISETP.LT.OR P0, PT, R24, 0xea, !P6 ;  /* 0x000000ea1800780c */ /* 0x000fc60007701670 */
[----:B------:R0:W-:Y:S01]  /*5a2d0*/  @!P4 STG.E.U8 desc[UR8][R12.64+0xe9], R17 ;  /* 0x0000e9110c00c986 */ /* 0x0001e2000c101108 */
[----:B--2---:R-:W-:Y:S01]  /*5a2e0*/  FMUL R3, R3, UR4 ;  /* 0x0000000403037c20 */ /* 0x004fe20008400000 */
[----:B---3--:R-:W-:-:S04]  /*5a2f0*/  FMUL R14, R8, UR4 ;  /* 0x00000004080e7c20 */ /* 0x008fc80008400000 */
[----:B------:R-:W-:Y:S01]  /*5a300*/  F2FP.SATFINITE.E4M3.F32.PACK_AB_MERGE_C R3, RZ, R3, RZ ;  /* 0x00000003ff03723e */ /* 0x000fe200048070ff */
[----:B0-----:R-:W-:Y:S06]  /*5a310*/  @P1 BRA `(.L_x_154) ;  /* 0x0000000000281947 */ /* 0x001fec0003800000 */
[----:B------:R-:W-:Y:S01]  /*5a320*/  IMAD.MOV.U32 R24, RZ, RZ, R6 ;  /* 0x000000ffff187224 */ /* 0x000fe200078e0006 */
[----:B------:R-:W-:Y:S01]  /*5a330*/  ULDC.64 UR12, c[0x0][0x5c0] ;  /* 0x00017000000c7ab9 */ /* 0x000fe20000000a00 */
        /* <DEDUP_REMOVED lines=8> */
.L_x_154:
[----:B------:R-:W-:Y:S05]  /*5a3c0*/  BSYNC B1 ;  /* 0x0000000000017941 */ /* 0x000fea0003800000 */
.L_x_153:
[----:B0-----:R-:W-:Y:S01]  /*5a3d0*/  F2FP.SATFINITE.E4M3.F32.PACK_AB_MERGE_C R3, RZ, R14, RZ ;  /* 0x0000000eff03723e */ /* 0x001fe200048070ff */
[----:B------:R-:W-:Y:S06]  /*5a3e0*/  @P0 BRA `(.L_x_36) ;  /* 0x0000000000280947 */ /* 0x000fec0003800000 */
        /* <DEDUP_REMOVED lines=10> */
.L_x_36:
[----:B------:R-:W-:Y:S05]  /*5a490*/  BSYNC B0 ;  /* 0x0000000000007941 */ /* 0x000fea0003800000 */
.L_x_32:
[----:B0-----:R-:W4:Y:S04]  /*5a4a0*/  LDL.LU R5, [R1+0xba4] ;  /* 0x000ba40001057983 */ /* 0x001f280000300800 */
[----:B------:R-:W4:Y:S01]  /*5a4b0*/  LDL.LU R4, [R1+0xba8] ;  /* 0x000ba80001047983 */ /* 0x000f220000300800 */
[----:B------:R-:W-:Y:S01]  /*5a4c0*/  ULDC UR12, c[0x0][0xc] ;  /* 0x00000300000c7ab9 */ /* 0x000fe20000000800 */
[----:B------:R-:W-:Y:S01]  /*5a4d0*/  ULDC UR13, c[0x0][0x10] ;  /* 0x00000400000d7ab9 */ /* 0x000fe20000000800 */
[----:B--23-5:R-:W4:Y:S01]  /*5a4e0*/  LDC R3, c[0x0][0x14] ;  /* 0x00000500ff037b82 */ /* 0x02cf220000000800 */
[----:B------:R-:W-:Y:S01]  /*5a4f0*/  UIMAD.WIDE.U32 UR12, UR12, UR13, URZ ;  /* 0x0000000d0c0c72a5 */ /* 0x000fe2000f8e003f */
[----:B------:R0:W5:Y:S05]  /*5a500*/  LDL R28, [R1+0x160] ;  /* 0x00016000011c7983 */ /* 0x00016a0000100800 */
[----:B----4-:R-:W-:-:S04]  /*5a510*/  IMAD.WIDE.U32 R4, R3, UR12, R4 ;  /* 0x0000000c03047c25 */ /* 0x010fc8000f8e0004 */
[----:B------:R-:W-:Y:S01]  /*5a520*/  IMAD R3, R3, UR13, RZ ;  /* 0x0000000d03037c24 */ /* 0x000fe2000f8e02ff */
[----:B------:R-:W-:Y:S01]  /*5a530*/  ULDC.64 UR12, c[0x0][0x650] ;  /* 0x00019400000c7ab9 */ /* 0x000fe20000000a00 */
[----:B------:R-:W-:Y:S01]  /*5a540*/  IMAD.MOV.U32 R21, RZ, RZ, R4 ;  /* 0x000000ffff157224 */ /* 0x000fe200078e0004 */
[----:B------:R-:W-:Y:S01]  /*5a550*/  ISETP.GE.U32.AND P0, PT, R4, UR12, PT ;  /* 0x0000000c04007c0c */ /* 0x000fe2000bf06070 */
[--C-:B-1----:R-:W-:Y:S01]  /*5a560*/  IMAD.IADD R22, R5, 0x1, R3.reuse ;  /* 0x0000000105167824 */ /* 0x102fe200078e0203 */
[----:B------:R-:W-:Y:S01]  /*5a570*/  UMOV UR12, 0xffffffff ;  /* 0xffffffff000c7882 */ /* 0x000fe20000000000 */
[----:B------:R-:W-:Y:S01]  /*5a580*/  IMAD.MOV.U32 R5, RZ, RZ, -0x1 ;  /* 0xffffffffff057424 */ /* 0x000fe200078e00ff */
[----:B------:R-:W-:Y:S01]  /*5a590*/  PRMT R3, RZ, 0x7610, R3 ;  /* 0x00007610ff037816 */ /* 0x000fe20000000003 */
[----:B------:R-:W-:Y:S01]  /*5a5a0*/  IMAD.U32 R4, RZ, RZ, UR12 ;  /* 0x0000000cff047e24 */ /* 0x000fe2000f8e00ff */
[----:B------:R0:W-:Y:S01]  /*5a5b0*/  STL [R1+0xba4], R22 ;  /* 0x000ba41601007387 */ /* 0x0001e20000100800 */
[----:B------:R-:W-:-:S03]  /*5a5c0*/  ISETP.GE.U32.AND.EX P0, PT, R22, UR13, PT, P0 ;  /* 0x0000000d16007c0c */ /* 0x000fc6000bf06100 */
[----:B------:R0:W-:Y:S04]  /*5a5d0*/  STL [R1+0xb94], R5 ;  /* 0x000b940501007387 */ /* 0x0001e80000100800 */
[----:B------:R0:W-:Y:S04]  /*5a5e0*/  STL [R1+0xba8], R21 ;  /* 0x000ba81501007387 */ /* 0x0001e80000100800 */
[----:B------:R0:W-:Y:S02]  /*5a5f0*/  STL [R1+0xb8c], R4 ;  /* 0x000b8c0401007387 */ /* 0x0001e40000100800 */
[----:B------:R-:W-:Y:S05]  /*5a600*/  @P0 BRA `(.L_x_155) ;  /* 0x0000000400840947 */ /* 0x000fea0003800000 */
[----:B------:R-:W1:Y:S01]  /*5a610*/  S2R R16, SR_CTAID.X ;  /* 0x0000000000107919 */ /* 0x000e620000002500 */
[----:B------:R-:W2:Y:S01]  /*5a620*/  LDC.64 R10, c[0x0][0x628] ;  /* 0x00018a00ff0a7b82 */ /* 0x000ea20000000a00 */
[----:B------:R-:W-:Y:S01]  /*5a630*/  ULDC UR12, c[0x0][0x150] ;  /* 0x00005400000c7ab9 */ /* 0x000fe20000000800 */
[----:B------:R-:W-:Y:S01]  /*5a640*/  IMAD.MOV.U32 R8, RZ, RZ, R21 ;  /* 0x000000ffff087224 */ /* 0x000fe200078e0015 */
[----:B------:R-:W3:Y:S01]  /*5a650*/  S2R R18, SR_CTAID.Y ;  /* 0x0000000000127919 */ /* 0x000ee20000002600 */
[----:B------:R-:W-:-:S04]  /*5a660*/  IMAD.MOV.U32 R9, RZ, RZ, R22 ;  /* 0x000000ffff097224 */ /* 0x000fc800078e0016 */
[----:B------:R-:W4:Y:S08]  /*5a670*/  LDC R19, c[0x0][0x144] ;  /* 0x00005100ff137b82 */ /* 0x000f300000000800 */
[----:B------:R-:W0:Y:S08]  /*5a680*/  LDC R12, c[0x0][0x630] ;  /* 0x00018c00ff0c7b82 */ /* 0x000e300000000800 */
[----:B------:R-:W0:Y:S01]  /*5a690*/  LDC.64 R14, c[0x0][0x620] ;  /* 0x00018800ff0e7b82 */ /* 0x000e220000000a00 */
[----:B--2---:R-:W-:-:S04]  /*5a6a0*/  ISETP.NE.U32.AND P0, PT, R10, RZ, PT ;  /* 0x000000ff0a00720c */ /* 0x004fc80003f05070 */
[----:B------:R-:W-:Y:S02]  /*5a6b0*/  ISETP.NE.AND.EX P0, PT, R11, RZ, PT, P0 ;  /* 0x000000ff0b00720c */ /* 0x000fe40003f05300 */
[----:B-1----:R-:W-:-:S05]  /*5a6c0*/  I2FP.F32.U32 R3, R16 ;  /* 0x0000001000037245 */ /* 0x002fca0000201000 */
[----:B------:R-:W-:-:S04]  /*5a6d0*/  FMUL R3, R3, UR12 ;  /* 0x0000000c03037c20 */ /* 0x000fc80008400000 */
[----:B------:R1:W2:Y:S02]  /*5a6e0*/  F2I.U32.TRUNC.NTZ R17, R3 ;  /* 0x0000000300117305 */ /* 0x0002a4000020f000 */
[----:B---34-:R-:W-:Y:S05]  /*5a6f0*/  @!P0 BRA `(.L_x_156) ;  /* 0x0000000000288947 */ /* 0x018fea0003800000 */
[----:B-1----:R-:W1:Y:S02]  /*5a700*/  LDC R3, c[0x0][0x634] ;  /* 0x00018d00ff037b82 */ /* 0x002e640000000800 */
[----:B-1----:R-:W-:-:S05]  /*5a710*/  IADD3 R3, P0, R21, R3, RZ ;  /* 0x0000000315037210 */ /* 0x002fca0007f1e0ff */
[----:B------:R-:W-:-:S04]  /*5a720*/  IMAD.X R13, RZ, RZ, R22, P0 ;  /* 0x000000ffff0d7224 */ /* 0x000fc800000e0616 */
[----:B0-----:R-:W-:-:S04]  /*5a730*/  IMAD.WIDE.U32 R4, R13, R10, RZ ;  /* 0x0000000a0d047225 */ /* 0x001fc800078e00ff */
[----:B------:R-:W-:-:S04]  /*5a740*/  IMAD.WIDE.U32 R6, P0, R3, R11, R4 ;  /* 0x0000000b03067225 */ /* 0x000fc80007800004 */
[----:B------:R-:W-:-:S04]  /*5a750*/  IMAD.WIDE.U32 R4, R3, R10, RZ ;  /* 0x0000000a03047225 */ /* 0x000fc800078e00ff */
[----:B------:R-:W-:Y:S01]  /*5a760*/  IMAD.X R9, RZ, RZ, RZ, P0 ;  /* 0x000000ffff097224 */ /* 0x000fe200000e06ff */
[----:B------:R-:W-:Y:S01]  /*5a770*/  IADD3 RZ, P0, R5, R6, RZ ;  /* 0x0000000605ff7210 */ /* 0x000fe20007f1e0ff */
[----:B------:R-:W-:-:S04]  /*5a780*/  IMAD.MOV.U32 R8, RZ, RZ, R7 ;  /* 0x000000ffff087224 */ /* 0x000fc800078e0007 */
[----:B------:R-:W-:-:S08]  /*5a790*/  IMAD.WIDE.U32.X R8, R13, R11, R8, P0 ;  /* 0x0000000b0d087225 */ /* 0x000fd000000e0408 */
.L_x_156:
[-CC-:B0-----:R-:W-:Y:S01]  /*5a7a0*/  SHF.R.U64 R25, R8, R12.reuse, R9.reuse ;  /* 0x0000000c08197219 */ /* 0x181fe20000001209 */
[----:B------:R-:W0:Y:S01]  /*5a7b0*/  LDC.64 R26, c[0x0][0x640] ;  /* 0x00019000ff1a7b82 */ /* 0x000e220000000a00 */
[----:B-1----:R-:W-:Y:S01]  /*5a7c0*/  SHF.R.U32.HI R3, RZ, R12, R9 ;  /* 0x0000000cff037219 */ /* 0x002fe20000011609 */
[----:B------:R-:W-:Y:S01]  /*5a7d0*/  IMAD.MOV.U32 R4, RZ, RZ, R21 ;  /* 0x000000ffff047224 */ /* 0x000fe200078e0015 */
[----:B------:R-:W-:Y:S01]  /*5a7e0*/  IADD3 R7, P0, RZ, -R25, RZ ;  /* 0x80000019ff077210 */ /* 0x000fe20007f1e0ff */
[----:B------:R-:W-:Y:S01]  /*5a7f0*/  IMAD.MOV.U32 R5, RZ, RZ, R22 ;  /* 0x000000ffff057224 */ /* 0x000fe200078e0016 */
[----:B------:R-:W-:Y:S01]  /*5a800*/  ULDC UR12, c[0x0][0x154] ;  /* 0x00005500000c7ab9 */ /* 0x000fe20000000800 */
[----:B--2---:R-:W-:Y:S02]  /*5a810*/  IMAD.MOV R17, RZ, RZ, -R17 ;  /* 0x000000ffff117224 */ /* 0x004fe400078e0a11 */
[----:B------:R-:W1:Y:S01]  /*5a820*/  LDC R8, c[0x0][0x618] ;  /* 0x00018600ff087b82 */ /* 0x000e620000000800 */
[----:B------:R-:W-:-:S02]  /*5a830*/  IMAD.X R3, RZ, RZ, ~R3, P0 ;  /* 0x000000ffff037224 */ /* 0x000fc400000e0e03 */
[----:B------:R-:W-:-:S04]  /*5a840*/  IMAD.WIDE.U32 R4, R7, R14, R4 ;  /* 0x0000000e07047225 */ /* 0x000fc800078e0004 */
[----:B------:R-:W-:Y:S01]  /*5a850*/  IMAD R6, R3, R14, RZ ;  /* 0x0000000e03067224 */ /* 0x000fe200078e02ff */
[----:B------:R-:W2:Y:S01]  /*5a860*/  LDC R20, c[0x0][0x608] ;  /* 0x00018200ff147b82 */ /* 0x000ea20000000800 */
[----:B------:R-:W-:Y:S02]  /*5a870*/  IMAD R22, R19, R17, R16 ;  /* 0x0000001113167224 */ /* 0x000fe400078e0210 */
[----:B------:R-:W-:Y:S02]  /*5a880*/  IMAD R3, R7, R15, R6 ;  /* 0x0000000f07037224 */ /* 0x000fe400078e0206 */
[----:B------:R-:W-:Y:S02]  /*5a890*/  IMAD.MOV.U32 R7, RZ, RZ, 0x1 ;  /* 0x00000001ff077424 */ /* 0x000fe400078e00ff */
[----:B------:R-:W-:Y:S01]  /*5a8a0*/  IMAD.IADD R3, R5, 0x1, R3 ;  /* 0x0000000105037824 */ /* 0x000fe200078e0203 */
[----:B------:R-:W3:Y:S01]  /*5a8b0*/  LDC R24, c[0x0][0x658] ;  /* 0x00019600ff187b82 */ /* 0x000ee20000000800 */
[----:B------:R-:W-:-:S02]  /*5a8c0*/  I2FP.F32.U32 R5, R18 ;  /* 0x0000001200057245 */ /* 0x000fc40000201000 */
[----:B0-----:R-:W-:-:S03]  /*5a8d0*/  ISETP.NE.U32.AND P0, PT, R26, RZ, PT ;  /* 0x000000ff1a00720c */ /* 0x001fc60003f05070 */
[----:B------:R-:W-:Y:S01]  /*5a8e0*/  FMUL R6, R5, UR12 ;  /* 0x0000000c05067c20 */ /* 0x000fe20008400000 */
[----:B------:R-:W-:Y:S01]  /*5a8f0*/  ISETP.NE.AND.EX P0, PT, R27, RZ, PT, P0 ;  /* 0x000000ff1b00720c */ /* 0x000fe20003f05300 */
[----:B------:R-:W0:Y:S01]  /*5a900*/  LDC R15, c[0x0][0x148] ;  /* 0x00005200ff0f7b82 */ /* 0x000e220000000800 */
[-CC-:B-1----:R-:W-:Y:S01]  /*5a910*/  SHF.R.U64 R12, R4, R8.reuse, R3.reuse ;  /* 0x00000008040c7219 */ /* 0x182fe20000001203 */
[----:B------:R1:W4:Y:S01]  /*5a920*/  F2I.U32.TRUNC.NTZ R14, R6 ;  /* 0x00000006000e7305 */ /* 0x000322000020f000 */
[----:B------:R-:W-:Y:S01]  /*5a930*/  SHF.R.U32.HI R3, RZ, R8, R3 ;  /* 0x00000008ff037219 */ /* 0x000fe20000011603 */
[----:B------:R-:W-:-:S04]  /*5a940*/  IMAD.MOV.U32 R5, RZ, RZ, -0x1 ;  /* 0xffffffffff057424 */ /* 0x000fc800078e00ff */
[----:B------:R-:W0:Y:S01]  /*5a950*/  LDC R16, c[0x0][0x600] ;  /* 0x00018000ff107b82 */ /* 0x000e220000000800 */
[-CC-:B--2---:R-:W-:Y:S02]  /*5a960*/  SHF.R.U64 R10, R12, R20.reuse, R3.reuse ;  /* 0x000000140c0a7219 */ /* 0x184fe40000001203 */
[----:B------:R-:W-:-:S05]  /*5a970*/  SHF.R.U32.HI R3, RZ, R20, R3 ;  /* 0x00000014ff037219 */ /* 0x000fca0000011603 */
[----:B------:R-:W2:Y:S01]  /*5a980*/  LDC R19, c[0x0][0x648] ;  /* 0x00019200ff137b82 */ /* 0x000ea20000000800 */
[-C--:B---3--:R-:W-:Y:S02]  /*5a990*/  SHF.L.U32 R4, R5, R24.reuse, RZ ;  /* 0x0000001805047219 */ /* 0x088fe400000006ff */
[-CC-:B------:R-:W-:Y:S02]  /*5a9a0*/  SHF.R.U64 R13, R10, R24.reuse, R3.reuse ;  /* 0x000000180a0d7219 */ /* 0x180fe40000001203 */
[----:B------:R-:W-:Y:S02]  /*5a9b0*/  SHF.R.U32.HI R5, RZ, R24, R3 ;  /* 0x00000018ff057219 */ /* 0x000fe40000011603 */
[----:B------:R-:W-:Y:S01]  /*5a9c0*/  LOP3.LUT R17, RZ, R4, RZ, 0x33, !PT ;  /* 0x00000004ff117212 */ /* 0x000fe200078e33ff */
[----:B------:R-:W3:Y:S01]  /*5a9d0*/  LDC R21, c[0x0][0x638] ;  /* 0x00018e00ff157b82 */ /* 0x000ee20000000800 */
[----:B------:R-:W-:Y:S01]  /*5a9e0*/  SHF.L.U32 R24, R7, R24, RZ ;  /* 0x0000001807187219 */ /* 0x000fe200000006ff */
[----:B------:R-:W-:-:S06]  /*5a9f0*/  IMAD.MOV.U32 R4, RZ, RZ, R13 ;  /* 0x000000ffff047224 */ /* 0x000fcc00078e000d */
[----:B------:R-:W0:Y:S01]  /*5aa00*/  LDC R23, c[0x0][0x610] ;  /* 0x00018400ff177b82 */ /* 0x000e220000000800 */
[----:B-1--4-:R-:W-:Y:S05]  /*5aa10*/  @!P0 BRA `(.L_x_157) ;  /* 0x0000000000288947 */ /* 0x012fea0003800000 */
[----:B------:R-:W1:Y:S02]  /*5aa20*/  LDC R4, c[0x0][0x64c] ;  /* 0x00019300ff047b82 */ /* 0x000e640000000800 */
[----:B-1----:R-:W-:-:S05]  /*5aa30*/  IADD3 R3, P0, R13, R4, RZ ;  /* 0x000000040d037210 */ /* 0x002fca0007f1e0ff */
        /* <DEDUP_REMOVED lines=8> */
.L_x_157:
[----:B------:R-:W1:Y:S01]  /*5aac0*/  LDC R6, c[0x0][0x65c] ;  /* 0x00019700ff067b82 */ /* 0x000e620000000800 */
[----:B--2---:R-:W-:Y:S01]  /*5aad0*/  SHF.R.U64 R3, R4, R19, R5 ;  /* 0x0000001304037219 */ /* 0x004fe20000001205 */
[----:B0-----:R-:W-:Y:S01]  /*5aae0*/  VIADD R5, R16, 0xffffffff ;  /* 0xffffffff10057836 */ /* 0x001fe20000000000 */
[----:B------:R-:W-:Y:S01]  /*5aaf0*/  LOP3.LUT R10, R10, R17, RZ, 0xc0, !PT ;  /* 0x000000110a0a7212 */ /* 0x000fe200078ec0ff */
[----:B------:R-:W-:Y:S01]  /*5ab00*/  IMAD.MOV R14, RZ, RZ, -R14 ;  /* 0x000000ffff0e7224 */ /* 0x000fe200078e0a0e */
[----:B------:R-:W-:Y:S01]  /*5ab10*/  R2UR UR12, R25 ;  /* 0x00000000190c72ca */ /* 0x000fe200000e0000 */
[----:B------:R-:W-:Y:S01]  /*5ab20*/  IMAD.MOV R4, RZ, RZ, -R3 ;  /* 0x000000ffff047224 */ /* 0x000fe200078e0a03 */
[----:B------:R-:W-:Y:S01]  /*5ab30*/  LOP3.LUT R5, R12, R5, RZ, 0xc0, !PT ;  /* 0x000000050c057212 */ /* 0x000fe200078ec0ff */
[----:B------:R-:W-:Y:S02]  /*5ab40*/  IMAD R3, R24, R3, R10 ;  /* 0x0000000318037224 */ /* 0x000fe400078e020a */
[----:B---3--:R-:W-:-:S04]  /*5ab50*/  IMAD R4, R4, R21, R13 ;  /* 0x0000001504047224 */ /* 0x008fc800078e020d */
[----:B------:R-:W-:Y:S02]  /*5ab60*/  IMAD R4, R4, R16, R5 ;  /* 0x0000001004047224 */ /* 0x000fe400078e0205 */
[----:B------:R-:W-:Y:S02]  /*5ab70*/  IMAD.MOV.U32 R5, RZ, RZ, 0x1 ;  /* 0x00000001ff057424 */ /* 0x000fe400078e00ff */
[----:B------:R-:W-:-:S05]  /*5ab80*/  IMAD.U32 R7, RZ, RZ, UR12 ;  /* 0x0000000cff077e24 */ /* 0x000fca000f8e00ff */
[----:B------:R2:W-:Y:S01]  /*5ab90*/  STL [R1+0xb8c], R7 ;  /* 0x000b8c0701007387 */ /* 0x0005e20000100800 */
[----:B-1----:R-:W-:-:S13]  /*5aba0*/  ISETP.NE.AND P0, PT, R6, 0x1, PT ;  /* 0x000000010600780c */ /* 0x002fda0003f05270 */
[----:B------:R-:W-:-:S04]  /*5abb0*/  @P0 IMAD R22, R15, R14, R18 ;  /* 0x0000000e0f160224 */ /* 0x000fc800078e0212 */
[----:B------:R-:W-:-:S05]  /*5abc0*/  IMAD R3, R3, R23, R22 ;  /* 0x0000001703037224 */ /* 0x000fca00078e0216 */
[----:B------:R-:W-:Y:S02]  /*5abd0*/  SEL R6, R4, R3, !P0 ;  /* 0x0000000304067207 */ /* 0x000fe40004000000 */
[----:B-----5:R-:W-:Y:S02]  /*5abe0*/  SEL R28, R3, R4, !P0 ;  /* 0x00000004031c7207 */ /* 0x020fe40004000000 */
[----:B------:R-:W-:Y:S01]  /*5abf0*/  PRMT R3, R5, 0x7610, R3 ;  /* 0x0000761005037816 */ /* 0x000fe20000000003 */
[----:B------:R2:W-:Y:S04]  /*5ac00*/  STL [R1+0xb94], R6 ;  /* 0x000b940601007387 */ /* 0x0005e80000100800 */
[----:B------:R2:W-:Y:S02]  /*5ac10*/  STL [R1+0x160], R28 ;  /* 0x0001601c01007387 */ /* 0x0005e40000100800 */
.L_x_155:
[----:B------:R-:W-:Y:S01]  /*5ac20*/  UIMAD.WIDE.U32 UR12, UR11, 0x38e38e39, URZ ;  /* 0x38e38e390b0c78a5 */ /* 0x000fe2000f8e003f */
[----:B------:R-:W-:Y:S01]  /*5ac30*/  LOP3.LUT P0, RZ, R3, 0xff, RZ, 0xc0, !PT ;  /* 0x000000ff03ff7812 */ /* 0x000fe2000780c0ff */
[----:B0----5:R-:W-:Y:S02]  /*5ac40*/  IMAD.MOV.U32 R4, RZ, RZ, R28 ;  /* 0x000000ffff047224 */ /* 0x021fe400078e001c */
[----:B------:R-:W-:-:S04]  /*5ac50*/  USHF.R.U32.HI UR12, URZ, 0x1, UR13 ;  /* 0x000000013f0c7899 */ /* 0x000fc8000801160d */
[----:B------:R-:W-:-:S06]  /*5ac60*/  UIMAD UR11, UR12, -0x9, UR11 ;  /* 0xfffffff70c0b78a4 */ /* 0x000fcc000f8e020b */
[----:B------:R-:W-:-:S05]  /*5ac70*/  IMAD.U32 R3, RZ, RZ, UR11 ;  /* 0x0000000bff037e24 */ /* 0x000fca000f8e00ff */
[----:B------:R0:W-:Y:S04]  /*5ac80*/  STL [R1+0xb88], R3 ;  /* 0x000b880301007387 */ /* 0x0001e80000100800 */
[----:B------:R0:W-:Y:S01]  /*5ac90*/  STL [R1+0xb90], R4 ;  /* 0x000b900401007387 */ /* 0x0001e20000100800 */
[----:B------:R-:W-:Y:S05]  /*5aca0*/  @P0 BRA `(.L_x_158) ;  /* 0xfffffa6400800947 */ /* 0x000fea000383ffff */
[----:B------:R-:W-:Y:S05]  /*5acb0*/  EXIT ;  /* 0x000000000000794d */ /* 0x000fea0003800000 */
.L_x_4:
[----:B------:R-:W2:Y:S01]  /*5acc0*/  LDL R17, [R1+0xba8] ;  /* 0x000ba80001117983 */ /* 0x000ea20000100800 */
[----:B------:R-:W-:-:S03]  /*5acd0*/  ULDC.64 UR4, c[0x0][0x650] ;  /* 0x0001940000047ab9 */ /* 0x000fc60000000a00 */
[----:B------:R-:W3:Y:S01]  /*5ace0*/  LDL R18, [R1+0xba4] ;  /* 0x000ba40001127983 */ /* 0x000ee20000100800 */
[----:B------:R-:W-:Y:S01]  /*5acf0*/  PRMT R6, RZ, 0x7610, R6 ;  /* 0x00007610ff067816 */ /* 0x000fe20000000006 */
[----:B------:R-:W-:Y:S02]  /*5ad00*/  IMAD.MOV.U32 R3, RZ, RZ, -0x1 ;  /* 0xffffffffff037424 */ /* 0x000fe400078e00ff */
[----:B------:R-:W-:Y:S02]  /*5ad10*/  IMAD.MOV.U32 R2, RZ, RZ, -0x1 ;  /* 0xffffffffff027424 */ /* 0x000fe400078e00ff */
[----:B------:R-:W-:Y:S01]  /*5ad20*/  IMAD.MOV.U32 R10, RZ, RZ, -0x1 ;  /* 0xffffffffff0a7424 */ /* 0x000fe200078e00ff */
[----:B--2---:R-:W-:-:S04]  /*5ad30*/  ISETP.GE.U32.AND P0, PT, R17, UR4, PT ;  /* 0x0000000411007c0c */ /* 0x004fc8000bf06070 */
[----:B---3--:R-:W-:-:S13]  /*5ad40*/  ISETP.GE.U32.AND.EX P0, PT, R18, UR5, PT, P0 ;  /* 0x0000000512007c0c */ /* 0x008fda000bf06100 */
[----:B------:R-:W-:Y:S05]  /*5ad50*/  @P0 BRA `(.L_x_159) ;  /* 0x0000000400640947 */ /* 0x000fea0003800000 */
[----:B------:R-:W0:Y:S01]  /*5ad60*/  LDC.64 R10, c[0x0][0x628] ;  /* 0x00018a00ff0a7b82 */ /* 0x000e220000000a00 */
[----:B------:R-:W-:Y:S02]  /*5ad70*/  IMAD.MOV.U32 R8, RZ, RZ, R17 ;  /* 0x000000ffff087224 */ /* 0x000fe400078e0011 */
        /* <DEDUP_REMOVED lines=16> */
.L_x_160:
[--C-:B------:R-:W-:Y:S01]  /*5ae80*/  SHF.R.U64 R10, R8, R12, R9.reuse ;  /* 0x0000000c080a7219 */ /* 0x100fe20000001209 */
[----:B------:R-:W-:Y:S01]  /*5ae90*/  IMAD.MOV.U32 R3, RZ, RZ, R18 ;  /* 0x000000ffff037224 */ /* 0x000fe200078e0012 */
[----:B------:R-:W-:Y:S01]  /*5aea0*/  I2FP.F32.U32 R6, R4 ;  /* 0x0000000400067245 */ /* 0x000fe20000201000 */
[----:B------:R-:W0:Y:S01]  /*5aeb0*/  LDC R16, c[0x0][0x618] ;  /* 0x00018600ff107b82 */ /* 0x000e220000000800 */
[----:B------:R-:W-:Y:S01]  /*5aec0*/  SHF.R.U32.HI R2, RZ, R12, R9 ;  /* 0x0000000cff027219 */ /* 0x000fe20000011609 */
[----:B------:R-:W-:Y:S01]  /*5aed0*/  ULDC UR4, c[0x0][0x150] ;  /* 0x0000540000047ab9 */ /* 0x000fe20000000800 */
[----:B------:R-:W-:Y:S01]  /*5aee0*/  IADD3 R5, P0, RZ, -R10, RZ ;  /* 0x8000000aff057210 */ /* 0x000fe20007f1e0ff */
[----:B------:R-:W-:Y:S01]  /*5aef0*/  FMUL R9, R6, UR4 ;  /* 0x0000000406097c20 */ /* 0x000fe20008400000 */
[----:B------:R-:W-:-:S03]  /*5af00*/  ULDC UR4, c[0x0][0x154] ;  /* 0x0000550000047ab9 */ /* 0x000fc60000000800 */
[----:B------:R-:W1:Y:S01]  /*5af10*/  LDC.64 R18, c[0x0][0x640] ;  /* 0x00019000ff127b82 */ /* 0x000e620000000a00 */
[----:B------:R-:W-:Y:S01]  /*5af20*/  IMAD.X R7, RZ, RZ, ~R2, P0 ;  /* 0x000000ffff077224 */ /* 0x000fe200000e0e02 */
[----:B------:R-:W2:Y:S01]  /*5af30*/  F2I.U32.TRUNC.NTZ R9, R9 ;  /* 0x0000000900097305 */ /* 0x000ea2000020f000 */
[----:B------:R-:W-:Y:S02]  /*5af40*/  IMAD.MOV.U32 R2, RZ, RZ, R17 ;  /* 0x000000ffff027224 */ /* 0x000fe400078e0011 */
[-C--:B------:R-:W-:Y:S02]  /*5af50*/  IMAD R6, R7, R14.reuse, RZ ;  /* 0x0000000e07067224 */ /* 0x080fe400078e02ff */
[C---:B------:R-:W-:Y:S01]  /*5af60*/  IMAD.WIDE.U32 R2, R5.reuse, R14, R2 ;  /* 0x0000000e05027225 */ /* 0x040fe200078e0002 */
[----:B------:R-:W3:Y:S03]  /*5af70*/  LDC R11, c[0x0][0x144] ;  /* 0x00005100ff0b7b82 */ /* 0x000ee60000000800 */
[----:B------:R-:W-:-:S02]  /*5af80*/  IMAD R5, R5, R15, R6 ;  /* 0x0000000f05057224 */ /* 0x000fc400078e0206 */
[----:B------:R-:W-:Y:S02]  /*5af90*/  IMAD.MOV.U32 R6, RZ, RZ, -0x1 ;  /* 0xffffffffff067424 */ /* 0x000fe400078e00ff */
[----:B------:R-:W-:Y:S01]  /*5afa0*/  IMAD.IADD R3, R3, 0x1, R5 ;  /* 0x0000000103037824 */ /* 0x000fe200078e0205 */
[----:B------:R-:W4:Y:S01]  /*5afb0*/  LDC R12, c[0x0][0x608] ;  /* 0x00018200ff0c7b82 */ /* 0x000f220000000800 */
[----:B------:R-:W-:-:S03]  /*5afc0*/  I2FP.F32.U32 R5, R0 ;  /* 0x0000000000057245 */ /* 0x000fc60000201000 */
[-C--:B0-----:R-:W-:Y:S01]  /*5afd0*/  SHF.R.U64 R8, R2, R16.reuse, R3 ;  /* 0x0000001002087219 */ /* 0x081fe20000001203 */
[----:B--2---:R-:W-:Y:S01]  /*5afe0*/  IMAD.MOV R2, RZ, RZ, -R9 ;  /* 0x000000ffff027224 */ /* 0x004fe200078e0a09 */
[----:B------:R-:W-:Y:S01]  /*5aff0*/  SHF.R.U32.HI R3, RZ, R16, R3 ;  /* 0x00000010ff037219 */ /* 0x000fe20000011603 */
[----:B------:R-:W-:Y:S01]  /*5b000*/  FMUL R5, R5, UR4 ;  /* 0x0000000405057c20 */ /* 0x000fe20008400000 */
[----:B------:R-:W0:Y:S01]  /*5b010*/  LDC R7, c[0x0][0x658] ;  /* 0x00019600ff077b82 */ /* 0x000e220000000800 */
[----:B-1----:R-:W-:-:S04]  /*5b020*/  ISETP.NE.U32.AND P0, PT, R18, RZ, PT ;  /* 0x000000ff1200720c */ /* 0x002fc80003f05070 */
[----:B------:R-:W-:-:S03]  /*5b030*/  ISETP.NE.AND.EX P0, PT, R19, RZ, PT, P0 ;  /* 0x000000ff1300720c */ /* 0x000fc60003f05300 */
[----:B------:R-:W1:Y:S01]  /*5b040*/  LDC R15, c[0x0][0x148] ;  /* 0x00005200ff0f7b82 */ /* 0x000e620000000800 */
[----:B---3--:R-:W-:Y:S02]  /*5b050*/  IMAD R16, R11, R2, R4 ;  /* 0x000000020b107224 */ /* 0x008fe400078e0204 */
[----:B------:R-:W-:-:S05]  /*5b060*/  IMAD.MOV.U32 R4, RZ, RZ, 0x1 ;  /* 0x00000001ff047424 */ /* 0x000fca00078e00ff */
[----:B------:R-:W2:Y:S01]  /*5b070*/  LDC R14, c[0x0][0x600] ;  /* 0x00018000ff0e7b82 */ /* 0x000ea20000000800 */
[-CC-:B----4-:R-:W-:Y:S02]  /*5b080*/  SHF.R.U64 R11, R8, R12.reuse, R3.reuse ;  /* 0x0000000c080b7219 */ /* 0x190fe40000001203 */
[----:B------:R-:W-:Y:S02]  /*5b090*/  SHF.R.U32.HI R2, RZ, R12, R3 ;  /* 0x0000000cff027219 */ /* 0x000fe40000011603 */
[----:B------:R3:W4:Y:S03]  /*5b0a0*/  F2I.U32.TRUNC.NTZ R12, R5 ;  /* 0x00000005000c7305 */ /* 0x000726000020f000 */
[----:B------:R-:W1:Y:S01]  /*5b0b0*/  LDC R17, c[0x0][0x648] ;  /* 0x00019200ff117b82 */ /* 0x000e620000000800 */
[-C--:B0-----:R-:W-:Y:S02]  /*5b0c0*/  SHF.R.U64 R13, R11, R7.reuse, R2 ;  /* 0x000000070b0d7219 */ /* 0x081fe40000001202 */
[----:B------:R-:W-:-:S02]  /*5b0d0*/  SHF.L.U32 R6, R6, R7, RZ ;  /* 0x0000000706067219 */ /* 0x000fc400000006ff */
[-C--:B------:R-:W-:Y:S01]  /*5b0e0*/  SHF.R.U32.HI R3, RZ, R7.reuse, R2 ;  /* 0x00000007ff037219 */ /* 0x080fe20000011602 */
[----:B------:R-:W-:Y:S01]  /*5b0f0*/  IMAD.MOV.U32 R2, RZ, RZ, R13 ;  /* 0x000000ffff027224 */ /* 0x000fe200078e000d */
[----:B------:R-:W-:Y:S01]  /*5b100*/  SHF.L.U32 R21, R4, R7, RZ ;  /* 0x0000000704157219 */ /* 0x000fe200000006ff */
[----:B------:R-:W0:Y:S01]  /*5b110*/  LDC R20, c[0x0][0x638] ;  /* 0x00018e00ff147b82 */ /* 0x000e220000000800 */
[----:B------:R-:W-:-:S07]  /*5b120*/  LOP3.LUT R22, RZ, R6, RZ, 0x33, !PT ;  /* 0x00000006ff167212 */ /* 0x000fce00078e33ff */
        /* <DEDUP_REMOVED lines=12> */
.L_x_161:
[----:B------:R-:W3:Y:S01]  /*5b1f0*/  LDC R4, c[0x0][0x65c] ;  /* 0x00019700ff047b82 */ /* 0x000ee20000000800 */
[----:B-1----:R-:W-:Y:S01]  /*5b200*/  SHF.R.U64 R3, R2, R17, R3 ;  /* 0x0000001102037219 */ /* 0x002fe20000001203 */
[----:B--2---:R-:W-:Y:S01]  /*5b210*/  VIADD R5, R14, 0xffffffff ;  /* 0xffffffff0e057836 */ /* 0x004fe20000000000 */
[----:B------:R-:W-:Y:S01]  /*5b220*/  LOP3.LUT R2, R11, R22, RZ, 0xc0, !PT ;  /* 0x000000160b027212 */ /* 0x000fe200078ec0ff */
[----:B------:R-:W-:Y:S02]  /*5b230*/  IMAD.MOV R12, RZ, RZ, -R12 ;  /* 0x000000ffff0c7224 */ /* 0x000fe400078e0a0c */
[----:B------:R-:W-:Y:S01]  /*5b240*/  IMAD.MOV.U32 R6, RZ, RZ, 0x1 ;  /* 0x00000001ff067424 */ /* 0x000fe200078e00ff */
[----:B------:R-:W-:Y:S02]  /*5b250*/  LOP3.LUT R5, R8, R5, RZ, 0xc0, !PT ;  /* 0x0000000508057212 */ /* 0x000fe400078ec0ff */
[----:B---3--:R-:W-:Y:S01]  /*5b260*/  ISETP.NE.AND P0, PT, R4, 0x1, PT ;  /* 0x000000010400780c */ /* 0x008fe20003f05270 */
[----:B------:R-:W-:-:S02]  /*5b270*/  IMAD.MOV R4, RZ, RZ, -R3 ;  /* 0x000000ffff047224 */ /* 0x000fc400078e0a03 */
[----:B------:R-:W-:-:S10]  /*5b280*/  IMAD R3, R21, R3, R2 ;  /* 0x0000000315037224 */ /* 0x000fd400078e0202 */
[----:B------:R-:W-:Y:S02]  /*5b290*/  @P0 IMAD R16, R15, R12, R0 ;  /* 0x0000000c0f100224 */ /* 0x000fe400078e0200 */
[----:B0-----:R-:W-:Y:S02]  /*5b2a0*/  IMAD R0, R4, R20, R13 ;  /* 0x0000001404007224 */ /* 0x001fe400078e020d */
[----:B------:R-:W-:Y:S02]  /*5b2b0*/  IMAD R3, R3, R23, R16 ;  /* 0x0000001703037224 */ /* 0x000fe400078e0210 */
[----:B------:R-:W-:-:S05]  /*5b2c0*/  IMAD R0, R0, R14, R5 ;  /* 0x0000000e00007224 */ /* 0x000fca00078e0205 */
[----:B------:R-:W-:Y:S02]  /*5b2d0*/  SEL R2, R0, R3, !P0 ;  /* 0x0000000300027207 */ /* 0x000fe40004000000 */
[----:B------:R-:W-:-:S07]  /*5b2e0*/  SEL R3, R3, R0, !P0 ;  /* 0x0000000003037207 */ /* 0x000fce0004000000 */
.L_x_159:
[----:B------:R-:W-:-:S08]  /*5b2f0*/  NOP ;  /* 0x0000000000007918 */ /* 0x000fd00000000000 */
[----:B------:R-:W0:-:S00]  /*5b300*/  USETMAXREG.DEALLOC.CTAPOOL 0x18 ;  /* 0x00000018000079c8 */ /* 0x000e0000080e0500 */
[----:B------:R-:W-:-:S13]  /*5b310*/  ISETP.NE.AND P0, PT, RZ, UR8, PT ;  /* 0x00000008ff007c0c */ /* 0x000fda000bf05270 */
[----:B------:R-:W-:Y:S05]  /*5b320*/  @P0 EXIT ;  /* 0x000000000000094d */ /* 0x000fea0003800000 */
[----:B0-----:R-:W-:Y:S01]  /*5b330*/  LOP3.LUT P0, RZ, R6, 0xff, RZ, 0xc0, !PT ;  /* 0x000000ff06ff7812 */ /* 0x001fe2000780c0ff */
[----:B------:R-:W-:Y:S02]  /*5b340*/  IMAD.MOV.U32 R6, RZ, RZ, 0x1 ;  /* 0x00000001ff067424 */ /* 0x000fe400078e00ff */
[----:B------:R-:W-:-:S10]  /*5b350*/  IMAD.MOV.U32 R7, RZ, RZ, RZ ;  /* 0x000000ffff077224 */ /* 0x000fd400078e00ff */
[----:B------:R-:W-:Y:S05]  /*5b360*/  @!P0 BRA `(.L_x_162) ;  /* 0x0000000c005c8947 */ /* 0x000fea0003800000 */
[----:B------:R-:W2:Y:S01]  /*5b370*/  LDL R0, [R1+0xb9c] ;  /* 0x000b9c0001007983 */ /* 0x000ea20000100800 */
[----:B------:R-:W-:Y:S01]  /*5b380*/  ULDC UR5, c[0x0][0x658] ;  /* 0x0001960000057ab9 */ /* 0x000fe20000000800 */
[----:B------:R-:W-:Y:S01]  /*5b390*/  UMOV UR7, 0xffffffff ;  /* 0xffffffff00077882 */ /* 0x000fe20000000000 */
[----:B------:R-:W-:Y:S01]  /*5b3a0*/  ULDC UR6, c[0x0][0xc] ;  /* 0x0000030000067ab9 */ /* 0x000fe20000000800 */
[----:B------:R-:W0:Y:S01]  /*5b3b0*/  S2R R4, SR_TID.X ;  /* 0x0000000000047919 */ /* 0x000e220000002100 */
[----:B------:R-:W-:Y:S01]  /*5b3c0*/  UMOV UR9, 0x1 ;  /* 0x0000000100097882 */ /* 0x000fe20000000000 */
[----:B------:R-:W-:Y:S01]  /*5b3d0*/  BSSY B0, `(.L_x_162) ;  /* 0x00000d0000007945 */ /* 0x000fe20003800000 */
[----:B------:R-:W-:Y:S01]  /*5b3e0*/  USHF.L.U32 UR18, UR9, UR5, URZ ;  /* 0x0000000509127299 */ /* 0x000fe2000800063f */
[----:B------:R-:W-:Y:S01]  /*5b3f0*/  IMAD.MOV.U32 R9, RZ, RZ, 0x1 ;  /* 0x00000001ff097424 */ /* 0x000fe200078e00ff */
[----:B------:R-:W-:Y:S01]  /*5b400*/  ULDC UR4, c[0x0][0x600] ;  /* 0x0001800000047ab9 */ /* 0x000fe20000000800 */
[----:B------:R-:W-:Y:S01]  /*5b410*/  IMAD.MOV.U32 R6, RZ, RZ, 0x1 ;  /* 0x00000001ff067424 */ /* 0x000fe200078e00ff */
[----:B------:R-:W-:Y:S01]  /*5b420*/  UIADD3 UR4, UR4, -0x1, URZ ;  /* 0xffffffff04047890 */ /* 0x000fe2000fffe03f */
[----:B------:R-:W-:Y:S01]  /*5b430*/  IMAD.MOV.U32 R7, RZ, RZ, RZ ;  /* 0x000000ffff077224 */ /* 0x000fe200078e00ff */
[----:B------:R-:W-:Y:S01]  /*5b440*/  ULDC.64 UR22, c[0x0][0x198] ;  /* 0x0000660000167ab9 */ /* 0x000fe20000000a00 */
[----:B0-----:R-:W-:-:S02]  /*5b450*/  LOP3.LUT P2, RZ, R4, 0x7f, RZ, 0xc0, !PT ;  /* 0x0000007f04ff7812 */ /* 0x001fc4000784c0ff */
[----:B------:R-:W-:-:S04]  /*5b460*/  LOP3.LUT P0, RZ, R4, 0x1f, RZ, 0xc0, !PT ;  /* 0x0000001f04ff7812 */ /* 0x000fc8000780c0ff */
[----:B------:R-:W-:Y:S02]  /*5b470*/  PLOP3.LUT P0, PT, P0, P2, PT, 0x8a, 0x0 ;  /* 0x000000000000781c */ /* 0x000fe40000705172 */
[----:B--2---:R-:W-:Y:S02]  /*5b480*/  R2UR UR8, R0 ;  /* 0x00000000000872ca */ /* 0x004fe400000e0000 */
[----:B------:R-:W0:Y:S11]  /*5b490*/  LDC R0, c[0x0][0x28c] ;  /* 0x0000a300ff007b82 */ /* 0x000e360000000800 */
[----:B------:R-:W-:-:S02]  /*5b4a0*/  ULOP3.LUT UR24, UR8, 0x2, URZ, 0xfc, !UPT ;  /* 0x0000000208187892 */ /* 0x000fc4000f8efc3f */
[----:B------:R-:W-:-:S03]  /*5b4b0*/  USHF.L.U32 UR8, UR7, UR5, URZ ;  /* 0x0000000507087299 */ /* 0x000fc6000800063f */
[----:B------:R-:W-:Y:S01]  /*5b4c0*/  ULDC UR7, c[0x0][0x10] ;  /* 0x0000040000077ab9 */ /* 0x000fe20000000800 */
[----:B------:R-:W-:Y:S01]  /*5b4d0*/  ULDC UR5, c[0x0][0x14] ;  /* 0x0000050000057ab9 */ /* 0x000fe20000000800 */
[----:B------:R-:W-:Y:S02]  /*5b4e0*/  UIMAD.WIDE.U32 UR6, UR6, UR7, URZ ;  /* 0x00000007060672a5 */ /* 0x000fe4000f8e003f */
[----:B------:R-:W-:Y:S02]  /*5b4f0*/  ULOP3.LUT UR17, URZ, UR8, URZ, 0x33, !UPT ;  /* 0x000000083f117292 */ /* 0x000fe4000f8e333f */
[----:B------:R-:W-:Y:S01]  /*5b500*/  UIMAD.WIDE.U32 UR20, UR6, UR5, URZ ;  /* 0x00000005061472a5 */ /* 0x000fe2000f8e003f */
[----:B0-----:R-:W-:Y:S01]  /*5b510*/  VIADD R0, R0, 0x1f ;  /* 0x0000001f00007836 */ /* 0x001fe20000000000 */
[----:B------:R-:W-:-:S04]  /*5b520*/  UIMAD UR13, UR7, UR5, URZ ;  /* 0x00000005070d72a4 */ /* 0x000fc8000f8e023f */
[----:B------:R-:W-:Y:S01]  /*5b530*/  SHF.R.S32.HI R5, RZ, 0x1f, R0 ;  /* 0x0000001fff057819 */ /* 0x000fe20000011400 */
[----:B------:R-:W-:-:S03]  /*5b540*/  UIADD3 UR13, UR21, UR13, URZ ;  /* 0x0000000d150d7290 */ /* 0x000fc6000fffe03f */
[----:B------:R-:W-:-:S04]  /*5b550*/  LEA.HI R0, R5, R0, RZ, 0x5 ;  /* 0x0000000005007211 */ /* 0x000fc800078f28ff */
[----:B------:R-:W-:-:S05]  /*5b560*/  SHF.R.S32.HI R0, RZ, 0x5, R0 ;  /* 0x00000005ff007819 */ /* 0x000fca0000011400 */
[----:B------:R-:W-:-:S07]  /*5b570*/  VIADD R15, R0, 0x1 ;  /* 0x00000001000f7836 */ /* 0x000fce0000000000 */
.L_x_174:
[----:B------:R-:W-:-:S03]  /*5b580*/  UMOV UR5, 0xffffffff ;  /* 0xffffffff00057882 */ /* 0x000fc60000000000 */
[----:B------:R-:W-:Y:S05]  /*5b590*/  BRA.DIV UR5, `(.L_x_163) ;  /* 0x0000001205887947 */ /* 0x000fea000b800000 */
[----:B------:R-:W-:-:S13]  /*5b5a0*/  ELECT P1, URZ, PT ;  /* 0x00000000003f782f */ /* 0x000fda0003820000 */
.L_x_190:
[----:B------:R-:W0:Y:S01]  /*5b5b0*/  LDC R4, c[0x0][0x28c] ;  /* 0x0000a300ff047b82 */ /* 0x000e220000000800 */
[----:B------:R-:W-:Y:S01]  /*5b5c0*/  BSSY B1, `(.L_x_164) ;  /* 0x0000038000017945 */ /* 0x000fe20003800000 */
[----:B0-----:R-:W-:-:S13]  /*5b5d0*/  ISETP.LT.OR P1, PT, R4, 0x1, !P1 ;  /* 0x000000010400780c */ /* 0x001fda0004f21670 */
[----:B------:R-:W-:Y:S05]  /*5b5e0*/  @P1 BRA `(.L_x_165) ;  /* 0x0000000000d41947 */ /* 0x000fea0003800000 */
[----:B------:R-:W-:Y:S02]  /*5b5f0*/  IMAD R2, R2, 0xf0, RZ ;  /* 0x000000f002027824 */ /* 0x000fe400078e02ff */
[----:B------:R-:W-:Y:S02]  /*5b600*/  IMAD.SHL.U32 R3, R3, 0x200, RZ ;  /* 0x0000020003037824 */ /* 0x000fe400078e00ff */
[----:B------:R-:W-:Y:S02]  /*5b610*/  IMAD.MOV.U32 R13, RZ, RZ, RZ ;  /* 0x000000ffff0d7224 */ /* 0x000fe400078e00ff */
[----:B------:R-:W-:Y:S02]  /*5b620*/  IMAD.MOV.U32 R4, RZ, RZ, R15 ;  /* 0x000000ffff047224 */ /* 0x000fe400078e000f */
[----:B------:R-:W-:Y:S02]  /*5b630*/  IMAD.MOV.U32 R5, RZ, RZ, R6 ;  /* 0x000000ffff057224 */ /* 0x000fe400078e0006 */
[----:B------:R-:W-:-:S07]  /*5b640*/  IMAD.MOV.U32 R8, RZ, RZ, R7 ;  /* 0x000000ffff087224 */ /* 0x000fce00078e0007 */
.L_x_169:
[----:B------:R-:W0:Y:S01]  /*5b650*/  S2R R12, SR_CgaCtaId ;  /* 0x00000000000c7919 */ /* 0x000e220000008800 */
[----:B------:R-:W-:Y:S01]  /*5b660*/  MOV R11, 0x400 ;  /* 0x00000400000b7802 */ /* 0x000fe20000000f00 */
[----:B------:R-:W1:Y:S03]  /*5b670*/  @!P2 LDC R14, c[0x0][0x500] ;  /* 0x00014000ff0eab82 */ /* 0x000e660000000800 */
[----:B0-----:R-:W-:Y:S02]  /*5b680*/  LEA R17, R12, R11, 0x18 ;  /* 0x0000000b0c117211 */ /* 0x001fe400078ec0ff */
[----:B------:R-:W-:-:S03]  /*5b690*/  SHF.L.U32 R12, R5, 0x1f, RZ ;  /* 0x0000001f050c7819 */ /* 0x000fc600000006ff */
[----:B------:R-:W-:-:S04]  /*5b6a0*/  IMAD R11, R8, 0x8, R17 ;  /* 0x00000008080b7824 */ /* 0x000fc800078e0211 */
[----:B------:R-:W0:Y:S02]  /*5b6b0*/  SYNCS.PHASECHK.TRANS64.TRYWAIT P1, [R11+URZ+0x48], R12 ;  /* 0x0000480c0b0075a7 */ /* 0x000e24000802017f */
[----:B01----:R-:W-:Y:S05]  /*5b6c0*/  @!P1 BRA `(.L_x_166) ;  /* 0x00000010005c9947 */ /* 0x003fea0003800000 */
.L_x_191:
[----:B------:R-:W-:Y:S01]  /*5b6d0*/  UPRMT UR5, UR24, 0x9910, URZ ;  /* 0x0000991018057896 */ /* 0x000fe2000800003f */
[----:B------:R1:W-:Y:S03]  /*5b6e0*/  @!P2 SYNCS.ARRIVE.TRANS64 RZ, [R11+URZ], R14 ;  /* 0x0000000e0bffa9a7 */ /* 0x0003e6000800003f */
[----:B------:R-:W-:-:S06]  /*5b6f0*/  UISETP.NE.AND UP0, UPT, UR5, 0x2, UPT ;  /* 0x000000020500788c */ /* 0x000fcc000bf05270 */
[----:B------:R-:W-:-:S13]  /*5b700*/  PLOP3.LUT P1, PT, PT, PT, UP0, 0x80, 0x0 ;  /* 0x000000000000781c */ /* 0x000fda0003f2f008 */
[----:B-1----:R-:W-:Y:S05]  /*5b710*/  @P1 BRA `(.L_x_167) ;  /* 0x0000000000041947 */ /* 0x002fea0003800000 */
[----:B------:R-:W-:Y:S01]  /*5b720*/  BPT.TRAP 0x1 ;  /* 0x000000040000795c */ /* 0x000fe20000300000 */
.L_x_167:
[----:B------:R-:W-:Y:S05]  /*5b730*/  @P0 BRA `(.L_x_168) ;  /* 0x0000000000040947 */ /* 0x000fea0003800000 */
[----:B------:R-:W-:Y:S01]  /*5b740*/  BPT.TRAP 0x1 ;  /* 0x000000040000795c */ /* 0x000fe20000300000 */
.L_x_168:
[C-C-:B0-----:R-:W-:Y:S01]  /*5b750*/  IMAD R12, R8.reuse, 0x4000, R17.reuse ;  /* 0x00004000080c7824 */ /* 0x141fe200078e0211 */
[----:B------:R-:W-:Y:S01]  /*5b760*/  R2UR UR9, R11 ;  /* 0x000000000b0972ca */ /* 0x000fe200000e0000 */
[----:B------:R-:W-:Y:S01]  /*5b770*/  IMAD R17, R8, 0x1e00, R17 ;  /* 0x00001e0008117824 */ /* 0x000fe200078e0211 */
[----:B------:R-:W-:Y:S01]  /*5b780*/  UIADD3 UR6, UP0, UR22, 0xf0, URZ ;  /* 0x000000f016067890 */ /* 0x000fe2000ff1e03f */
[----:B------:R-:W-:Y:S01]  /*5b790*/  VIADD R4, R4, 0xffffffff ;  /* 0xffffffff04047836 */ /* 0x000fe20000000000 */
[----:B------:R-:W-:Y:S01]  /*5b7a0*/  R2UR UR5, R12 ;  /* 0x000000000c0572ca */ /* 0x000fe200000e0000 */
[----:B------:R-:W-:Y:S01]  /*5b7b0*/  UIADD3 UR26, UP1, UR22, 0x1f0, URZ ;  /* 0x000001f0161a7890 */ /* 0x000fe2000ff3e03f */
[----:B------:R-:W-:Y:S01]  /*5b7c0*/  R2UR UR8, R17 ;  /* 0x00000000110872ca */ /* 0x000fe200000e0000 */
[----:B------:R-:W-:Y:S01]  /*5b7d0*/  UIADD3.X UR7, URZ, UR23, URZ, UP0, !UPT ;  /* 0x000000173f077290 */ /* 0x000fe200087fe43f */
[----:B------:R-:W-:Y:S01]  /*5b7e0*/  R2UR UR11, R3 ;  /* 0x00000000030b72ca */ /* 0x000fe200000e0000 */
[----:B------:R-:W-:Y:S01]  /*5b7f0*/  VIADD R8, R8, 0x1 ;  /* 0x0000000108087836 */ /* 0x000fe20000000000 */
[C---:B------:R-:W-:Y:S01]  /*5b800*/  R2UR UR10, R13.reuse ;  /* 0x000000000d0a72ca */ /* 0x040fe200000e0000 */
[----:B------:R-:W-:Y:S01]  /*5b810*/  UIADD3.X UR27, URZ, UR23, URZ, UP1, !UPT ;  /* 0x000000173f1b7290 */ /* 0x000fe20008ffe43f */
[----:B------:R-:W-:Y:S01]  /*5b820*/  R2UR UR12, R10 ;  /* 0x000000000a0c72ca */ /* 0x000fe200000e0000 */
[----:B------:R-:W-:Y:S01]  /*5b830*/  UMOV UR14, 0x0 ;  /* 0x00000000000e7882 */ /* 0x000fe20000000000 */
[----:B------:R-:W-:Y:S01]  /*5b840*/  R2UR UR19, R2 ;  /* 0x00000000021372ca */ /* 0x000fe200000e0000 */
[----:B------:R-:W-:Y:S01]  /*5b850*/  UMOV UR15, 0x10000000 ;  /* 0x10000000000f7882 */ /* 0x000fe20000000000 */
[----:B------:R-:W-:Y:S01]  /*5b860*/  ISETP.GT.AND P3, PT, R4, 0x1, PT ;  /* 0x000000010400780c */ /* 0x000fe20003f64270 */
[----:B------:R-:W-:Y:S01]  /*5b870*/  UIADD3 UR5, UR5, 0x180, URZ ;  /* 0x0000018005057890 */ /* 0x000fe2000fffe03f */
[----:B------:R-:W-:Y:S01]  /*5b880*/  ISETP.NE.AND P1, PT, R8, 0x9, PT ;  /* 0x000000090800780c */ /* 0x000fe20003f25270 */
[----:B------:R-:W-:Y:S01]  /*5b890*/  UIADD3 UR16, UR8, 0x24180, URZ ;  /* 0x0002418008107890 */ /* 0x000fe2000fffe03f */
[----:B------:R-:W-:-:S02]  /*5b8a0*/  VIADD R13, R13, 0x20 ;  /* 0x000000200d0d7836 */ /* 0x000fc40000000000 */
[----:B------:R-:W-:Y:S02]  /*5b8b0*/  SEL R12, RZ, 0x1, P1 ;  /* 0x00000001ff0c7807 */ /* 0x000fe40000800000 */
[----:B------:R-:W-:Y:S01]  /*5b8c0*/  UMOV UR8, UR5 ;  /* 0x0000000500087c82 */ /* 0x000fe20008000000 */
[----:B------:R-:W-:Y:S01]  /*5b8d0*/  SEL R8, R8, RZ, P1 ;  /* 0x000000ff08087207 */ /* 0x000fe20000800000 */
[----:B------:R0:W-:Y:S01]  /*5b8e0*/  UTMALDG.3D [UR8], [UR6], desc[UR14] ;  /* 0x00000e08060075b4 */ /* 0x0001e20008011000 */
[----:B------:R-:W-:Y:S01]  /*5b8f0*/  LOP3.LUT R5, R5, R12, RZ, 0x3c, !PT ;  /* 0x0000000c05057212 */ /* 0x000fe200078e3cff */
[----:B0-----:R-:W-:Y:S01]  /*5b900*/  UMOV UR8, UR16 ;  /* 0x0000001000087c82 */ /* 0x001fe20008000000 */
[----:B------:R-:W-:Y:S02]  /*5b910*/  UMOV UR11, UR19 ;  /* 0x00000013000b7c82 */ /* 0x000fe40008000000 */
[----:B------:R0:W-:Y:S02]  /*5b920*/  UTMALDG.3D [UR8], [UR26], desc[UR14] ;  /* 0x00000e081a0075b4 */ /* 0x0001e40008011000 */
[----:B0-----:R-:W-:Y:S05]  /*5b930*/  @P3 BRA `(.L_x_169) ;  /* 0xfffffffc00443947 */ /* 0x001fea000383ffff */
.L_x_165:
[----:B------:R-:W-:Y:S05]  /*5b940*/  BSYNC B1 ;  /* 0x0000000000017941 */ /* 0x000fea0003800000 */
.L_x_164:
[----:B------:R-:W2:Y:S01]  /*5b950*/  LDL.LU R14, [R1+0xba4] ;  /* 0x000ba400010e7983 */ /* 0x000ea20000300800 */
[----:B------:R-:W-:Y:S01]  /*5b960*/  LOP3.LUT P1, RZ, R9, 0xff, RZ, 0xc0, !PT ;  /* 0x000000ff09ff7812 */ /* 0x000fe2000782c0ff */
[C---:B------:R-:W-:Y:S01]  /*5b970*/  IMAD.IADD R4, R0.reuse, 0x1, R7 ;  /* 0x0000000100047824 */ /* 0x040fe200078e0207 */
[----:B------:R-:W-:Y:S01]  /*5b980*/  ULDC.64 UR6, c[0x0][0x650] ;  /* 0x0001940000067ab9 */ /* 0x000fe20000000a00 */
[----:B------:R-:W3:Y:S01]  /*5b990*/  LDL.LU R12, [R1+0xba8] ;  /* 0x000ba800010c7983 */ /* 0x000ee20000300800 */
[----:B------:R-:W-:Y:S01]  /*5b9a0*/  ISETP.GE.U32.AND P3, PT, R0, 0x9, PT ;  /* 0x000000090000780c */ /* 0x000fe20003f66070 */
[----:B------:R-:W-:Y:S01]  /*5b9b0*/  BSSY B1, `(.L_x_170) ;  /* 0x000006f000017945 */ /* 0x000fe20003800000 */
[----:B------:R-:W-:Y:S01]  /*5b9c0*/  IMAD.MOV.U32 R10, RZ, RZ, -0x1 ;  /* 0xffffffffff0a7424 */ /* 0x000fe200078e00ff */
[----:B------:R-:W-:-:S06]  /*5b9d0*/  PRMT R9, RZ, 0x7610, R9 ;  /* 0x00007610ff097816 */ /* 0x000fcc0000000009 */
[----:B------:R-:W0:Y:S01]  /*5b9e0*/  @P1 S2R R3, SR_CgaCtaId ;  /* 0x0000000000031919 */ /* 0x000e220000008800 */
[----:B------:R-:W-:-:S04]  /*5b9f0*/  @P1 MOV R2, 0x400 ;  /* 0x0000040000021802 */ /* 0x000fc80000000f00 */
[----:B0-----:R-:W-:-:S04]  /*5ba00*/  @P1 LEA R2, R3, R2, 0x18 ;  /* 0x0000000203021211 */ /* 0x001fc800078ec0ff */
[----:B------:R0:W-:Y:S01]  /*5ba10*/  @P1 SYNCS.ARRIVE.TRANS64.A1T0 RZ, [R2+URZ+0xa8], RZ ;  /* 0x0000a8ff02ff19a7 */ /* 0x0001e2000810003f */
[----:B------:R-:W-:-:S04]  /*5ba20*/  ISETP.GT.U32.AND P1, PT, R4, 0x8, PT ;  /* 0x000000080400780c */ /* 0x000fc80003f24070 */
[----:B------:R-:W-:Y:S01]  /*5ba30*/  ISETP.LT.U32.AND P1, PT, R0, 0x9, P1 ;  /* 0x000000090000780c */ /* 0x000fe20000f21070 */
[----:B0-----:R-:W-:-:S04]  /*5ba40*/  IMAD.WIDE.U32 R2, R4, 0x38e38e39, RZ ;  /* 0x38e38e3904027825 */ /* 0x001fc800078e00ff */
[----:B------:R-:W-:Y:S01]  /*5ba50*/  IMAD.MOV.U32 R2, RZ, RZ, -0x1 ;  /* 0xffffffffff027424 */ /* 0x000fe200078e00ff */
[----:B------:R-:W-:Y:S02]  /*5ba60*/  SHF.R.U32.HI R5, RZ, 0x1, R3 ;  /* 0x00000001ff057819 */ /* 0x000fe40000011603 */
[----:B------:R-:W-:-:S03]  /*5ba70*/  SEL R3, RZ, 0x1, !P1 ;  /* 0x00000001ff037807 */ /* 0x000fc60004800000 */
[--C-:B------:R-:W-:Y:S01]  /*5ba80*/  IMAD R7, R5, -0x9, R4.reuse ;  /* 0xfffffff705077824 */ /* 0x100fe200078e0204 */
[----:B------:R-:W-:Y:S01]  /*5ba90*/  LOP3.LUT R6, R6, R3, RZ, 0x3c, !PT ;  /* 0x0000000306067212 */ /* 0x000fe200078e3cff */
[----:B------:R-:W-:Y:S01]  /*5baa0*/  IMAD.MOV.U32 R3, RZ, RZ, -0x1 ;  /* 0xffffffffff037424 */ /* 0x000fe200078e00ff */
[----:B------:R-:W-:Y:S02]  /*5bab0*/  PRMT R4, RZ, 0x7610, R4 ;  /* 0x00007610ff047816 */ /* 0x000fe40000000004 */
[----:B------:R-:W-:Y:S02]  /*5bac0*/  @P3 LOP3.LUT R6, R6, 0x1, R5, 0x78, !PT ;  /* 0x0000000106063812 */ /* 0x000fe400078e7805 */
[----:B---3--:R-:W-:-:S04]  /*5bad0*/  IADD3 R12, P1, R12, UR20, RZ ;  /* 0x000000140c0c7c10 */ /* 0x008fc8000ff3e0ff */
[----:B--2---:R-:W-:Y:S01]  /*5bae0*/  IADD3.X R14, R14, UR13, RZ, P1, !PT ;  /* 0x0000000d0e0e7c10 */ /* 0x004fe20008ffe4ff */
[----:B------:R0:W-:Y:S01]  /*5baf0*/  STL [R1+0xba8], R12 ;  /* 0x000ba80c01007387 */ /* 0x0001e20000100800 */
[----:B------:R-:W-:-:S03]  /*5bb00*/  ISETP.GE.U32.AND P1, PT, R12, UR6, PT ;  /* 0x000000060c007c0c */ /* 0x000fc6000bf26070 */
[----:B------:R0:W-:Y:S01]  /*5bb10*/  STL [R1+0xba4], R14 ;  /* 0x000ba40e01007387 */ /* 0x0001e20000100800 */
[----:B------:R-:W-:-:S13]  /*5bb20*/  ISETP.GE.U32.AND.EX P1, PT, R14, UR7, PT, P1 ;  /* 0x000000070e007c0c */ /* 0x000fda000bf26110 */
[----:B0-----:R-:W-:Y:S05]  /*5bb30*/  @P1 BRA `(.L_x_171) ;  /* 0x0000000400581947 */ /* 0x001fea0003800000 */
[----:B------:R-:W0:Y:S01]  /*5bb40*/  S2R R8, SR_CTAID.X ;  /* 0x0000000000087919 */ /* 0x000e220000002500 */
[----:B------:R-:W1:Y:S01]  /*5bb50*/  LDC R16, c[0x0][0x65c] ;  /* 0x00019700ff107b82 */ /* 0x000e620000000800 */
[----:B------:R-:W-:Y:S01]  /*5bb60*/  ULDC UR5, c[0x0][0x150] ;  /* 0x0000540000057ab9 */ /* 0x000fe20000000800 */
[----:B------:R-:W-:Y:S01]  /*5bb70*/  ULDC.64 UR6, c[0x0][0x628] ;  /* 0x00018a0000067ab9 */ /* 0x000fe20000000a00 */
[----:B------:R-:W2:Y:S01]  /*5bb80*/  S2R R2, SR_CTAID.Y ;  /* 0x0000000000027919 */ /* 0x000ea20000002600 */
[----:B------:R-:W-:Y:S01]  /*5bb90*/  ISETP.NE.U32.AND P1, PT, RZ, UR6, PT ;  /* 0x00000006ff007c0c */ /* 0x000fe2000bf25070 */
[----:B------:R-:W-:-:S03]  /*5bba0*/  ULDC UR8, c[0x0][0x630] ;  /* 0x00018c0000087ab9 */ /* 0x000fc60000000800 */
[----:B------:R-:W3:Y:S01]  /*5bbb0*/  LDC R5, c[0x0][0x144] ;  /* 0x00005100ff057b82 */ /* 0x000ee20000000800 */
[----:B------:R-:W-:-:S07]  /*5bbc0*/  ISETP.NE.AND.EX P1, PT, RZ, UR7, PT, P1 ;  /* 0x00000007ff007c0c */ /* 0x000fce000bf25310 */
[----:B------:R-:W4:Y:S01]  /*5bbd0*/  LDC R11, c[0x0][0x148] ;  /* 0x00005200ff0b7b82 */ /* 0x000f220000000800 */
[----:B-1----:R-:W-:Y:S02]  /*5bbe0*/  ISETP.NE.AND P4, PT, R16, 0x1, PT ;  /* 0x000000011000780c */ /* 0x002fe40003f85270 */
[----:B0-----:R-:W-:Y:S02]  /*5bbf0*/  I2FP.F32.U32 R3, R8 ;  /* 0x0000000800037245 */ /* 0x001fe40000201000 */
[----:B--2---:R-:W-:-:S03]  /*5bc00*/  I2FP.F32.U32 R4, R2 ;  /* 0x0000000200047245 */ /* 0x004fc60000201000 */
[----:B------:R-:W-:Y:S01]  /*5bc10*/  FMUL R3, R3, UR5 ;  /* 0x0000000503037c20 */ /* 0x000fe20008400000 */
[----:B------:R-:W-:Y:S02]  /*5bc20*/  ULDC UR5, c[0x0][0x154] ;  /* 0x0000550000057ab9 */ /* 0x000fe40000000800 */
[----:B------:R-:W-:-:S03]  /*5bc30*/  FMUL R10, R4, UR5 ;  /* 0x00000005040a7c20 */ /* 0x000fc60008400000 */
[----:B------:R-:W0:Y:S08]  /*5bc40*/  F2I.U32.TRUNC.NTZ R3, R3 ;  /* 0x0000000300037305 */ /* 0x000e30000020f000 */
[----:B------:R-:W1:Y:S01]  /*5bc50*/  F2I.U32.TRUNC.NTZ R10, R10 ;  /* 0x0000000a000a7305 */ /* 0x000e62000020f000 */
[----:B0-----:R-:W-:Y:S02]  /*5bc60*/  IMAD.MOV R4, RZ, RZ, -R3 ;  /* 0x000000ffff047224 */ /* 0x001fe400078e0a03 */
[----:B------:R-:W-:-:S02]  /*5bc70*/  IMAD.MOV.U32 R3, RZ, RZ, R14 ;  /* 0x000000ffff037224 */ /* 0x000fc400078e000e */
[----:B---3--:R-:W-:Y:S02]  /*5bc80*/  IMAD R8, R5, R4, R8 ;  /* 0x0000000405087224 */ /* 0x008fe400078e0208 */
[----:B-1----:R-:W-:-:S04]  /*5bc90*/  IMAD.MOV R4, RZ, RZ, -R10 ;  /* 0x000000ffff047224 */ /* 0x002fc800078e0a0a */
[----:B----4-:R-:W-:Y:S02]  /*5bca0*/  @P4 IMAD R8, R11, R4, R2 ;  /* 0x000000040b084224 */ /* 0x010fe400078e0202 */
[----:B------:R-:W-:Y:S01]  /*5bcb0*/  IMAD.MOV.U32 R2, RZ, RZ, R12 ;  /* 0x000000ffff027224 */ /* 0x000fe200078e000c */
[----:B------:R-:W-:Y:S06]  /*5bcc0*/  @!P1 BRA `(.L_x_172) ;  /* 0x0000000000289947 */ /* 0x000fec0003800000 */
[----:B------:R-:W-:Y:S02]  /*5bcd0*/  ULDC UR5, c[0x0][0x634] ;  /* 0x00018d0000057ab9 */ /* 0x000fe40000000800 */
[----:B------:R-:W-:-:S05]  /*5bce0*/  IADD3 R3, P1, R12, UR5, RZ ;  /* 0x000000050c037c10 */ /* 0x000fca000ff3e0ff */
[----:B------:R-:W-:-:S04]  /*5bcf0*/  IMAD.X R11, RZ, RZ, R14, P1 ;  /* 0x000000ffff0b7224 */ /* 0x000fc800008e060e */
[----:B------:R-:W-:-:S04]  /*5bd00*/  IMAD.WIDE.U32 R4, R11, UR6, RZ ;  /* 0x000000060b047c25 */ /* 0x000fc8000f8e00ff */
[----:B------:R-:W-:-:S04]  /*5bd10*/  IMAD.WIDE.U32 R4, P1, R3, UR7, R4 ;  /* 0x0000000703047c25 */ /* 0x000fc8000f820004 */
[----:B------:R-:W-:-:S04]  /*5bd20*/  IMAD.WIDE.U32 R2, R3, UR6, RZ ;  /* 0x0000000603027c25 */ /* 0x000fc8000f8e00ff */
[----:B------:R-:W-:Y:S01]  /*5bd30*/  IMAD.MOV.U32 R2, RZ, RZ, R5 ;  /* 0x000000ffff027224 */ /* 0x000fe200078e0005 */
[----:B------:R-:W-:Y:S01]  /*5bd40*/  IADD3 RZ, P3, R3, R4, RZ ;  /* 0x0000000403ff7210 */ /* 0x000fe20007f7e0ff */
[----:B------:R-:W-:-:S04]  /*5bd50*/  IMAD.X R3, RZ, RZ, RZ, P1 ;  /* 0x000000ffff037224 */ /* 0x000fc800008e06ff */
[----:B------:R-:W-:-:S08]  /*5bd60*/  IMAD.WIDE.U32.X R2, R11, UR7, R2, P3 ;  /* 0x000000070b027c25 */ /* 0x000fd000098e0402 */
.L_x_172:
[--C-:B------:R-:W-:Y:S01]  /*5bd70*/  SHF.R.U64 R10, R2, UR8, R3.reuse ;  /* 0x00000008020a7c19 */ /* 0x100fe20008001203 */
[----:B------:R-:W-:Y:S01]  /*5bd80*/  ULDC.64 UR6, c[0x0][0x620] ;  /* 0x0001880000067ab9 */ /* 0x000fe20000000a00 */
[----:B------:R-:W-:Y:S01]  /*5bd90*/  SHF.R.U32.HI R2, RZ, UR8, R3 ;  /* 0x00000008ff027c19 */ /* 0x000fe20008011603 */
[----:B------:R-:W-:Y:S01]  /*5bda0*/  IMAD.MOV.U32 R3, RZ, RZ, R14 ;  /* 0x000000ffff037224 */ /* 0x000fe200078e000e */
[----:B------:R-:W-:Y:S01]  /*5bdb0*/  IADD3 R11, P1, RZ, -R10, RZ ;  /* 0x8000000aff0b7210 */ /* 0x000fe20007f3e0ff */
[----:B------:R-:W-:-:S04]  /*5bdc0*/  ULDC UR5, c[0x0][0x618] ;  /* 0x0001860000057ab9 */ /* 0x000fc80000000800 */
[----:B------:R-:W-:-:S04]  /*5bdd0*/  IMAD.X R2, RZ, RZ, ~R2, P1 ;  /* 0x000000ffff027224 */ /* 0x000fc800008e0e02 */
[----:B------:R-:W-:-:S04]  /*5bde0*/  IMAD R2, R2, UR6, RZ ;  /* 0x0000000602027c24 */ /* 0x000fc8000f8e02ff */
[----:B------:R-:W-:Y:S02]  /*5bdf0*/  IMAD R5, R11, UR7, R2 ;  /* 0x000000070b057c24 */ /* 0x000fe4000f8e0202 */
[----:B------:R-:W-:-:S04]  /*5be00*/  IMAD.MOV.U32 R2, RZ, RZ, R12 ;  /* 0x000000ffff027224 */ /* 0x000fc800078e000c */
[----:B------:R-:W-:Y:S01]  /*5be10*/  IMAD.WIDE.U32 R2, R11, UR6, R2 ;  /* 0x000000060b027c25 */ /* 0x000fe2000f8e0002 */
[----:B------:R-:W-:Y:S02]  /*5be20*/  ULDC.64 UR6, c[0x0][0x640] ;  /* 0x0001900000067ab9 */ /* 0x000fe40000000a00 */
[----:B------:R-:W-:Y:S01]  /*5be30*/  ISETP.NE.U32.AND P1, PT, RZ, UR6, PT ;  /* 0x00000006ff007c0c */ /* 0x000fe2000bf25070 */
[----:B------:R-:W-:-:S03]  /*5be40*/  IMAD.IADD R3, R3, 0x1, R5 ;  /* 0x0000000103037824 */ /* 0x000fc600078e0205 */
[----:B------:R-:W-:Y:S02]  /*5be50*/  ISETP.NE.AND.EX P1, PT, RZ, UR7, PT, P1 ;  /* 0x00000007ff007c0c */ /* 0x000fe4000bf25310 */
[--C-:B------:R-:W-:Y:S02]  /*5be60*/  SHF.R.U64 R11, R2, UR5, R3.reuse ;  /* 0x00000005020b7c19 */ /* 0x100fe40008001203 */
[----:B------:R-:W-:Y:S01]  /*5be70*/  SHF.R.U32.HI R2, RZ, UR5, R3 ;  /* 0x00000005ff027c19 */ /* 0x000fe20008011603 */
[----:B------:R-:W-:-:S03]  /*5be80*/  ULDC UR5, c[0x0][0x608] ;  /* 0x0001820000057ab9 */ /* 0x000fc60000000800 */
[--C-:B------:R-:W-:Y:S02]  /*5be90*/  SHF.R.U64 R12, R11, UR5, R2.reuse ;  /* 0x000000050b0c7c19 */ /* 0x100fe40008001202 */
[----:B------:R-:W-:Y:S01]  /*5bea0*/  SHF.R.U32.HI R3, RZ, UR5, R2 ;  /* 0x00000005ff037c19 */ /* 0x000fe20008011602 */
[----:B------:R-:W-:-:S03]  /*5beb0*/  ULDC UR5, c[0x0][0x658] ;  /* 0x0001960000057ab9 */ /* 0x000fc60000000800 */
[--C-:B------:R-:W-:Y:S02]  /*5bec0*/  SHF.R.U64 R13, R12, UR5, R3.reuse ;  /* 0x000000050c0d7c19 */ /* 0x100fe40008001203 */
[----:B------:R-:W-:-:S03]  /*5bed0*/  SHF.R.U32.HI R14, RZ, UR5, R3 ;  /* 0x00000005ff0e7c19 */ /* 0x000fc60008011603 */
[----:B------:R-:W-:Y:S02]  /*5bee0*/  IMAD.MOV.U32 R2, RZ, RZ, R13 ;  /* 0x000000ffff027224 */ /* 0x000fe400078e000d */
        /* <DEDUP_REMOVED lines=12> */
.L_x_173:
[----:B------:R-:W-:Y:S01]  /*5bfb0*/  ULDC UR5, c[0x0][0x648] ;  /* 0x0001920000057ab9 */ /* 0x000fe20000000800 */
[----:B------:R-:W-:Y:S01]  /*5bfc0*/  LOP3.LUT R12, R12, UR17, RZ, 0xc0, !PT ;  /* 0x000000110c0c7c12 */ /* 0x000fe2000f8ec0ff */
[----:B------:R-:W-:Y:S01]  /*5bfd0*/  IMAD.MOV.U32 R4, RZ, RZ, 0x1 ;  /* 0x00000001ff047424 */ /* 0x000fe200078e00ff */
[----:B------:R-:W-:Y:S01]  /*5bfe0*/  SHF.R.U64 R3, R2, UR5, R3 ;  /* 0x0000000502037c19 */ /* 0x000fe20008001203 */
[----:B------:R-:W-:-:S04]  /*5bff0*/  ULDC UR5, c[0x0][0x638] ;  /* 0x00018e0000057ab9 */ /* 0x000fc80000000800 */
[----:B------:R-:W-:Y:S02]  /*5c000*/  IMAD.MOV R2, RZ, RZ, -R3 ;  /* 0x000000ffff027224 */ /* 0x000fe400078e0a03 */
[----:B------:R-:W-:Y:S02]  /*5c010*/  IMAD R5, R3, UR18, R12 ;  /* 0x0000001203057c24 */ /* 0x000fe4000f8e020c */
[----:B------:R-:W-:Y:S01]  /*5c020*/  IMAD R13, R2, UR5, R13 ;  /* 0x00000005020d7c24 */ /* 0x000fe2000f8e020d */
[----:B------:R-:W-:Y:S01]  /*5c030*/  ULDC UR5, c[0x0][0x610] ;  /* 0x0001840000057ab9 */ /* 0x000fe20000000800 */
[----:B------:R-:W-:Y:S01]  /*5c040*/  LOP3.LUT R2, R11, UR4, RZ, 0xc0, !PT ;  /* 0x000000040b027c12 */ /* 0x000fe2000f8ec0ff */
[----:B------:R-:W-:Y:S01]  /*5c050*/  IMAD R8, R5, UR5, R8 ;  /* 0x0000000505087c24 */ /* 0x000fe2000f8e0208 */
[----:B------:R-:W-:-:S03]  /*5c060*/  ULDC UR5, c[0x0][0x600] ;  /* 0x0001800000057ab9 */ /* 0x000fc60000000800 */
[----:B------:R-:W-:-:S05]  /*5c070*/  IMAD R13, R13, UR5, R2 ;  /* 0x000000050d0d7c24 */ /* 0x000fca000f8e0202 */
[----:B------:R-:W-:Y:S02]  /*5c080*/  SEL R2, R13, R8, !P4 ;  /* 0x000000080d027207 */ /* 0x000fe40006000000 */
[----:B------:R-:W-:-:S07]  /*5c090*/  SEL R3, R8, R13, !P4 ;  /* 0x0000000d08037207 */ /* 0x000fce0006000000 */
.L_x_171:
[----:B------:R-:W-:Y:S05]  /*5c0a0*/  BSYNC B1 ;  /* 0x0000000000017941 */ /* 0x000fea0003800000 */
.L_x_170:
[----:B------:R-:W-:-:S13]  /*5c0b0*/  LOP3.LUT P1, RZ, R4, 0xff, RZ, 0xc0, !PT ;  /* 0x000000ff04ff7812 */ /* 0x000fda000782c0ff */
[----:B------:R-:W-:Y:S05]  /*5c0c0*/  @P1 BRA `(.L_x_174) ;  /* 0xfffffff4002c1947 */ /* 0x000fea000383ffff */
[----:B------:R-:W-:Y:S05]  /*5c0d0*/  BSYNC B0 ;  /* 0x0000000000007941 */ /* 0x000fea0003800000 */
.L_x_162:
[----:B------:R-:W-:-:S03]  /*5c0e0*/  UMOV UR5, 0xffffffff ;  /* 0xffffffff00057882 */ /* 0x000fc60000000000 */
[----:B------:R-:W-:Y:S05]  /*5c0f0*/  BRA.DIV UR5, `(.L_x_175) ;  /* 0x0000000605e47947 */ /* 0x000fea000b800000 */
[----:B------:R-:W-:-:S13]  /*5c100*/  ELECT P0, URZ, PT ;  /* 0x00000000003f782f */ /* 0x000fda0003800000 */
.L_x_194:
[----:B------:R-:W-:Y:S04]  /*5c110*/  BSSY B0, `(.L_x_176) ;  /* 0x000005b000007945 */ /* 0x000fe80003800000 */
[----:B------:R-:W-:Y:S05]  /*5c120*/  @!P0 BRA `(.L_x_177) ;  /* 0x0000000400648947 */ /* 0x000fea0003800000 */
[----:B------:R-:W2:Y:S02]  /*5c130*/  LDL R0, [R1+0xb9c] ;  /* 0x000b9c0001007983 */ /* 0x000ea40000100800 */
[----:B--2---:R-:W-:-:S13]  /*5c140*/  R2UR UR5, R0 ;  /* 0x00000000000572ca */ /* 0x004fda00000e0000 */
[----:B------:R-:W-:-:S04]  /*5c150*/  ULOP3.LUT UR5, UR5, 0x2, URZ, 0xfc, !UPT ;  /* 0x0000000205057892 */ /* 0x000fc8000f8efc3f */
[----:B------:R-:W-:-:S06]  /*5c160*/  UISETP.NE.AND UP0, UPT, UR5, 0x3, UPT ;  /* 0x000000030500788c */ /* 0x000fcc000bf05270 */
[----:B------:R-:W-:-:S13]  /*5c170*/  PLOP3.LUT P0, PT, PT, PT, UP0, 0x80, 0x0 ;  /* 0x000000000000781c */ /* 0x000fda0003f0f008 */
[----:B------:R-:W-:Y:S05]  /*5c180*/  @!P0 BRA `(.L_x_178) ;  /* 0x0000000000048947 */ /* 0x000fea0003800000 */
[----:B------:R-:W-:Y:S01]  /*5c190*/  BPT.TRAP 0x1 ;  /* 0x000000040000795c */ /* 0x000fe20000300000 */
.L_x_178:
[----:B------:R-:W0:Y:S01]  /*5c1a0*/  S2R R3, SR_CgaCtaId ;  /* 0x0000000000037919 */ /* 0x000e220000008800 */
[----:B------:R-:W-:Y:S02]  /*5c1b0*/  MOV R0, 0x400 ;  /* 0x0000040000007802 */ /* 0x000fe40000000f00 */
[----:B------:R-:W-:Y:S02]  /*5c1c0*/  SHF.L.U32 R2, R6, 0x1f, RZ ;  /* 0x0000001f06027819 */ /* 0x000fe400000006ff */
[----:B0-----:R-:W-:-:S05]  /*5c1d0*/  LEA R0, R3, R0, 0x18 ;  /* 0x0000000003007211 */ /* 0x001fca00078ec0ff */
[----:B------:R-:W-:-:S04]  /*5c1e0*/  VIADD R0, R0, 0x48 ;  /* 0x0000004800007836 */ /* 0x000fc80000000000 */
[----:B------:R-:W-:-:S04]  /*5c1f0*/  IMAD R3, R7, 0x8, R0 ;  /* 0x0000000807037824 */ /* 0x000fc800078e0200 */
[----:B------:R-:W0:Y:S02]  /*5c200*/  SYNCS.PHASECHK.TRANS64.TRYWAIT P0, [R3+URZ], R2 ;  /* 0x00000002030075a7 */ /* 0x000e24000800017f */
[----:B0-----:R-:W-:Y:S05]  /*5c210*/  @!P0 BRA `(.L_x_179) ;  /* 0x0000000400c08947 */ /* 0x001fea0003800000 */
.L_x_195:
[----:B------:R-:W-:-:S05]  /*5c220*/  VIADD R7, R7, 0x1 ;  /* 0x0000000107077836 */ /* 0x000fca0000000000 */
[----:B------:R-:W-:-:S04]  /*5c230*/  ISETP.NE.AND P0, PT, R7, 0x9, PT ;  /* 0x000000090700780c */ /* 0x000fc80003f05270 */
[----:B0-----:R-:W-:Y:S02]  /*5c240*/  SEL R3, RZ, 0x1, P0 ;  /* 0x00000001ff037807 */ /* 0x001fe40000000000 */
[----:B------:R-:W-:Y:S02]  /*5c250*/  SEL R7, R7, RZ, P0 ;  /* 0x000000ff07077207 */ /* 0x000fe40000000000 */
[----:B------:R-:W-:-:S03]  /*5c260*/  LOP3.LUT R6, R6, R3, RZ, 0x3c, !PT ;  /* 0x0000000306067212 */ /* 0x000fc600078e3cff */
[----:B------:R-:W-:Y:S01]  /*5c270*/  IMAD R3, R7, 0x8, R0 ;  /* 0x0000000807037824 */ /* 0x000fe200078e0200 */
[----:B------:R-:W-:-:S04]  /*5c280*/  SHF.L.U32 R2, R6, 0x1f, RZ ;  /* 0x0000001f06027819 */ /* 0x000fc800000006ff */
[----:B------:R-:W0:Y:S02]  /*5c290*/  SYNCS.PHASECHK.TRANS64.TRYWAIT P0, [R3+URZ], R2 ;  /* 0x00000002030075a7 */ /* 0x000e24000800017f */
[----:B0-----:R-:W-:Y:S05]  /*5c2a0*/  @!P0 BRA `(.L_x_180) ;  /* 0x0000000400b08947 */ /* 0x001fea0003800000 */
.L_x_196:
[----:B0-----:R-:W-:-:S05]  /*5c2b0*/  VIADD R2, R7, 0x1 ;  /* 0x0000000107027836 */ /* 0x001fca0000000000 */
[----:B------:R-:W-:-:S04]  /*5c2c0*/  ISETP.NE.AND P0, PT, R2, 0x9, PT ;  /* 0x000000090200780c */ /* 0x000fc80003f05270 */
[----:B------:R-:W-:Y:S02]  /*5c2d0*/  SEL R3, RZ, 0x1, P0 ;  /* 0x00000001ff037807 */ /* 0x000fe40000000000 */
[----:B------:R-:W-:Y:S02]  /*5c2e0*/  SEL R5, R2, RZ, P0 ;  /* 0x000000ff02057207 */ /* 0x000fe40000000000 */
[----:B------:R-:W-:-:S03]  /*5c2f0*/  LOP3.LUT R6, R6, R3, RZ, 0x3c, !PT ;  /* 0x0000000306067212 */ /* 0x000fc600078e3cff */
[----:B------:R-:W-:Y:S01]  /*5c300*/  IMAD R3, R5, 0x8, R0 ;  /* 0x0000000805037824 */ /* 0x000fe200078e0200 */
[----:B------:R-:W-:-:S04]  /*5c310*/  SHF.L.U32 R2, R6, 0x1f, RZ ;  /* 0x0000001f06027819 */ /* 0x000fc800000006ff */
[----:B------:R-:W0:Y:S02]  /*5c320*/  SYNCS.PHASECHK.TRANS64.TRYWAIT P0, [R3+URZ], R2 ;  /* 0x00000002030075a7 */ /* 0x000e24000800017f */
[----:B0-----:R-:W-:Y:S05]  /*5c330*/  @!P0 BRA `(.L_x_181) ;  /* 0x0000000400a08947 */ /* 0x001fea0003800000 */
.L_x_197:
        /* <DEDUP_REMOVED lines=9> */
.L_x_198:
        /* <DEDUP_REMOVED lines=9> */
.L_x_199:
        /* <DEDUP_REMOVED lines=9> */
.L_x_200:
        /* <DEDUP_REMOVED lines=9> */
.L_x_201:
        /* <DEDUP_REMOVED lines=9> */
.L_x_202:
[----:B0-----:R-:W-:-:S05]  /*5c610*/  VIADD R2, R5, 0x1 ;  /* 0x0000000105027836 */ /* 0x001fca0000000000 */
[----:B------:R-:W-:-:S04]  /*5c620*/  ISETP.NE.AND P0, PT, R2, 0x9, PT ;  /* 0x000000090200780c */ /* 0x000fc80003f05270 */
[----:B------:R-:W-:Y:S02]  /*5c630*/  SEL R4, RZ, 0x1, P0 ;  /* 0x00000001ff047807 */ /* 0x000fe40000000000 */
[----:B------:R-:W-:Y:S02]  /*5c640*/  SEL R3, R2, RZ, P0 ;  /* 0x000000ff02037207 */ /* 0x000fe40000000000 */
[----:B------:R-:W-:-:S03]  /*5c650*/  LOP3.LUT R4, R7, R4, RZ, 0x3c, !PT ;  /* 0x0000000407047212 */ /* 0x000fc600078e3cff */
[----:B------:R-:W-:Y:S01]  /*5c660*/  IMAD R3, R3, 0x8, R0 ;  /* 0x0000000803037824 */ /* 0x000fe200078e0200 */
[----:B------:R-:W-:-:S07]  /*5c670*/  SHF.L.U32 R0, R4, 0x1f, RZ ;  /* 0x0000001f04007819 */ /* 0x000fce00000006ff */
.L_x_187:
[----:B0-----:R0:W1:Y:S02]  /*5c680*/  SYNCS.PHASECHK.TRANS64.TRYWAIT P0, [R3+URZ], R0 ;  /* 0x00000000030075a7 */ /* 0x001064000800017f */
[----:B-1----:R-:W-:Y:S05]  /*5c690*/  @!P0 NANOSLEEP.SYNCS 0x989680 ;  /* 0x009896800000895d */ /* 0x002fea0003900000 */
[----:B------:R-:W1:Y:S02]  /*5c6a0*/  @!P0 SYNCS.PHASECHK.TRANS64 P0, [R3+URZ], R0 ;  /* 0x00000000030085a7 */ /* 0x000e64000800007f */
[----:B-1----:R-:W-:Y:S05]  /*5c6b0*/  @!P0 BRA `(.L_x_187) ;  /* 0xfffffffc00f08947 */ /* 0x002fea000383ffff */
.L_x_177:
[----:B------:R-:W-:Y:S05]  /*5c6c0*/  BSYNC B0 ;  /* 0x0000000000007941 */ /* 0x000fea0003800000 */
.L_x_176:
[----:B------:R-:W-:Y:S05]  /*5c6d0*/  EXIT ;  /* 0x000000000000794d */ /* 0x000fea0003800000 */
.L_x_18:
[----:B-1----:R-:W-:-:S04]  /*5c6e0*/  IMAD.U32 R6, RZ, RZ, UR11 ;  /* 0x0000000bff067e24 */ /* 0x002fc8000f8e00ff */
[----:B------:R1:W3:Y:S03]  /*5c6f0*/  SYNCS.PHASECHK.TRANS64.TRYWAIT P0, [R6+URZ], R3 ;  /* 0x00000003060075a7 */ /* 0x0002e6000800017f */
[----:B---3--:R-:W-:Y:S05]  /*5c700*/  @!P0 NANOSLEEP.SYNCS 0x989680 ;  /* 0x009896800000895d */ /* 0x008fea0003900000 */
[----:B------:R-:W3:Y:S02]  /*5c710*/  @!P0 SYNCS.PHASECHK.TRANS64 P0, [R6+URZ], R3 ;  /* 0x00000003060085a7 */ /* 0x000ee4000800007f */
[----:B---3--:R-:W-:Y:S05]  /*5c720*/  @!P0 BRA `(.L_x_18) ;  /* 0xfffffffc00ec8947 */ /* 0x008fea000383ffff */
[----:B------:R-:W-:Y:S05]  /*5c730*/  BRA `(.L_x_17) ;  /* 0xfffffa8000e07947 */ /* 0x000fea000383ffff */
.L_x_24:
[----:B-----5:R3:W-:Y:S02]  /*5c740*/  STL [R1+0xbb4], R0 ;  /* 0x000bb40001007387 */ /* 0x0207e40000100800 */
[----:B---3--:R-:W-:-:S04]  /*5c750*/  IMAD.U32 R0, RZ, RZ, UR13 ;  /* 0x0000000dff007e24 */ /* 0x008fc8000f8e00ff */
[----:B------:R3:W4:Y:S03]  /*5c760*/  SYNCS.PHASECHK.TRANS64.TRYWAIT P0, [R0+URZ], R9 ;  /* 0x00000009000075a7 */ /* 0x000726000800017f */
[----:B----4-:R-:W-:Y:S05]  /*5c770*/  @!P0 NANOSLEEP.SYNCS 0x989680 ;  /* 0x009896800000895d */ /* 0x010fea0003900000 */
[----:B------:R3:W4:Y:S02]  /*5c780*/  @!P0 SYNCS.PHASECHK.TRANS64 P0, [R0+URZ], R9 ;  /* 0x00000009000085a7 */ /* 0x000724000800007f */
[----:B---3--:R3:W5:Y:S02]  /*5c790*/  LDL.LU R0, [R1+0xbb4] ;  /* 0x000bb40001007983 */ /* 0x0087640000300800 */
[----:B---34-:R-:W-:Y:S05]  /*5c7a0*/  @!P0 BRA `(.L_x_24) ;  /* 0xfffffffc00e48947 */ /* 0x018fea000383ffff */
[----:B------:R-:W-:Y:S05]  /*5c7b0*/  BRA `(.L_x_23) ;  /* 0xfffffb1400347947 */ /* 0x000fea000383ffff */
.L_x_163:
[----:B------:R-:W-:Y:S01]  /*5c7c0*/  BSSY B1, `(.L_x_188) ;  /* 0x0000006000017945 */ /* 0x000fe20003800000 */
[----:B------:R-:W-:-:S07]  /*5c7d0*/  IMAD.MOV.U32 R4, RZ, RZ, -0x1 ;  /* 0xffffffffff047424 */ /* 0x000fce00078e00ff */
[----:B------:R-:W-:Y:S05]  /*5c7e0*/  WARPSYNC.COLLECTIVE R4, `(.L_x_189) ;  /* 0x00000000040c7348 */ /* 0x000fea0003c00000 */
[----:B------:R-:W-:Y:S02]  /*5c7f0*/  ELECT P1, UR62, PT ;  /* 0x00000000003e782f */ /* 0x000fe40003820000 */
[----:B------:R-:W-:Y:S01]  /*5c800*/  MOV R4, UR62 ;  /* 0x0000003e00047c02 */ /* 0x000fe20008000f00 */
[----:B------:R-:W-:Y:S10]  /*5c810*/  ENDCOLLECTIVE ;  /* 0x000000000000791b */ /* 0x000ff40003800000 */
.L_x_189:
[----:B------:R-:W-:Y:S05]  /*5c820*/  BSYNC B1 ;  /* 0x0000000000017941 */ /* 0x000fea0003800000 */
.L_x_188:
[----:B------:R-:W-:Y:S05]  /*5c830*/  BRA `(.L_x_190) ;  /* 0xffffffec005c7947 */ /* 0x000fea000383ffff */
.L_x_166:
[----:B0-----:R0:W1:Y:S02]  /*5c840*/  SYNCS.PHASECHK.TRANS64.TRYWAIT P1, [R11+URZ+0x48], R12 ;  /* 0x0000480c0b0075a7 */ /* 0x001064000802017f */
[----:B-1----:R-:W-:Y:S05]  /*5c850*/  @!P1 NANOSLEEP.SYNCS 0x989680 ;  /* 0x009896800000995d */ /* 0x002fea0003900000 */
[----:B------:R-:W1:Y:S02]  /*5c860*/  @!P1 SYNCS.PHASECHK.TRANS64 P1, [R11+URZ+0x48], R12 ;  /* 0x0000480c0b0095a7 */ /* 0x000e64000802007f */
[----:B-1----:R-:W-:Y:S05]  /*5c870*/  @!P1 BRA `(.L_x_166) ;  /* 0xfffffffc00f09947 */ /* 0x002fea000383ffff */
[----:B------:R-:W-:Y:S05]  /*5c880*/  BRA `(.L_x_191) ;  /* 0xffffffec00907947 */ /* 0x000fea000383ffff */
.L_x_175:
[----:B------:R-:W-:Y:S01]  /*5c890*/  BSSY B0, `(.L_x_192) ;  /* 0x0000006000007945 */ /* 0x000fe20003800000 */
[----:B------:R-:W-:-:S07]  /*5c8a0*/  IMAD.MOV.U32 R4, RZ, RZ, -0x1 ;  /* 0xffffffffff047424 */ /* 0x000fce00078e00ff */
[----:B------:R-:W-:Y:S05]  /*5c8b0*/  WARPSYNC.COLLECTIVE R4, `(.L_x_193) ;  /* 0x00000000040c7348 */ /* 0x000fea0003c00000 */
[----:B------:R-:W-:Y:S02]  /*5c8c0*/  ELECT P1, UR62, PT ;  /* 0x00000000003e782f */ /* 0x000fe40003820000 */
[----:B------:R-:W-:Y:S01]  /*5c8d0*/  MOV R4, UR62 ;  /* 0x0000003e00047c02 */ /* 0x000fe20008000f00 */
[----:B------:R-:W-:Y:S10]  /*5c8e0*/  ENDCOLLECTIVE ;  /* 0x000000000000791b */ /* 0x000ff40003800000 */
.L_x_193:
[----:B------:R-:W-:Y:S05]  /*5c8f0*/  BSYNC B0 ;  /* 0x0000000000007941 */ /* 0x000fea0003800000 */
.L_x_192:
[----:B------:R-:W-:Y:S01]  /*5c900*/  PLOP3.LUT P0, PT, P1, PT, PT, 0x80, 0x0 ;  /* 0x000000000000781c */ /* 0x000fe20000f0f070 */
[----:B------:R-:W-:-:S12]  /*5c910*/  BRA `(.L_x_194) ;  /* 0xfffffff400fc7947 */ /* 0x000fd8000383ffff */
.L_x_179:
[----:B0-----:R0:W1:Y:S02]  /*5c920*/  SYNCS.PHASECHK.TRANS64.TRYWAIT P0, [R3+URZ], R2 ;  /* 0x00000002030075a7 */ /* 0x001064000800017f */
[----:B-1----:R-:W-:Y:S05]  /*5c930*/  @!P0 NANOSLEEP.SYNCS 0x989680 ;  /* 0x009896800000895d */ /* 0x002fea0003900000 */
[----:B------:R-:W1:Y:S02]  /*5c940*/  @!P0 SYNCS.PHASECHK.TRANS64 P0, [R3+URZ], R2 ;  /* 0x00000002030085a7 */ /* 0x000e64000800007f */
[----:B-1----:R-:W-:Y:S05]  /*5c950*/  @!P0 BRA `(.L_x_179) ;  /* 0xfffffffc00f08947 */ /* 0x002fea000383ffff */
[----:B------:R-:W-:Y:S05]  /*5c960*/  BRA `(.L_x_195) ;  /* 0xfffffff8002c7947 */ /* 0x000fea000383ffff */
.L_x_180:
[----:B0-----:R0:W1:Y:S02]  /*5c970*/  SYNCS.PHASECHK.TRANS64.TRYWAIT P0, [R3+URZ], R2 ;  /* 0x00000002030075a7 */ /* 0x001064000800017f */
[----:B-1----:R-:W-:Y:S05]  /*5c980*/  @!P0 NANOSLEEP.SYNCS 0x989680 ;  /* 0x009896800000895d */ /* 0x002fea0003900000 */
[----:B------:R-:W1:Y:S02]  /*5c990*/  @!P0 SYNCS.PHASECHK.TRANS64 P0, [R3+URZ], R2 ;  /* 0x00000002030085a7 */ /* 0x000e64000800007f */
[----:B-1----:R-:W-:Y:S05]  /*5c9a0*/  @!P0 BRA `(.L_x_180) ;  /* 0xfffffffc00f08947 */ /* 0x002fea000383ffff */
[----:B------:R-:W-:Y:S05]  /*5c9b0*/  BRA `(.L_x_196) ;  /* 0xfffffff8003c7947 */ /* 0x000fea000383ffff */
.L_x_181:
[----:B0-----:R0:W1:Y:S02]  /*5c9c0*/  SYNCS.PHASECHK.TRANS64.TRYWAIT P0, [R3+URZ], R2 ;  /* 0x00000002030075a7 */ /* 0x001064000800017f */
[----:B-1----:R-:W-:Y:S05]  /*5c9d0*/  @!P0 NANOSLEEP.SYNCS 0x989680 ;  /* 0x009896800000895d */ /* 0x002fea0003900000 */
[----:B------:R-:W1:Y:S02]  /*5c9e0*/  @!P0 SYNCS.PHASECHK.TRANS64 P0, [R3+URZ], R2 ;  /* 0x00000002030085a7 */ /* 0x000e64000800007f */
[----:B-1----:R-:W-:Y:S05]  /*5c9f0*/  @!P0 BRA `(.L_x_181) ;  /* 0xfffffffc00f08947 */ /* 0x002fea000383ffff */
[----:B------:R-:W-:Y:S05]  /*5ca00*/  BRA `(.L_x_197) ;  /* 0xfffffff8004c7947 */ /* 0x000fea000383ffff */
.L_x_182:
[----:B0-----:R0:W1:Y:S02]  /*5ca10*/  SYNCS.PHASECHK.TRANS64.TRYWAIT P0, [R3+URZ], R2 ;  /* 0x00000002030075a7 */ /* 0x001064000800017f */
[----:B-1----:R-:W-:Y:S05]  /*5ca20*/  @!P0 NANOSLEEP.SYNCS 0x989680 ;  /* 0x009896800000895d */ /* 0x002fea0003900000 */
[----:B------:R-:W1:Y:S02]  /*5ca30*/  @!P0 SYNCS.PHASECHK.TRANS64 P0, [R3+URZ], R2 ;  /* 0x00000002030085a7 */ /* 0x000e64000800007f */
[----:B-1----:R-:W-:Y:S05]  /*5ca40*/  @!P0 BRA `(.L_x_182) ;  /* 0xfffffffc00f08947 */ /* 0x002fea000383ffff */
[----:B------:R-:W-:Y:S05]  /*5ca50*/  BRA `(.L_x_198) ;  /* 0xfffffff8005c7947 */ /* 0x000fea000383ffff */
.L_x_183:
[----:B0-----:R0:W1:Y:S02]  /*5ca60*/  SYNCS.PHASECHK.TRANS64.TRYWAIT P0, [R3+URZ], R2 ;  /* 0x00000002030075a7 */ /* 0x001064000800017f */
[----:B-1----:R-:W-:Y:S05]  /*5ca70*/  @!P0 NANOSLEEP.SYNCS 0x989680 ;  /* 0x009896800000895d */ /* 0x002fea0003900000 */
[----:B------:R-:W1:Y:S02]  /*5ca80*/  @!P0 SYNCS.PHASECHK.TRANS64 P0, [R3+URZ], R2 ;  /* 0x00000002030085a7 */ /* 0x000e64000800007f */
[----:B-1----:R-:W-:Y:S05]  /*5ca90*/  @!P0 BRA `(.L_x_183) ;  /* 0xfffffffc00f08947 */ /* 0x002fea000383ffff */
[----:B------:R-:W-:Y:S05]  /*5caa0*/  BRA `(.L_x_199) ;  /* 0xfffffff8006c7947 */ /* 0x000fea000383ffff */
.L_x_184:
[----:B0-----:R0:W1:Y:S02]  /*5cab0*/  SYNCS.PHASECHK.TRANS64.TRYWAIT P0, [R3+URZ], R2 ;  /* 0x00000002030075a7 */ /* 0x001064000800017f */
[----:B-1----:R-:W-:Y:S05]  /*5cac0*/  @!P0 NANOSLEEP.SYNCS 0x989680 ;  /* 0x009896800000895d */ /* 0x002fea0003900000 */
[----:B------:R-:W1:Y:S02]  /*5cad0*/  @!P0 SYNCS.PHASECHK.TRANS64 P0, [R3+URZ], R2 ;  /* 0x00000002030085a7 */ /* 0x000e64000800007f */
[----:B-1----:R-:W-:Y:S05]  /*5cae0*/  @!P0 BRA `(.L_x_184) ;  /* 0xfffffffc00f08947 */ /* 0x002fea000383ffff */
[----:B------:R-:W-:Y:S05]  /*5caf0*/  BRA `(.L_x_200) ;  /* 0xfffffff8007c7947 */ /* 0x000fea000383ffff */
.L_x_185:
[----:B0-----:R0:W1:Y:S02]  /*5cb00*/  SYNCS.PHASECHK.TRANS64.TRYWAIT P0, [R3+URZ], R2 ;  /* 0x00000002030075a7 */ /* 0x001064000800017f */
[----:B-1----:R-:W-:Y:S05]  /*5cb10*/  @!P0 NANOSLEEP.SYNCS 0x989680 ;  /* 0x009896800000895d */ /* 0x002fea0003900000 */
[----:B------:R-:W1:Y:S02]  /*5cb20*/  @!P0 SYNCS.PHASECHK.TRANS64 P0, [R3+URZ], R2 ;  /* 0x00000002030085a7 */ /* 0x000e64000800007f */
[----:B-1----:R-:W-:Y:S05]  /*5cb30*/  @!P0 BRA `(.L_x_185) ;  /* 0xfffffffc00f08947 */ /* 0x002fea000383ffff */
[----:B------:R-:W-:Y:S05]  /*5cb40*/  BRA `(.L_x_201) ;  /* 0xfffffff8008c7947 */ /* 0x000fea000383ffff */
.L_x_186:
[----:B0-----:R0:W1:Y:S02]  /*5cb50*/  SYNCS.PHASECHK.TRANS64.TRYWAIT P0, [R3+URZ], R2 ;  /* 0x00000002030075a7 */ /* 0x001064000800017f */
[----:B-1----:R-:W-:Y:S05]  /*5cb60*/  @!P0 NANOSLEEP.SYNCS 0x989680 ;  /* 0x009896800000895d */ /* 0x002fea0003900000 */
[----:B------:R-:W1:Y:S02]  /*5cb70*/  @!P0 SYNCS.PHASECHK.TRANS64 P0, [R3+URZ], R2 ;  /* 0x00000002030085a7 */ /* 0x000e64000800007f */
[----:B-1----:R-:W-:Y:S05]  /*5cb80*/  @!P0 BRA `(.L_x_186) ;  /* 0xfffffffc00f08947 */ /* 0x002fea000383ffff */
[----:B------:R-:W-:Y:S05]  /*5cb90*/  BRA `(.L_x_202) ;  /* 0xfffffff8009c7947 */ /* 0x000fea000383ffff */
.L_x_203:
[----:B------:R-:W-:-:S00]  /*5cba0*/  BRA `(.L_x_203) ;  /* 0xfffffffc00fc7947 */ /* 0x000fc0000383ffff */
[----:B------:R-:W-:-:S00]  /*5cbb0*/  NOP ;  /* 0x0000000000007918 */ /* 0x000fc00000000000 */
        /* <DEDUP_REMOVED lines=12> */
.L_x_204:


//--------------------- .nv.shared._ZN7cutlass13device_kernelINS_4gemm6kernel13GemmUniversalIN4cute5tupleIJiiiiEEENS1_10collective13CollectiveMmaINS1_37MainloopSm90TmaGmmaWarpSpecializedFP8ILi9ENS5_IJNS4_1CILi1EEESB_SB_EEENS1_35KernelTmaWarpSpecializedCooperativeEEENS5_IJNSA_ILi512EEENSA_ILi240EEENSA_ILi32EEEEEENS_12float_e4m3_tENS5_IJlSB_lEEESJ_SK_NS4_8TiledMMAINS4_8MMA_AtomIJNS4_4SM904GMMA30MMA_64x16x32_F32E4M3E4M3_SS_TNILNSO_7ScaleInE1ELSQ_1EEEEEENS4_6LayoutINS5_IJNSA_ILi2EEESB_SB_EEENS5_IJSB_NSA_ILi0EEESW_EEEEENS5_IJNS4_10UnderscoreESZ_SZ_EEEEENS4_13SM90_TMA_LOADENS4_14ComposedLayoutINS4_7SwizzleILi1ELi4ELi3EEENS4_18smem_ptr_flag_bitsILi8EEENST_INS5_IJNSA_ILi8EEESH_EEENS5_IJSH_SB_EEEEEEEvNS4_8identityES12_S1C_vS1D_EENS_8epilogue10collective6detail29Sm90TmaWarpSpecializedAdapterINS1G_15DefaultEpilogueISJ_SK_SK_NS1F_6thread17LinearCombinationISJ_Li1EffLNS1K_9ScaleType4KindE0ELNS_15FloatRoundStyleE2ESJ_EENS1_15EpilogueDefaultEEEEEvvEEEEvNT_6ParamsE --------------------------
	.section	.nv.shared._ZN7cutlass13device_kernelINS_4gemm6kernel13GemmUniversalIN4cute5tupleIJiiiiEEENS1_10collective13CollectiveMmaINS1_37MainloopSm90TmaGmmaWarpSpecializedFP8ILi9ENS5_IJNS4_1CILi1EEESB_SB_EEENS1_35KernelTmaWarpSpecializedCooperativeEEENS5_IJNSA_ILi512EEENSA_ILi240EEENSA_ILi32EEEEEENS_12float_e4m3_tENS5_IJlSB_lEEESJ_SK_NS4_8TiledMMAINS4_8MMA_AtomIJNS4_4SM904GMMA30MMA_64x16x32_F32E4M3E4M3_SS_TNILNSO_7ScaleInE1ELSQ_1EEEEEENS4_6LayoutINS5_IJNSA_ILi2EEESB_SB_EEENS5_IJSB_NSA_ILi0EEESW_EEEEENS5_IJNS4_10UnderscoreESZ_SZ_EEEEENS4_13SM90_TMA_LOADENS4_14ComposedLayoutINS4_7SwizzleILi1ELi4ELi3EEENS4_18smem_ptr_flag_bitsILi8EEENST_INS5_IJNSA_ILi8EEESH_EEENS5_IJSH_SB_EEEEEEEvNS4_8identityES12_S1C_vS1D_EENS_8epilogue10collective6detail29Sm90TmaWarpSpecializedAdapterINS1G_15DefaultEpilogueISJ_SK_SK_NS1F_6thread17LinearCombinationISJ_Li1EffLNS1K_9ScaleType4KindE0ELNS_15FloatRoundStyleE2ESJ_EENS1_15EpilogueDefaultEEEEEvvEEEEvNT_6ParamsE,"aw",@nobits
	.sectionflags	@""
	.align	16
	.zero		1024


//--------------------- .nv.shared.reserved.0     --------------------------
	.section	.nv.shared.reserved.0,"aw",@nobits
	.weak		__nv_reservedSMEM_offset_0_alias
	.size		__nv_reservedSMEM_offset_0_alias, 0, 0
	.other		__nv_reservedSMEM_offset_0_alias,@"STO_CUDA_RESERVED_SHARED STV_DEFAULT"
__nv_reservedSMEM_offset_0_alias:
	.zero		0


//--------------------- .nv.global                --------------------------
	.section	.nv.global,"aw",@nobits
.nv.global:
	.type		_ZN40_INTERNAL_3cacd606_4_k_cu_4c3875b2_175214cute1_E,@object
	.size		_ZN40_INTERNAL_3cacd606_4_k_cu_4c3875b2_175214cute1_E,(_ZN40_INTERNAL_3cacd606_4_k_cu_4c3875b2_175214cuda3std3__45__cpo6cbeginE - _ZN40_INTERNAL_3cacd606_4_k_cu_4c3875b2_175214cute1_E)
_ZN40_INTERNAL_3cacd606_4_k_cu_4c3875b2_175214cute1_E:
	.zero		1
	.type		_ZN40_INTERNAL_3cacd606_4_k_cu_4c3875b2_175214cuda3std3__45__cpo6cbeginE,@object
	.size		_ZN40_INTERNAL_3cacd606_4_k_cu_4c3875b2_175214cuda3std3__45__cpo6cbeginE,(_ZN40_INTERNAL_3cacd606_4_k_cu_4c3875b2_175214cuda3std3__48in_placeE - _ZN40_INTERNAL_3cacd606_4_k_cu_4c3875b2_175214cuda3std3__45__cpo6cbeginE)
_ZN40_INTERNAL_3cacd606_4_k_cu_4c3875b2_175214cuda3std3__45__cpo6cbeginE:
	.zero		1
	.type		_ZN40_INTERNAL_3cacd606_4_k_cu_4c3875b2_175214cuda3std3__48in_placeE,@object
	.size		_ZN40_INTERNAL_3cacd606_4_k_cu_4c3875b2_175214cuda3std3__48in_placeE,(_ZN40_INTERNAL_3cacd606_4_k_cu_4c3875b2_175214cuda3std6ranges3__45__cpo9iter_moveE - _ZN40_INTERNAL_3cacd606_4_k_cu_4c3875b2_175214cuda3std3__48in_placeE)
_ZN40_INTERNAL_3cacd606_4_k_cu_4c3875b2_175214cuda3std3__48in_placeE:
	.zero		1
	.type		_ZN40_INTERNAL_3cacd606_4_k_cu_4c3875b2_175214cuda3std6ranges3__45__cpo9iter_moveE,@object
	.size		_ZN40_INTERNAL_3cacd606_4_k_cu_4c3875b2_175214cuda3std6ranges3__45__cpo9iter_moveE,(_ZN40_INTERNAL_3cacd606_4_k_cu_4c3875b2_175214cuda3std3__45__cpo5beginE - _ZN40_INTERNAL_3cacd606_4_k_cu_4c3875b2_175214cuda3std6ranges3__45__cpo9iter_moveE)
_ZN40_INTERNAL_3cacd606_4_k_cu_4c3875b2_175214cuda3std6ranges3__45__cpo9iter_moveE:
	.zero		1
	.type		_ZN40_INTERNAL_3cacd606_4_k_cu_4c3875b2_175214cuda3std3__45__cpo5beginE,@object
	.size		_ZN40_INTERNAL_3cacd606_4_k_cu_4c3875b2_175214cuda3std3__45__cpo5beginE,(_ZN40_INTERNAL_3cacd606_4_k_cu_4c3875b2_175214cuda3std3__442_GLOBAL__N__3cacd606_4_k_cu_4c3875b2_175216ignoreE - _ZN40_INTERNAL_3cacd606_4_k_cu_4c3875b2_175214cuda3std3__45__cpo5beginE)
_ZN40_INTERNAL_3cacd606_4_k_cu_4c3875b2_175214cuda3std3__45__cpo5beginE:
	.zero		1
	.type		_ZN40_INTERNAL_3cacd606_4_k_cu_4c3875b2_175214cuda3std3__442_GLOBAL__N__3cacd606_4_k_cu_4c3875b2_175216ignoreE,@object
	.size		_ZN40_INTERNAL_3cacd606_4_k_cu_4c3875b2_175214cuda3std3__442_GLOBAL__N__3cacd606_4_k_cu_4c3875b2_175216ignoreE,(_ZN40_INTERNAL_3cacd606_4_k_cu_4c3875b2_175214cute7productE - _ZN40_INTERNAL_3cacd606_4_k_cu_4c3875b2_175214cuda3std3__442_GLOBAL__N__3cacd606_4_k_cu_4c3875b2_175216ignoreE)
_ZN40_INTERNAL_3cacd606_4_k_cu_4c3875b2_175214cuda3std3__442_GLOBAL__N__3cacd606_4_k_cu_4c3875b2_175216ignoreE:
	.zero		1
	.type		_ZN40_INTERNAL_3cacd606_4_k_cu_4c3875b2_175214cute7productE,@object
	.size		_ZN40_INTERNAL_3cacd606_4_k_cu_4c3875b2_175214cute7productE,(_ZN40_INTERNAL_3cacd606_4_k_cu_4c3875b2_175214cuda3std3__45__cpo3endE - _ZN40_INTERNAL_3cacd606_4_k_cu_4c3875b2_175214cute7productE)
_ZN40_INTERNAL_3cacd606_4_k_cu_4c3875b2_175214cute7productE:
	.zero		1
	.type		_ZN40_INTERNAL_3cacd606_4_k_cu_4c3875b2_175214cuda3std3__45__cpo3endE,@object
	.size		_ZN40_INTERNAL_3cacd606_4_k_cu_4c3875b2_175214cuda3std3__45__cpo3endE,(_ZN40_INTERNAL_3cacd606_4_k_cu_4c3875b2_175214cuda3std3__419piecewise_constructE - _ZN40_INTERNAL_3cacd606_4_k_cu_4c3875b2_175214cuda3std3__45__cpo3endE)
_ZN40_INTERNAL_3cacd606_4_k_cu_4c3875b2_175214cuda3std3__45__cpo3endE:
	.zero		1
	.type		_ZN40_INTERNAL_3cacd606_4_k_cu_4c3875b2_175214cuda3std3__419piecewise_constructE,@object
	.size		_ZN40_INTERNAL_3cacd606_4_k_cu_4c3875b2_175214cuda3std3__419piecewise_constructE,(_ZN40_INTERNAL_3cacd606_4_k_cu_4c3875b2_175214cuda3std3__45__cpo4cendE - _ZN40_INTERNAL_3cacd606_4_k_cu_4c3875b2_175214cuda3std3__419piecewise_constructE)
_ZN40_INTERNAL_3cacd606_4_k_cu_4c3875b2_175214cuda3std3__419piecewise_constructE:
	.zero		1
	.type		_ZN40_INTERNAL_3cacd606_4_k_cu_4c3875b2_175214cuda3std3__45__cpo4cendE,@object
	.size		_ZN40_INTERNAL_3cacd606_4_k_cu_4c3875b2_175214cuda3std3__45__cpo4cendE,(_ZN40_INTERNAL_3cacd606_4_k_cu_4c3875b2_175214cuda3std6ranges3__45__cpo4swapE - _ZN40_INTERNAL_3cacd606_4_k_cu_4c3875b2_175214cuda3std3__45__cpo4cendE)
_ZN40_INTERNAL_3cacd606_4_k_cu_4c3875b2_175214cuda3std3__45__cpo4cendE:
	.zero		1
	.type		_ZN40_INTERNAL_3cacd606_4_k_cu_4c3875b2_175214cuda3std6ranges3__45__cpo4swapE,@object
	.size		_ZN40_INTERNAL_3cacd606_4_k_cu_4c3875b2_175214cuda3std6ranges3__45__cpo4swapE,(.L_7 - _ZN40_INTERNAL_3cacd606_4_k_cu_4c3875b2_175214cuda3std6ranges3__45__cpo4swapE)
_ZN40_INTERNAL_3cacd606_4_k_cu_4c3875b2_175214cuda3std6ranges3__45__cpo4swapE:
	.zero		1
.L_7:


//--------------------- .nv.constant0._ZN7cutlass13device_kernelINS_4gemm6kernel13GemmUniversalIN4cute5tupleIJiiiiEEENS1_10collective13CollectiveMmaINS1_37MainloopSm90TmaGmmaWarpSpecializedFP8ILi9ENS5_IJNS4_1CILi1EEESB_SB_EEENS1_35KernelTmaWarpSpecializedCooperativeEEENS5_IJNSA_ILi512EEENSA_ILi240EEENSA_ILi32EEEEEENS_12float_e4m3_tENS5_IJlSB_lEEESJ_SK_NS4_8TiledMMAINS4_8MMA_AtomIJNS4_4SM904GMMA30MMA_64x16x32_F32E4M3E4M3_SS_TNILNSO_7ScaleInE1ELSQ_1EEEEEENS4_6LayoutINS5_IJNSA_ILi2EEESB_SB_EEENS5_IJSB_NSA_ILi0EEESW_EEEEENS5_IJNS4_10UnderscoreESZ_SZ_EEEEENS4_13SM90_TMA_LOADENS4_14ComposedLayoutINS4_7SwizzleILi1ELi4ELi3EEENS4_18smem_ptr_flag_bitsILi8EEENST_INS5_IJNSA_ILi8EEESH_EEENS5_IJSH_SB_EEEEEEEvNS4_8identityES12_S1C_vS1D_EENS_8epilogue10collective6detail29Sm90TmaWarpSpecializedAdapterINS1G_15DefaultEpilogueISJ_SK_SK_NS1F_6thread17LinearCombinationISJ_Li1EffLNS1K_9ScaleType4KindE0ELNS_15FloatRoundStyleE2ESJ_EENS1_15EpilogueDefaultEEEEEvvEEEEvNT_6ParamsE --------------------------
	.section	.nv.constant0._ZN7cutlass13device_kernelINS_4gemm6kernel13GemmUniversalIN4cute5tupleIJiiiiEEENS1_10collective13CollectiveMmaINS1_37MainloopSm90TmaGmmaWarpSpecializedFP8ILi9ENS5_IJNS4_1CILi1EEESB_SB_EEENS1_35KernelTmaWarpSpecializedCooperativeEEENS5_IJNSA_ILi512EEENSA_ILi240EEENSA_ILi32EEEEEENS_12float_e4m3_tENS5_IJlSB_lEEESJ_SK_NS4_8TiledMMAINS4_8MMA_AtomIJNS4_4SM904GMMA30MMA_64x16x32_F32E4M3E4M3_SS_TNILNSO_7ScaleInE1ELSQ_1EEEEEENS4_6LayoutINS5_IJNSA_ILi2EEESB_SB_EEENS5_IJSB_NSA_ILi0EEESW_EEEEENS5_IJNS4_10UnderscoreESZ_SZ_EEEEENS4_13SM90_TMA_LOADENS4_14ComposedLayoutINS4_7SwizzleILi1ELi4ELi3EEENS4_18smem_ptr_flag_bitsILi8EEENST_INS5_IJNSA_ILi8EEESH_EEENS5_IJSH_SB_EEEEEEEvNS4_8identityES12_S1C_vS1D_EENS_8epilogue10collective6detail29Sm90TmaWarpSpecializedAdapterINS1G_15DefaultEpilogueISJ_SK_SK_NS1F_6thread17LinearCombinationISJ_Li1EffLNS1K_9ScaleType4KindE0ELNS_15FloatRoundStyleE2ESJ_EENS1_15EpilogueDefaultEEEEEvvEEEEvNT_6ParamsE,"a",@progbits
	.sectionflags	@""
	.align	4
.nv.constant0._ZN7cutlass13device_kernelINS_4gemm6kernel13GemmUniversalIN4cute5tupleIJiiiiEEENS1_10collective13CollectiveMmaINS1_37MainloopSm90TmaGmmaWarpSpecializedFP8ILi9ENS5_IJNS4_1CILi1EEESB_SB_EEENS1_35KernelTmaWarpSpecializedCooperativeEEENS5_IJNSA_ILi512EEENSA_ILi240EEENSA_ILi32EEEEEENS_12float_e4m3_tENS5_IJlSB_lEEESJ_SK_NS4_8TiledMMAINS4_8MMA_AtomIJNS4_4SM904GMMA30MMA_64x16x32_F32E4M3E4M3_SS_TNILNSO_7ScaleInE1ELSQ_1EEEEEENS4_6LayoutINS5_IJNSA_ILi2EEESB_SB_EEENS5_IJSB_NSA_ILi0EEESW_EEEEENS5_IJNS4_10UnderscoreESZ_SZ_EEEEENS4_13SM90_TMA_LOADENS4_14ComposedLayoutINS4_7SwizzleILi1ELi4ELi3EEENS4_18smem_ptr_flag_bitsILi8EEENST_INS5_IJNSA_ILi8EEESH_EEENS5_IJSH_SB_EEEEEEEvNS4_8identityES12_S1C_vS1D_EENS_8epilogue10collective6detail29Sm90TmaWarpSpecializedAdapterINS1G_15DefaultEpilogueISJ_SK_SK_NS1F_6thread17LinearCombinationISJ_Li1EffLNS1K_9ScaleType4KindE0ELNS_15FloatRoundStyleE2ESJ_EENS1_15EpilogueDefaultEEEEEvvEEEEvNT_6ParamsE:
	.zero		1664


//--------------------- SYMBOLS --------------------------

	.type		.nv.reservedSmem.offset0,@object
	.size		.nv.reservedSmem.offset0,0x4
